//
// Generated by NVIDIA NVVM Compiler
//
// Compiler Build ID: CL-36424714
// Cuda compilation tools, release 13.0, V13.0.88
// Based on NVVM 20.0.0
//

.version 9.0
.target sm_100
.address_size 64

	// .globl	_Z12init_dev_rngPjP17curandStateXORWOW
.global .align 4 .b8 precalc_xorwow_matrix[102400];
.global .align 4 .b8 precalc_xorwow_offset_matrix[102400];
.global .align 4 .b8 mrg32k3aM1[2304];
.global .align 4 .b8 mrg32k3aM2[2304];
.global .align 4 .b8 mrg32k3aM1SubSeq[2016];
.global .align 4 .b8 mrg32k3aM2SubSeq[2016];
.global .align 4 .b8 mrg32k3aM1Seq[2304];
.global .align 4 .b8 mrg32k3aM2Seq[2304];
.const .align 8 .b8 __cr_lgamma_table[72];
.const .align 4 .f32 d_amp;
.const .align 4 .f32 d_omega;
.const .align 4 .f32 d_force;
.const .align 4 .f32 d_gam;
.const .align 4 .f32 d_Dg;
.const .align 4 .f32 d_Dp;
.const .align 4 .f32 d_lambda;
.const .align 4 .u32 d_comp;
.const .align 4 .u32 d_spp;
.const .align 4 .u32 d_2ndorder;
.const .align 8 .u64 d_paths;
.const .align 8 .u64 d_steps;
.const .align 8 .u64 d_trigger;
.const .align 1 .u8 d_domainx;
.const .align 4 .u32 d_points;
.global .align 4 .b8 __cudart_i2opi_f[24] = {65, 144, 67, 60, 153, 149, 98, 219, 192, 221, 52, 245, 209, 87, 39, 252, 41, 21, 68, 78, 110, 131, 249, 162};

.visible .entry _Z12init_dev_rngPjP17curandStateXORWOW(
	.param .u64 .ptr .align 1 _Z12init_dev_rngPjP17curandStateXORWOW_param_0,
	.param .u64 .ptr .align 1 _Z12init_dev_rngPjP17curandStateXORWOW_param_1
)
{
	.reg .pred 	%p<24>;
	.reg .b32 	%r<409>;
	.reg .b64 	%rd<22>;

	ld.param.u64 	%rd8, [_Z12init_dev_rngPjP17curandStateXORWOW_param_0];
	ld.param.u64 	%rd9, [_Z12init_dev_rngPjP17curandStateXORWOW_param_1];
	cvta.to.global.u64 	%rd10, %rd9;
	cvta.to.global.u64 	%rd11, %rd8;
	mov.u32 	%r182, %ctaid.x;
	mov.u32 	%r183, %ntid.x;
	mov.u32 	%r184, %tid.x;
	mad.lo.s32 	%r185, %r182, %r183, %r184;
	cvt.u64.u32 	%rd21, %r185;
	mul.wide.u32 	%rd12, %r185, 4;
	add.s64 	%rd13, %rd11, %rd12;
	ld.global.u32 	%r186, [%rd13];
	mul.wide.u32 	%rd14, %r185, 48;
	add.s64 	%rd2, %rd10, %rd14;
	xor.b32  	%r187, %r186, -1429050551;
	mul.lo.s32 	%r188, %r187, 1099087573;
	add.s32 	%r189, %r188, -638133224;
	add.s32 	%r190, %r188, 123456789;
	st.global.v2.u32 	[%rd2], {%r189, %r190};
	xor.b32  	%r191, %r188, 362436069;
	mov.b32 	%r192, -123459836;
	st.global.v2.u32 	[%rd2+8], {%r191, %r192};
	add.s32 	%r193, %r188, 5783321;
	mov.b32 	%r194, -589760388;
	st.global.v2.u32 	[%rd2+16], {%r194, %r193};
	setp.eq.s32 	%p1, %r185, 0;
	@%p1 bra 	$L__BB0_42;
	mov.b32 	%r315, 0;
	mov.u64 	%rd16, precalc_xorwow_matrix;
$L__BB0_2:
	and.b64  	%rd4, %rd21, 3;
	setp.eq.s64 	%p2, %rd4, 0;
	@%p2 bra 	$L__BB0_41;
	mul.wide.u32 	%rd15, %r315, 3200;
	add.s64 	%rd5, %rd16, %rd15;
	cvt.u32.u64 	%r2, %rd4;
	mov.b32 	%r316, 0;
$L__BB0_4:
	mov.b32 	%r329, 0;
	mov.u32 	%r330, %r329;
	mov.u32 	%r331, %r329;
	mov.u32 	%r332, %r329;
	mov.u32 	%r333, %r329;
	mov.u32 	%r322, %r329;
$L__BB0_5:
	mul.wide.u32 	%rd17, %r322, 4;
	add.s64 	%rd18, %rd2, %rd17;
	ld.global.u32 	%r10, [%rd18+4];
	shl.b32 	%r11, %r322, 5;
	mov.b32 	%r328, 0;
$L__BB0_6:
	.pragma "nounroll";
	shr.u32 	%r199, %r10, %r328;
	and.b32  	%r200, %r199, 1;
	setp.eq.b32 	%p3, %r200, 1;
	not.pred 	%p4, %p3;
	add.s32 	%r201, %r11, %r328;
	mul.lo.s32 	%r202, %r201, 5;
	mul.wide.u32 	%rd19, %r202, 4;
	add.s64 	%rd6, %rd5, %rd19;
	@%p4 bra 	$L__BB0_8;
	ld.global.u32 	%r203, [%rd6];
	xor.b32  	%r333, %r333, %r203;
	ld.global.u32 	%r204, [%rd6+4];
	xor.b32  	%r332, %r332, %r204;
	ld.global.u32 	%r205, [%rd6+8];
	xor.b32  	%r331, %r331, %r205;
	ld.global.u32 	%r206, [%rd6+12];
	xor.b32  	%r330, %r330, %r206;
	ld.global.u32 	%r207, [%rd6+16];
	xor.b32  	%r329, %r329, %r207;
$L__BB0_8:
	and.b32  	%r209, %r199, 2;
	setp.eq.s32 	%p5, %r209, 0;
	@%p5 bra 	$L__BB0_10;
	ld.global.u32 	%r210, [%rd6+20];
	xor.b32  	%r333, %r333, %r210;
	ld.global.u32 	%r211, [%rd6+24];
	xor.b32  	%r332, %r332, %r211;
	ld.global.u32 	%r212, [%rd6+28];
	xor.b32  	%r331, %r331, %r212;
	ld.global.u32 	%r213, [%rd6+32];
	xor.b32  	%r330, %r330, %r213;
	ld.global.u32 	%r214, [%rd6+36];
	xor.b32  	%r329, %r329, %r214;
$L__BB0_10:
	and.b32  	%r216, %r199, 4;
	setp.eq.s32 	%p6, %r216, 0;
	@%p6 bra 	$L__BB0_12;
	ld.global.u32 	%r217, [%rd6+40];
	xor.b32  	%r333, %r333, %r217;
	ld.global.u32 	%r218, [%rd6+44];
	xor.b32  	%r332, %r332, %r218;
	ld.global.u32 	%r219, [%rd6+48];
	xor.b32  	%r331, %r331, %r219;
	ld.global.u32 	%r220, [%rd6+52];
	xor.b32  	%r330, %r330, %r220;
	ld.global.u32 	%r221, [%rd6+56];
	xor.b32  	%r329, %r329, %r221;
$L__BB0_12:
	and.b32  	%r223, %r199, 8;
	setp.eq.s32 	%p7, %r223, 0;
	@%p7 bra 	$L__BB0_14;
	ld.global.u32 	%r224, [%rd6+60];
	xor.b32  	%r333, %r333, %r224;
	ld.global.u32 	%r225, [%rd6+64];
	xor.b32  	%r332, %r332, %r225;
	ld.global.u32 	%r226, [%rd6+68];
	xor.b32  	%r331, %r331, %r226;
	ld.global.u32 	%r227, [%rd6+72];
	xor.b32  	%r330, %r330, %r227;
	ld.global.u32 	%r228, [%rd6+76];
	xor.b32  	%r329, %r329, %r228;
$L__BB0_14:
	and.b32  	%r230, %r199, 16;
	setp.eq.s32 	%p8, %r230, 0;
	@%p8 bra 	$L__BB0_16;
	ld.global.u32 	%r231, [%rd6+80];
	xor.b32  	%r333, %r333, %r231;
	ld.global.u32 	%r232, [%rd6+84];
	xor.b32  	%r332, %r332, %r232;
	ld.global.u32 	%r233, [%rd6+88];
	xor.b32  	%r331, %r331, %r233;
	ld.global.u32 	%r234, [%rd6+92];
	xor.b32  	%r330, %r330, %r234;
	ld.global.u32 	%r235, [%rd6+96];
	xor.b32  	%r329, %r329, %r235;
$L__BB0_16:
	and.b32  	%r237, %r199, 32;
	setp.eq.s32 	%p9, %r237, 0;
	@%p9 bra 	$L__BB0_18;
	ld.global.u32 	%r238, [%rd6+100];
	xor.b32  	%r333, %r333, %r238;
	ld.global.u32 	%r239, [%rd6+104];
	xor.b32  	%r332, %r332, %r239;
	ld.global.u32 	%r240, [%rd6+108];
	xor.b32  	%r331, %r331, %r240;
	ld.global.u32 	%r241, [%rd6+112];
	xor.b32  	%r330, %r330, %r241;
	ld.global.u32 	%r242, [%rd6+116];
	xor.b32  	%r329, %r329, %r242;
$L__BB0_18:
	and.b32  	%r244, %r199, 64;
	setp.eq.s32 	%p10, %r244, 0;
	@%p10 bra 	$L__BB0_20;
	ld.global.u32 	%r245, [%rd6+120];
	xor.b32  	%r333, %r333, %r245;
	ld.global.u32 	%r246, [%rd6+124];
	xor.b32  	%r332, %r332, %r246;
	ld.global.u32 	%r247, [%rd6+128];
	xor.b32  	%r331, %r331, %r247;
	ld.global.u32 	%r248, [%rd6+132];
	xor.b32  	%r330, %r330, %r248;
	ld.global.u32 	%r249, [%rd6+136];
	xor.b32  	%r329, %r329, %r249;
$L__BB0_20:
	and.b32  	%r251, %r199, 128;
	setp.eq.s32 	%p11, %r251, 0;
	@%p11 bra 	$L__BB0_22;
	ld.global.u32 	%r252, [%rd6+140];
	xor.b32  	%r333, %r333, %r252;
	ld.global.u32 	%r253, [%rd6+144];
	xor.b32  	%r332, %r332, %r253;
	ld.global.u32 	%r254, [%rd6+148];
	xor.b32  	%r331, %r331, %r254;
	ld.global.u32 	%r255, [%rd6+152];
	xor.b32  	%r330, %r330, %r255;
	ld.global.u32 	%r256, [%rd6+156];
	xor.b32  	%r329, %r329, %r256;
$L__BB0_22:
	and.b32  	%r258, %r199, 256;
	setp.eq.s32 	%p12, %r258, 0;
	@%p12 bra 	$L__BB0_24;
	ld.global.u32 	%r259, [%rd6+160];
	xor.b32  	%r333, %r333, %r259;
	ld.global.u32 	%r260, [%rd6+164];
	xor.b32  	%r332, %r332, %r260;
	ld.global.u32 	%r261, [%rd6+168];
	xor.b32  	%r331, %r331, %r261;
	ld.global.u32 	%r262, [%rd6+172];
	xor.b32  	%r330, %r330, %r262;
	ld.global.u32 	%r263, [%rd6+176];
	xor.b32  	%r329, %r329, %r263;
$L__BB0_24:
	and.b32  	%r265, %r199, 512;
	setp.eq.s32 	%p13, %r265, 0;
	@%p13 bra 	$L__BB0_26;
	ld.global.u32 	%r266, [%rd6+180];
	xor.b32  	%r333, %r333, %r266;
	ld.global.u32 	%r267, [%rd6+184];
	xor.b32  	%r332, %r332, %r267;
	ld.global.u32 	%r268, [%rd6+188];
	xor.b32  	%r331, %r331, %r268;
	ld.global.u32 	%r269, [%rd6+192];
	xor.b32  	%r330, %r330, %r269;
	ld.global.u32 	%r270, [%rd6+196];
	xor.b32  	%r329, %r329, %r270;
$L__BB0_26:
	and.b32  	%r272, %r199, 1024;
	setp.eq.s32 	%p14, %r272, 0;
	@%p14 bra 	$L__BB0_28;
	ld.global.u32 	%r273, [%rd6+200];
	xor.b32  	%r333, %r333, %r273;
	ld.global.u32 	%r274, [%rd6+204];
	xor.b32  	%r332, %r332, %r274;
	ld.global.u32 	%r275, [%rd6+208];
	xor.b32  	%r331, %r331, %r275;
	ld.global.u32 	%r276, [%rd6+212];
	xor.b32  	%r330, %r330, %r276;
	ld.global.u32 	%r277, [%rd6+216];
	xor.b32  	%r329, %r329, %r277;
$L__BB0_28:
	and.b32  	%r279, %r199, 2048;
	setp.eq.s32 	%p15, %r279, 0;
	@%p15 bra 	$L__BB0_30;
	ld.global.u32 	%r280, [%rd6+220];
	xor.b32  	%r333, %r333, %r280;
	ld.global.u32 	%r281, [%rd6+224];
	xor.b32  	%r332, %r332, %r281;
	ld.global.u32 	%r282, [%rd6+228];
	xor.b32  	%r331, %r331, %r282;
	ld.global.u32 	%r283, [%rd6+232];
	xor.b32  	%r330, %r330, %r283;
	ld.global.u32 	%r284, [%rd6+236];
	xor.b32  	%r329, %r329, %r284;
$L__BB0_30:
	and.b32  	%r286, %r199, 4096;
	setp.eq.s32 	%p16, %r286, 0;
	@%p16 bra 	$L__BB0_32;
	ld.global.u32 	%r287, [%rd6+240];
	xor.b32  	%r333, %r333, %r287;
	ld.global.u32 	%r288, [%rd6+244];
	xor.b32  	%r332, %r332, %r288;
	ld.global.u32 	%r289, [%rd6+248];
	xor.b32  	%r331, %r331, %r289;
	ld.global.u32 	%r290, [%rd6+252];
	xor.b32  	%r330, %r330, %r290;
	ld.global.u32 	%r291, [%rd6+256];
	xor.b32  	%r329, %r329, %r291;
$L__BB0_32:
	and.b32  	%r293, %r199, 8192;
	setp.eq.s32 	%p17, %r293, 0;
	@%p17 bra 	$L__BB0_34;
	ld.global.u32 	%r294, [%rd6+260];
	xor.b32  	%r333, %r333, %r294;
	ld.global.u32 	%r295, [%rd6+264];
	xor.b32  	%r332, %r332, %r295;
	ld.global.u32 	%r296, [%rd6+268];
	xor.b32  	%r331, %r331, %r296;
	ld.global.u32 	%r297, [%rd6+272];
	xor.b32  	%r330, %r330, %r297;
	ld.global.u32 	%r298, [%rd6+276];
	xor.b32  	%r329, %r329, %r298;
$L__BB0_34:
	and.b32  	%r300, %r199, 16384;
	setp.eq.s32 	%p18, %r300, 0;
	@%p18 bra 	$L__BB0_36;
	ld.global.u32 	%r301, [%rd6+280];
	xor.b32  	%r333, %r333, %r301;
	ld.global.u32 	%r302, [%rd6+284];
	xor.b32  	%r332, %r332, %r302;
	ld.global.u32 	%r303, [%rd6+288];
	xor.b32  	%r331, %r331, %r303;
	ld.global.u32 	%r304, [%rd6+292];
	xor.b32  	%r330, %r330, %r304;
	ld.global.u32 	%r305, [%rd6+296];
	xor.b32  	%r329, %r329, %r305;
$L__BB0_36:
	and.b32  	%r307, %r199, 32768;
	setp.eq.s32 	%p19, %r307, 0;
	@%p19 bra 	$L__BB0_38;
	ld.global.u32 	%r308, [%rd6+300];
	xor.b32  	%r333, %r333, %r308;
	ld.global.u32 	%r309, [%rd6+304];
	xor.b32  	%r332, %r332, %r309;
	ld.global.u32 	%r310, [%rd6+308];
	xor.b32  	%r331, %r331, %r310;
	ld.global.u32 	%r311, [%rd6+312];
	xor.b32  	%r330, %r330, %r311;
	ld.global.u32 	%r312, [%rd6+316];
	xor.b32  	%r329, %r329, %r312;
$L__BB0_38:
	add.s32 	%r328, %r328, 16;
	setp.ne.s32 	%p20, %r328, 32;
	@%p20 bra 	$L__BB0_6;
	mad.lo.s32 	%r313, %r322, -31, %r11;
	add.s32 	%r322, %r313, 1;
	setp.ne.s32 	%p21, %r322, 5;
	@%p21 bra 	$L__BB0_5;
	st.global.u32 	[%rd2+4], %r333;
	st.global.u32 	[%rd2+8], %r332;
	st.global.u32 	[%rd2+12], %r331;
	st.global.u32 	[%rd2+16], %r330;
	st.global.u32 	[%rd2+20], %r329;
	add.s32 	%r316, %r316, 1;
	setp.lt.u32 	%p22, %r316, %r2;
	@%p22 bra 	$L__BB0_4;
$L__BB0_41:
	shr.u64 	%rd7, %rd21, 2;
	add.s32 	%r315, %r315, 1;
	setp.gt.u64 	%p23, %rd21, 3;
	mov.u64 	%rd21, %rd7;
	@%p23 bra 	$L__BB0_2;
$L__BB0_42:
	mov.b32 	%r314, 0;
	st.global.v2.u32 	[%rd2+24], {%r314, %r314};
	st.global.u32 	[%rd2+32], %r314;
	mov.b64 	%rd20, 0;
	st.global.u64 	[%rd2+40], %rd20;
	ret;

}
	// .globl	_Z11run_momentsPfS_S_S_S_S_P17curandStateXORWOW
.visible .entry _Z11run_momentsPfS_S_S_S_S_P17curandStateXORWOW(
	.param .u64 .ptr .align 1 _Z11run_momentsPfS_S_S_S_S_P17curandStateXORWOW_param_0,
	.param .u64 .ptr .align 1 _Z11run_momentsPfS_S_S_S_S_P17curandStateXORWOW_param_1,
	.param .u64 .ptr .align 1 _Z11run_momentsPfS_S_S_S_S_P17curandStateXORWOW_param_2,
	.param .u64 .ptr .align 1 _Z11run_momentsPfS_S_S_S_S_P17curandStateXORWOW_param_3,
	.param .u64 .ptr .align 1 _Z11run_momentsPfS_S_S_S_S_P17curandStateXORWOW_param_4,
	.param .u64 .ptr .align 1 _Z11run_momentsPfS_S_S_S_S_P17curandStateXORWOW_param_5,
	.param .u64 .ptr .align 1 _Z11run_momentsPfS_S_S_S_S_P17curandStateXORWOW_param_6
)
{
	.local .align 4 .b8 	__local_depot1[28];
	.reg .b64 	%SP;
	.reg .b64 	%SPL;
	.reg .pred 	%p<165>;
	.reg .b16 	%rs<2>;
	.reg .b32 	%r<925>;
	.reg .b32 	%f<780>;
	.reg .b64 	%rd<211>;
	.reg .b64 	%fd<198>;

	mov.u64 	%SPL, __local_depot1;
	ld.param.u64 	%rd56, [_Z11run_momentsPfS_S_S_S_S_P17curandStateXORWOW_param_0];
	ld.param.u64 	%rd57, [_Z11run_momentsPfS_S_S_S_S_P17curandStateXORWOW_param_1];
	ld.param.u64 	%rd51, [_Z11run_momentsPfS_S_S_S_S_P17curandStateXORWOW_param_2];
	ld.param.u64 	%rd52, [_Z11run_momentsPfS_S_S_S_S_P17curandStateXORWOW_param_3];
	ld.param.u64 	%rd53, [_Z11run_momentsPfS_S_S_S_S_P17curandStateXORWOW_param_4];
	ld.param.u64 	%rd55, [_Z11run_momentsPfS_S_S_S_S_P17curandStateXORWOW_param_6];
	cvta.to.global.u64 	%rd58, %rd55;
	cvta.to.global.u64 	%rd59, %rd53;
	cvta.to.global.u64 	%rd60, %rd52;
	cvta.to.global.u64 	%rd61, %rd51;
	cvta.to.global.u64 	%rd62, %rd57;
	cvta.to.global.u64 	%rd63, %rd56;
	add.u64 	%rd1, %SPL, 0;
	add.u64 	%rd2, %SPL, 0;
	add.u64 	%rd3, %SPL, 0;
	add.u64 	%rd4, %SPL, 0;
	add.u64 	%rd5, %SPL, 0;
	add.u64 	%rd6, %SPL, 0;
	add.u64 	%rd7, %SPL, 0;
	add.u64 	%rd8, %SPL, 0;
	mov.u32 	%r296, %ctaid.x;
	mov.u32 	%r297, %ntid.x;
	mov.u32 	%r298, %tid.x;
	mad.lo.s32 	%r299, %r296, %r297, %r298;
	cvt.u64.u32 	%rd9, %r299;
	mul.wide.u32 	%rd72, %r299, 4;
	add.s64 	%rd10, %rd63, %rd72;
	ld.global.f32 	%f776, [%rd10];
	add.s64 	%rd11, %rd62, %rd72;
	ld.global.f32 	%f775, [%rd11];
	add.s64 	%rd73, %rd61, %rd72;
	ld.global.f32 	%f750, [%rd73];
	add.s64 	%rd74, %rd60, %rd72;
	ld.global.f32 	%f778, [%rd74];
	add.s64 	%rd75, %rd59, %rd72;
	ld.global.f32 	%f779, [%rd75];
	mul.wide.u32 	%rd76, %r299, 48;
	add.s64 	%rd77, %rd58, %rd76;
	ld.global.v2.u32 	{%r820, %r791}, [%rd77];
	ld.global.v2.u32 	{%r4, %r3}, [%rd77+8];
	ld.global.v2.u32 	{%r5, %r6}, [%rd77+16];
	ld.global.v2.u32 	{%r7, %r870}, [%rd77+24];
	ld.global.f32 	%f6, [%rd77+32];
	ld.global.f64 	%fd194, [%rd77+40];
	ld.const.f32 	%f7, [d_amp];
	ld.const.f32 	%f8, [d_omega];
	ld.const.f32 	%f9, [d_force];
	ld.const.f32 	%f10, [d_gam];
	ld.const.f32 	%f11, [d_Dg];
	ld.const.f32 	%f12, [d_Dp];
	ld.const.f32 	%f13, [d_lambda];
	ld.const.u64 	%rd12, [d_paths];
	and.b64  	%rd78, %rd12, -4294967296;
	setp.ne.s64 	%p1, %rd78, 0;
	@%p1 bra 	$L__BB1_2;
	cvt.u32.u64 	%r300, %rd12;
	cvt.u32.u64 	%r301, %rd9;
	div.u32 	%r302, %r301, %r300;
	cvt.u64.u32 	%rd198, %r302;
	bra.uni 	$L__BB1_3;
$L__BB1_2:
	div.s64 	%rd198, %rd9, %rd12;
$L__BB1_3:
	ld.const.s32 	%rd16, [d_points];
	or.b64  	%rd79, %rd198, %rd16;
	and.b64  	%rd80, %rd79, -4294967296;
	setp.ne.s64 	%p2, %rd80, 0;
	@%p2 bra 	$L__BB1_5;
	cvt.u32.u64 	%r303, %rd16;
	cvt.u32.u64 	%r304, %rd198;
	rem.u32 	%r305, %r304, %r303;
	cvt.u64.u32 	%rd199, %r305;
	bra.uni 	$L__BB1_6;
$L__BB1_5:
	rem.s64 	%rd199, %rd198, %rd16;
$L__BB1_6:
	ld.param.u64 	%rd196, [_Z11run_momentsPfS_S_S_S_S_P17curandStateXORWOW_param_5];
	cvta.to.global.u64 	%rd81, %rd196;
	shl.b64 	%rd82, %rd199, 2;
	add.s64 	%rd83, %rd81, %rd82;
	ld.global.f32 	%f14, [%rd83];
	ld.const.u8 	%rs1, [d_domainx];
	setp.gt.s16 	%p3, %rs1, 102;
	@%p3 bra 	$L__BB1_10;
	setp.eq.s16 	%p9, %rs1, 68;
	mov.f32 	%f738, %f7;
	mov.f32 	%f739, %f8;
	mov.f32 	%f740, %f9;
	mov.f32 	%f741, %f10;
	mov.f32 	%f742, %f14;
	mov.f32 	%f743, %f12;
	mov.f32 	%f744, %f13;
	@%p9 bra 	$L__BB1_16;
	setp.eq.s16 	%p10, %rs1, 97;
	mov.f32 	%f738, %f14;
	mov.f32 	%f739, %f8;
	mov.f32 	%f740, %f9;
	mov.f32 	%f741, %f10;
	mov.f32 	%f742, %f11;
	mov.f32 	%f743, %f12;
	mov.f32 	%f744, %f13;
	@%p10 bra 	$L__BB1_16;
	setp.eq.s16 	%p11, %rs1, 102;
	mov.f32 	%f738, %f7;
	mov.f32 	%f739, %f8;
	mov.f32 	%f740, %f14;
	mov.f32 	%f741, %f10;
	mov.f32 	%f742, %f11;
	mov.f32 	%f743, %f12;
	mov.f32 	%f744, %f13;
	@%p11 bra 	$L__BB1_16;
	bra.uni 	$L__BB1_15;
$L__BB1_10:
	setp.gt.s16 	%p4, %rs1, 111;
	@%p4 bra 	$L__BB1_13;
	setp.eq.s16 	%p7, %rs1, 103;
	mov.f32 	%f738, %f7;
	mov.f32 	%f739, %f8;
	mov.f32 	%f740, %f9;
	mov.f32 	%f741, %f14;
	mov.f32 	%f742, %f11;
	mov.f32 	%f743, %f12;
	mov.f32 	%f744, %f13;
	@%p7 bra 	$L__BB1_16;
	setp.eq.s16 	%p8, %rs1, 108;
	mov.f32 	%f738, %f7;
	mov.f32 	%f739, %f8;
	mov.f32 	%f740, %f9;
	mov.f32 	%f741, %f10;
	mov.f32 	%f742, %f11;
	mov.f32 	%f743, %f12;
	mov.f32 	%f744, %f14;
	@%p8 bra 	$L__BB1_16;
	bra.uni 	$L__BB1_15;
$L__BB1_13:
	setp.eq.s16 	%p5, %rs1, 112;
	mov.f32 	%f738, %f7;
	mov.f32 	%f739, %f8;
	mov.f32 	%f740, %f9;
	mov.f32 	%f741, %f10;
	mov.f32 	%f742, %f11;
	mov.f32 	%f743, %f14;
	mov.f32 	%f744, %f13;
	@%p5 bra 	$L__BB1_16;
	setp.ne.s16 	%p6, %rs1, 119;
	mov.f32 	%f738, %f7;
	mov.f32 	%f739, %f14;
	mov.f32 	%f740, %f9;
	mov.f32 	%f741, %f10;
	mov.f32 	%f742, %f11;
	mov.f32 	%f743, %f12;
	mov.f32 	%f744, %f13;
	@%p6 bra 	$L__BB1_15;
	bra.uni 	$L__BB1_16;
$L__BB1_15:
	mov.f32 	%f738, %f7;
	mov.f32 	%f739, %f8;
	mov.f32 	%f740, %f9;
	mov.f32 	%f741, %f10;
	mov.f32 	%f742, %f11;
	mov.f32 	%f743, %f12;
	mov.f32 	%f744, %f13;
$L__BB1_16:
	mov.f32 	%f154, 0f40C90FDB;
	div.rn.f32 	%f155, %f154, %f739;
	ld.const.u32 	%r307, [d_spp];
	cvt.rn.f32.s32 	%f156, %r307;
	div.rn.f32 	%f22, %f155, %f156;
	ld.const.u64 	%rd20, [d_steps];
	ld.const.u32 	%r308, [d_2ndorder];
	setp.eq.s32 	%p12, %r308, 0;
	mov.u32 	%r821, %r6;
	mov.u32 	%r822, %r5;
	mov.u32 	%r823, %r3;
	mov.u32 	%r818, %r4;
	@%p12 bra 	$L__BB1_18;
	shr.u32 	%r309, %r791, 2;
	xor.b32  	%r310, %r309, %r791;
	shl.b32 	%r311, %r6, 4;
	shl.b32 	%r312, %r310, 1;
	xor.b32  	%r313, %r311, %r312;
	xor.b32  	%r314, %r313, %r6;
	xor.b32  	%r821, %r314, %r310;
	add.s32 	%r820, %r820, 362437;
	add.s32 	%r315, %r821, %r820;
	cvt.rn.f32.u32 	%f157, %r315;
	fma.rn.f32 	%f158, %f157, 0f2F800000, 0f2F000000;
	setp.lt.f32 	%p13, %f158, 0f00800000;
	mul.f32 	%f159, %f158, 0f4B000000;
	selp.f32 	%f160, %f159, %f158, %p13;
	selp.f32 	%f161, 0fC1B80000, 0f00000000, %p13;
	mov.b32 	%r316, %f160;
	add.s32 	%r317, %r316, -1059760811;
	and.b32  	%r318, %r317, -8388608;
	sub.s32 	%r319, %r316, %r318;
	mov.b32 	%f162, %r319;
	cvt.rn.f32.s32 	%f163, %r318;
	fma.rn.f32 	%f164, %f163, 0f34000000, %f161;
	add.f32 	%f165, %f162, 0fBF800000;
	fma.rn.f32 	%f166, %f165, 0fBE055027, 0f3E1039F6;
	fma.rn.f32 	%f167, %f166, %f165, 0fBDF8CDCC;
	fma.rn.f32 	%f168, %f167, %f165, 0f3E0F2955;
	fma.rn.f32 	%f169, %f168, %f165, 0fBE2AD8B9;
	fma.rn.f32 	%f170, %f169, %f165, 0f3E4CED0B;
	fma.rn.f32 	%f171, %f170, %f165, 0fBE7FFF22;
	fma.rn.f32 	%f172, %f171, %f165, 0f3EAAAA78;
	fma.rn.f32 	%f173, %f172, %f165, 0fBF000000;
	mul.f32 	%f174, %f165, %f173;
	fma.rn.f32 	%f175, %f174, %f165, %f165;
	fma.rn.f32 	%f176, %f164, 0f3F317218, %f175;
	setp.gt.u32 	%p14, %r316, 2139095039;
	fma.rn.f32 	%f177, %f160, 0f7F800000, 0f7F800000;
	selp.f32 	%f178, %f177, %f176, %p14;
	setp.eq.f32 	%p15, %f160, 0f00000000;
	neg.f32 	%f179, %f178;
	selp.f32 	%f180, 0f7F800000, %f179, %p15;
	div.rn.f32 	%f181, %f180, %f744;
	div.rn.f32 	%f182, %f181, %f22;
	add.f32 	%f183, %f182, 0f3F000000;
	cvt.rmi.f32.f32 	%f184, %f183;
	cvt.rzi.s32.f32 	%r827, %f184;
	mov.u32 	%r822, %r6;
	mov.u32 	%r823, %r5;
	mov.u32 	%r818, %r3;
	mov.u32 	%r791, %r4;
$L__BB1_18:
	setp.lt.s64 	%p16, %rd20, 1;
	mov.f32 	%f777, 0f00000000;
	@%p16 bra 	$L__BB1_154;
	neg.f32 	%f23, %f741;
	mul.f32 	%f187, %f741, 0f40C00000;
	mul.f32 	%f188, %f187, %f742;
	mul.f32 	%f24, %f188, %f22;
	div.rn.f32 	%f25, %f744, %f743;
	add.f32 	%f189, %f741, %f741;
	mul.f32 	%f190, %f189, %f742;
	mul.f32 	%f26, %f190, %f22;
	mul.f32 	%f191, %f744, %f22;
	cvt.f64.f32 	%fd43, %f191;
	mov.b32 	%r320, 1127219200;
	mov.b32 	%r321, -2147483648;
	mov.b64 	%fd2, {%r321, %r320};
	sqrt.rn.f64 	%fd3, %fd43;
	fma.rn.f32 	%f192, %f191, 0f3BBB989D, 0f3F000000;
	cvt.sat.f32.f32 	%f193, %f192;
	mov.f32 	%f194, 0f4B400001;
	mov.f32 	%f195, 0f437C0000;
	fma.rm.f32 	%f196, %f193, %f195, %f194;
	add.f32 	%f197, %f196, 0fCB40007F;
	neg.f32 	%f198, %f197;
	fma.rn.f32 	%f199, %f191, 0f3FB8AA3B, %f198;
	fma.rn.f32 	%f27, %f191, 0f32A57060, %f199;
	mov.f32 	%f777, 0f00000000;
	mov.b64 	%rd200, 0;
	ex2.approx.ftz.f32 	%f539, %f27;
	mov.u64 	%rd171, __cr_lgamma_table;
	mov.u64 	%rd161, __cudart_i2opi_f;
	ld.const.u64 	%rd181, [d_trigger];
	mov.f32 	%f749, %f775;
$L__BB1_20:
	setp.eq.s32 	%p17, %r308, 0;
	@%p17 bra 	$L__BB1_91;
	mul.f32 	%f34, %f776, 0f40C90FDB;
	mul.f32 	%f200, %f34, 0f3F22F983;
	cvt.rni.s32.f32 	%r782, %f200;
	cvt.rn.f32.s32 	%f201, %r782;
	fma.rn.f32 	%f202, %f201, 0fBFC90FDA, %f34;
	fma.rn.f32 	%f203, %f201, 0fB3A22168, %f202;
	fma.rn.f32 	%f751, %f201, 0fA7C234C5, %f203;
	abs.f32 	%f36, %f34;
	setp.ltu.f32 	%p18, %f36, 0f47CE4780;
	@%p18 bra 	$L__BB1_29;
	setp.neu.f32 	%p19, %f36, 0f7F800000;
	@%p19 bra 	$L__BB1_24;
	mov.f32 	%f206, 0f00000000;
	mul.rn.f32 	%f751, %f34, %f206;
	mov.b32 	%r782, 0;
	bra.uni 	$L__BB1_29;
$L__BB1_24:
	mov.b32 	%r29, %f34;
	mov.b64 	%rd203, 0;
	mov.b32 	%r779, 0;
	mov.u64 	%rd201, __cudart_i2opi_f;
	mov.u64 	%rd202, %rd8;
$L__BB1_25:
	.pragma "nounroll";
	ld.global.nc.u32 	%r324, [%rd201];
	shl.b32 	%r325, %r29, 8;
	or.b32  	%r326, %r325, -2147483648;
	mad.wide.u32 	%rd87, %r324, %r326, %rd203;
	shr.u64 	%rd203, %rd87, 32;
	st.local.u32 	[%rd202], %rd87;
	add.s32 	%r779, %r779, 1;
	add.s64 	%rd202, %rd202, 4;
	add.s64 	%rd201, %rd201, 4;
	setp.ne.s32 	%p20, %r779, 6;
	@%p20 bra 	$L__BB1_25;
	shr.u32 	%r327, %r29, 23;
	st.local.u32 	[%rd8+24], %rd203;
	and.b32  	%r32, %r327, 31;
	and.b32  	%r328, %r327, 224;
	add.s32 	%r329, %r328, -128;
	shr.u32 	%r330, %r329, 5;
	mul.wide.u32 	%rd88, %r330, 4;
	sub.s64 	%rd28, %rd8, %rd88;
	ld.local.u32 	%r780, [%rd28+24];
	ld.local.u32 	%r781, [%rd28+20];
	setp.eq.s32 	%p21, %r32, 0;
	@%p21 bra 	$L__BB1_28;
	shf.l.wrap.b32 	%r780, %r781, %r780, %r32;
	ld.local.u32 	%r331, [%rd28+16];
	shf.l.wrap.b32 	%r781, %r331, %r781, %r32;
$L__BB1_28:
	shr.u32 	%r332, %r780, 30;
	shf.l.wrap.b32 	%r333, %r781, %r780, 2;
	shl.b32 	%r334, %r781, 2;
	shr.u32 	%r335, %r333, 31;
	add.s32 	%r336, %r335, %r332;
	neg.s32 	%r337, %r336;
	setp.lt.s32 	%p22, %r29, 0;
	selp.b32 	%r782, %r337, %r336, %p22;
	xor.b32  	%r338, %r333, %r29;
	shr.s32 	%r339, %r333, 31;
	xor.b32  	%r340, %r339, %r333;
	xor.b32  	%r341, %r339, %r334;
	cvt.u64.u32 	%rd89, %r340;
	shl.b64 	%rd90, %rd89, 32;
	cvt.u64.u32 	%rd91, %r341;
	or.b64  	%rd92, %rd90, %rd91;
	cvt.rn.f64.s64 	%fd44, %rd92;
	mul.f64 	%fd45, %fd44, 0d3BF921FB54442D19;
	cvt.rn.f32.f64 	%f204, %fd45;
	neg.f32 	%f205, %f204;
	setp.lt.s32 	%p23, %r338, 0;
	selp.f32 	%f751, %f205, %f204, %p23;
$L__BB1_29:
	add.s32 	%r343, %r782, 1;
	mul.rn.f32 	%f207, %f751, %f751;
	and.b32  	%r344, %r782, 1;
	setp.eq.b32 	%p24, %r344, 1;
	selp.f32 	%f208, %f751, 0f3F800000, %p24;
	fma.rn.f32 	%f209, %f207, %f208, 0f00000000;
	fma.rn.f32 	%f210, %f207, 0f37CBAC00, 0fBAB607ED;
	selp.f32 	%f211, 0fB94D4153, %f210, %p24;
	selp.f32 	%f212, 0f3C0885E4, 0f3D2AAABB, %p24;
	fma.rn.f32 	%f213, %f211, %f207, %f212;
	selp.f32 	%f214, 0fBE2AAAA8, 0fBEFFFFFF, %p24;
	fma.rn.f32 	%f215, %f213, %f207, %f214;
	fma.rn.f32 	%f216, %f215, %f209, %f208;
	and.b32  	%r345, %r343, 2;
	setp.eq.s32 	%p25, %r345, 0;
	mov.f32 	%f217, 0f00000000;
	sub.f32 	%f218, %f217, %f216;
	selp.f32 	%f219, %f216, %f218, %p25;
	mul.f32 	%f40, %f219, 0f40C90FDB;
	mul.f32 	%f220, %f750, 0f3F22F983;
	cvt.rni.s32.f32 	%r786, %f220;
	cvt.rn.f32.s32 	%f221, %r786;
	fma.rn.f32 	%f222, %f221, 0fBFC90FDA, %f750;
	fma.rn.f32 	%f223, %f221, 0fB3A22168, %f222;
	fma.rn.f32 	%f752, %f221, 0fA7C234C5, %f223;
	abs.f32 	%f42, %f750;
	setp.ltu.f32 	%p26, %f42, 0f47CE4780;
	@%p26 bra 	$L__BB1_37;
	setp.neu.f32 	%p27, %f42, 0f7F800000;
	@%p27 bra 	$L__BB1_32;
	mov.f32 	%f226, 0f00000000;
	mul.rn.f32 	%f752, %f750, %f226;
	mov.b32 	%r786, 0;
	bra.uni 	$L__BB1_37;
$L__BB1_32:
	mov.b32 	%r42, %f750;
	mov.b64 	%rd204, 0;
	mov.b32 	%r783, 0;
$L__BB1_33:
	.pragma "nounroll";
	mul.wide.u32 	%rd94, %r783, 4;
	mov.u64 	%rd95, __cudart_i2opi_f;
	add.s64 	%rd96, %rd95, %rd94;
	ld.global.nc.u32 	%r347, [%rd96];
	shl.b32 	%r348, %r42, 8;
	or.b32  	%r349, %r348, -2147483648;
	mad.wide.u32 	%rd97, %r347, %r349, %rd204;
	shr.u64 	%rd204, %rd97, 32;
	add.s64 	%rd98, %rd7, %rd94;
	st.local.u32 	[%rd98], %rd97;
	add.s32 	%r783, %r783, 1;
	setp.ne.s32 	%p28, %r783, 6;
	@%p28 bra 	$L__BB1_33;
	shr.u32 	%r350, %r42, 23;
	st.local.u32 	[%rd7+24], %rd204;
	and.b32  	%r45, %r350, 31;
	and.b32  	%r351, %r350, 224;
	add.s32 	%r352, %r351, -128;
	shr.u32 	%r353, %r352, 5;
	mul.wide.u32 	%rd99, %r353, 4;
	sub.s64 	%rd31, %rd7, %rd99;
	ld.local.u32 	%r784, [%rd31+24];
	ld.local.u32 	%r785, [%rd31+20];
	setp.eq.s32 	%p29, %r45, 0;
	@%p29 bra 	$L__BB1_36;
	shf.l.wrap.b32 	%r784, %r785, %r784, %r45;
	ld.local.u32 	%r354, [%rd31+16];
	shf.l.wrap.b32 	%r785, %r354, %r785, %r45;
$L__BB1_36:
	shr.u32 	%r355, %r784, 30;
	shf.l.wrap.b32 	%r356, %r785, %r784, 2;
	shl.b32 	%r357, %r785, 2;
	shr.u32 	%r358, %r356, 31;
	add.s32 	%r359, %r358, %r355;
	neg.s32 	%r360, %r359;
	setp.lt.s32 	%p30, %r42, 0;
	selp.b32 	%r786, %r360, %r359, %p30;
	xor.b32  	%r361, %r356, %r42;
	shr.s32 	%r362, %r356, 31;
	xor.b32  	%r363, %r362, %r356;
	xor.b32  	%r364, %r362, %r357;
	cvt.u64.u32 	%rd100, %r363;
	shl.b64 	%rd101, %rd100, 32;
	cvt.u64.u32 	%rd102, %r364;
	or.b64  	%rd103, %rd101, %rd102;
	cvt.rn.f64.s64 	%fd46, %rd103;
	mul.f64 	%fd47, %fd46, 0d3BF921FB54442D19;
	cvt.rn.f32.f64 	%f224, %fd47;
	neg.f32 	%f225, %f224;
	setp.lt.s32 	%p31, %r361, 0;
	selp.f32 	%f752, %f225, %f224, %p31;
$L__BB1_37:
	setp.eq.f32 	%p32, %f742, 0f00000000;
	add.s32 	%r366, %r786, 1;
	mul.rn.f32 	%f228, %f752, %f752;
	and.b32  	%r367, %r786, 1;
	setp.eq.b32 	%p33, %r367, 1;
	selp.f32 	%f229, %f752, 0f3F800000, %p33;
	fma.rn.f32 	%f230, %f228, %f229, 0f00000000;
	fma.rn.f32 	%f231, %f228, 0f37CBAC00, 0fBAB607ED;
	selp.f32 	%f232, 0fB94D4153, %f231, %p33;
	selp.f32 	%f233, 0f3C0885E4, 0f3D2AAABB, %p33;
	fma.rn.f32 	%f234, %f232, %f228, %f233;
	selp.f32 	%f235, 0fBE2AAAA8, 0fBEFFFFFF, %p33;
	fma.rn.f32 	%f236, %f234, %f228, %f235;
	fma.rn.f32 	%f237, %f236, %f230, %f229;
	and.b32  	%r368, %r366, 2;
	setp.eq.s32 	%p34, %r368, 0;
	mov.f32 	%f753, 0f00000000;
	sub.f32 	%f238, %f753, %f237;
	selp.f32 	%f239, %f237, %f238, %p34;
	mul.f32 	%f240, %f749, %f23;
	sub.f32 	%f241, %f240, %f40;
	fma.rn.f32 	%f242, %f738, %f239, %f241;
	add.f32 	%f46, %f740, %f242;
	mov.u32 	%r787, %r821;
	mov.u32 	%r788, %r822;
	mov.u32 	%r789, %r823;
	mov.u32 	%r790, %r818;
	@%p32 bra 	$L__BB1_42;
	shr.u32 	%r369, %r791, 2;
	xor.b32  	%r370, %r369, %r791;
	shl.b32 	%r371, %r821, 4;
	shl.b32 	%r372, %r370, 1;
	xor.b32  	%r373, %r371, %r372;
	xor.b32  	%r374, %r373, %r821;
	xor.b32  	%r787, %r374, %r370;
	add.s32 	%r820, %r820, 362437;
	add.s32 	%r375, %r787, %r820;
	cvt.rn.f32.u32 	%f243, %r375;
	fma.rn.f32 	%f47, %f243, 0f2F800000, 0f2F000000;
	setp.gtu.f32 	%p35, %f47, 0f3E2AAAAB;
	@%p35 bra 	$L__BB1_40;
	sqrt.rn.f32 	%f244, %f24;
	neg.f32 	%f753, %f244;
	mov.u32 	%r788, %r821;
	mov.u32 	%r789, %r822;
	mov.u32 	%r790, %r823;
	mov.u32 	%r791, %r818;
	bra.uni 	$L__BB1_42;
$L__BB1_40:
	setp.leu.f32 	%p36, %f47, 0f3E2AAAAB;
	setp.gtu.f32 	%p37, %f47, 0f3EAAAAAB;
	or.pred  	%p38, %p36, %p37;
	mov.u32 	%r788, %r821;
	mov.u32 	%r789, %r822;
	mov.u32 	%r790, %r823;
	mov.u32 	%r791, %r818;
	@%p38 bra 	$L__BB1_42;
	sqrt.rn.f32 	%f753, %f24;
	mov.u32 	%r788, %r821;
	mov.u32 	%r789, %r822;
	mov.u32 	%r790, %r823;
	mov.u32 	%r791, %r818;
$L__BB1_42:
	fma.rn.f32 	%f246, %f22, %f46, %f749;
	add.f32 	%f51, %f246, %f753;
	fma.rn.f32 	%f247, %f22, %f749, %f776;
	mul.f32 	%f52, %f247, 0f40C90FDB;
	mul.f32 	%f248, %f52, 0f3F22F983;
	cvt.rni.s32.f32 	%r796, %f248;
	cvt.rn.f32.s32 	%f249, %r796;
	fma.rn.f32 	%f250, %f249, 0fBFC90FDA, %f52;
	fma.rn.f32 	%f251, %f249, 0fB3A22168, %f250;
	fma.rn.f32 	%f754, %f249, 0fA7C234C5, %f251;
	abs.f32 	%f54, %f52;
	setp.ltu.f32 	%p39, %f54, 0f47CE4780;
	@%p39 bra 	$L__BB1_50;
	setp.neu.f32 	%p40, %f54, 0f7F800000;
	@%p40 bra 	$L__BB1_45;
	mov.f32 	%f254, 0f00000000;
	mul.rn.f32 	%f754, %f52, %f254;
	mov.b32 	%r796, 0;
	bra.uni 	$L__BB1_50;
$L__BB1_45:
	mov.b32 	%r63, %f52;
	mov.b64 	%rd205, 0;
	mov.b32 	%r793, 0;
$L__BB1_46:
	.pragma "nounroll";
	mul.wide.u32 	%rd105, %r793, 4;
	mov.u64 	%rd106, __cudart_i2opi_f;
	add.s64 	%rd107, %rd106, %rd105;
	ld.global.nc.u32 	%r377, [%rd107];
	shl.b32 	%r378, %r63, 8;
	or.b32  	%r379, %r378, -2147483648;
	mad.wide.u32 	%rd108, %r377, %r379, %rd205;
	shr.u64 	%rd205, %rd108, 32;
	add.s64 	%rd109, %rd6, %rd105;
	st.local.u32 	[%rd109], %rd108;
	add.s32 	%r793, %r793, 1;
	setp.ne.s32 	%p41, %r793, 6;
	@%p41 bra 	$L__BB1_46;
	shr.u32 	%r380, %r63, 23;
	st.local.u32 	[%rd6+24], %rd205;
	and.b32  	%r66, %r380, 31;
	and.b32  	%r381, %r380, 224;
	add.s32 	%r382, %r381, -128;
	shr.u32 	%r383, %r382, 5;
	mul.wide.u32 	%rd110, %r383, 4;
	sub.s64 	%rd34, %rd6, %rd110;
	ld.local.u32 	%r794, [%rd34+24];
	ld.local.u32 	%r795, [%rd34+20];
	setp.eq.s32 	%p42, %r66, 0;
	@%p42 bra 	$L__BB1_49;
	shf.l.wrap.b32 	%r794, %r795, %r794, %r66;
	ld.local.u32 	%r384, [%rd34+16];
	shf.l.wrap.b32 	%r795, %r384, %r795, %r66;
$L__BB1_49:
	shr.u32 	%r385, %r794, 30;
	shf.l.wrap.b32 	%r386, %r795, %r794, 2;
	shl.b32 	%r387, %r795, 2;
	shr.u32 	%r388, %r386, 31;
	add.s32 	%r389, %r388, %r385;
	neg.s32 	%r390, %r389;
	setp.lt.s32 	%p43, %r63, 0;
	selp.b32 	%r796, %r390, %r389, %p43;
	xor.b32  	%r391, %r386, %r63;
	shr.s32 	%r392, %r386, 31;
	xor.b32  	%r393, %r392, %r386;
	xor.b32  	%r394, %r392, %r387;
	cvt.u64.u32 	%rd111, %r393;
	shl.b64 	%rd112, %rd111, 32;
	cvt.u64.u32 	%rd113, %r394;
	or.b64  	%rd114, %rd112, %rd113;
	cvt.rn.f64.s64 	%fd48, %rd114;
	mul.f64 	%fd49, %fd48, 0d3BF921FB54442D19;
	cvt.rn.f32.f64 	%f252, %fd49;
	neg.f32 	%f253, %f252;
	setp.lt.s32 	%p44, %r391, 0;
	selp.f32 	%f754, %f253, %f252, %p44;
$L__BB1_50:
	add.s32 	%r396, %r796, 1;
	mul.rn.f32 	%f255, %f754, %f754;
	and.b32  	%r397, %r796, 1;
	setp.eq.b32 	%p45, %r397, 1;
	selp.f32 	%f256, %f754, 0f3F800000, %p45;
	fma.rn.f32 	%f257, %f255, %f256, 0f00000000;
	fma.rn.f32 	%f258, %f255, 0f37CBAC00, 0fBAB607ED;
	selp.f32 	%f259, 0fB94D4153, %f258, %p45;
	selp.f32 	%f260, 0f3C0885E4, 0f3D2AAABB, %p45;
	fma.rn.f32 	%f261, %f259, %f255, %f260;
	selp.f32 	%f262, 0fBE2AAAA8, 0fBEFFFFFF, %p45;
	fma.rn.f32 	%f263, %f261, %f255, %f262;
	fma.rn.f32 	%f264, %f263, %f257, %f256;
	and.b32  	%r398, %r396, 2;
	setp.eq.s32 	%p46, %r398, 0;
	mov.f32 	%f265, 0f00000000;
	sub.f32 	%f266, %f265, %f264;
	selp.f32 	%f267, %f264, %f266, %p46;
	mul.f32 	%f58, %f267, 0f40C90FDB;
	fma.rn.f32 	%f268, %f739, %f22, %f750;
	mul.f32 	%f269, %f268, 0f3F22F983;
	cvt.rni.s32.f32 	%r800, %f269;
	cvt.rn.f32.s32 	%f270, %r800;
	fma.rn.f32 	%f271, %f270, 0fBFC90FDA, %f268;
	fma.rn.f32 	%f272, %f270, 0fB3A22168, %f271;
	fma.rn.f32 	%f755, %f270, 0fA7C234C5, %f272;
	abs.f32 	%f60, %f268;
	setp.ltu.f32 	%p47, %f60, 0f47CE4780;
	@%p47 bra 	$L__BB1_58;
	setp.neu.f32 	%p48, %f60, 0f7F800000;
	@%p48 bra 	$L__BB1_53;
	mov.f32 	%f277, 0f00000000;
	mul.rn.f32 	%f755, %f268, %f277;
	mov.b32 	%r800, 0;
	bra.uni 	$L__BB1_58;
$L__BB1_53:
	mov.b32 	%r76, %f268;
	mov.b64 	%rd206, 0;
	mov.b32 	%r797, 0;
$L__BB1_54:
	.pragma "nounroll";
	mul.wide.u32 	%rd116, %r797, 4;
	mov.u64 	%rd117, __cudart_i2opi_f;
	add.s64 	%rd118, %rd117, %rd116;
	ld.global.nc.u32 	%r400, [%rd118];
	shl.b32 	%r401, %r76, 8;
	or.b32  	%r402, %r401, -2147483648;
	mad.wide.u32 	%rd119, %r400, %r402, %rd206;
	shr.u64 	%rd206, %rd119, 32;
	add.s64 	%rd120, %rd5, %rd116;
	st.local.u32 	[%rd120], %rd119;
	add.s32 	%r797, %r797, 1;
	setp.ne.s32 	%p49, %r797, 6;
	@%p49 bra 	$L__BB1_54;
	shr.u32 	%r403, %r76, 23;
	st.local.u32 	[%rd5+24], %rd206;
	and.b32  	%r79, %r403, 31;
	and.b32  	%r404, %r403, 224;
	add.s32 	%r405, %r404, -128;
	shr.u32 	%r406, %r405, 5;
	mul.wide.u32 	%rd121, %r406, 4;
	sub.s64 	%rd37, %rd5, %rd121;
	ld.local.u32 	%r798, [%rd37+24];
	ld.local.u32 	%r799, [%rd37+20];
	setp.eq.s32 	%p50, %r79, 0;
	@%p50 bra 	$L__BB1_57;
	shf.l.wrap.b32 	%r798, %r799, %r798, %r79;
	ld.local.u32 	%r407, [%rd37+16];
	shf.l.wrap.b32 	%r799, %r407, %r799, %r79;
$L__BB1_57:
	shr.u32 	%r408, %r798, 30;
	shf.l.wrap.b32 	%r409, %r799, %r798, 2;
	shl.b32 	%r410, %r799, 2;
	shr.u32 	%r411, %r409, 31;
	add.s32 	%r412, %r411, %r408;
	neg.s32 	%r413, %r412;
	setp.lt.s32 	%p51, %r76, 0;
	selp.b32 	%r800, %r413, %r412, %p51;
	xor.b32  	%r414, %r409, %r76;
	shr.s32 	%r415, %r409, 31;
	xor.b32  	%r416, %r415, %r409;
	xor.b32  	%r417, %r415, %r410;
	cvt.u64.u32 	%rd122, %r416;
	shl.b64 	%rd123, %rd122, 32;
	cvt.u64.u32 	%rd124, %r417;
	or.b64  	%rd125, %rd123, %rd124;
	cvt.rn.f64.s64 	%fd50, %rd125;
	mul.f64 	%fd51, %fd50, 0d3BF921FB54442D19;
	cvt.rn.f32.f64 	%f274, %fd51;
	neg.f32 	%f275, %f274;
	setp.lt.s32 	%p52, %r414, 0;
	selp.f32 	%f755, %f275, %f274, %p52;
$L__BB1_58:
	add.s32 	%r419, %r800, 1;
	mul.rn.f32 	%f279, %f755, %f755;
	and.b32  	%r420, %r800, 1;
	setp.eq.b32 	%p54, %r420, 1;
	selp.f32 	%f280, %f755, 0f3F800000, %p54;
	fma.rn.f32 	%f281, %f279, %f280, 0f00000000;
	fma.rn.f32 	%f282, %f279, 0f37CBAC00, 0fBAB607ED;
	selp.f32 	%f283, 0fB94D4153, %f282, %p54;
	selp.f32 	%f284, 0f3C0885E4, 0f3D2AAABB, %p54;
	fma.rn.f32 	%f285, %f283, %f279, %f284;
	selp.f32 	%f286, 0fBE2AAAA8, 0fBEFFFFFF, %p54;
	fma.rn.f32 	%f287, %f285, %f279, %f286;
	fma.rn.f32 	%f288, %f287, %f281, %f280;
	and.b32  	%r421, %r419, 2;
	setp.eq.s32 	%p55, %r421, 0;
	mov.f32 	%f756, 0f00000000;
	sub.f32 	%f289, %f756, %f288;
	selp.f32 	%f290, %f288, %f289, %p55;
	mul.f32 	%f291, %f51, %f23;
	sub.f32 	%f292, %f291, %f58;
	fma.rn.f32 	%f293, %f738, %f290, %f292;
	add.f32 	%f294, %f740, %f293;
	add.f32 	%f295, %f749, %f51;
	mul.f32 	%f296, %f295, 0f3F000000;
	fma.rn.f32 	%f64, %f22, %f296, %f776;
	add.f32 	%f297, %f46, %f294;
	mul.f32 	%f298, %f297, 0f3F000000;
	fma.rn.f32 	%f65, %f22, %f298, %f749;
	mov.u32 	%r801, %r787;
	mov.u32 	%r802, %r788;
	mov.u32 	%r803, %r789;
	mov.u32 	%r804, %r790;
	@%p32 bra 	$L__BB1_63;
	shr.u32 	%r422, %r791, 2;
	xor.b32  	%r423, %r422, %r791;
	shl.b32 	%r424, %r787, 4;
	shl.b32 	%r425, %r423, 1;
	xor.b32  	%r426, %r424, %r425;
	xor.b32  	%r427, %r426, %r787;
	xor.b32  	%r801, %r427, %r423;
	add.s32 	%r820, %r820, 362437;
	add.s32 	%r428, %r801, %r820;
	cvt.rn.f32.u32 	%f299, %r428;
	fma.rn.f32 	%f66, %f299, 0f2F800000, 0f2F000000;
	setp.gtu.f32 	%p56, %f66, 0f3E2AAAAB;
	@%p56 bra 	$L__BB1_61;
	sqrt.rn.f32 	%f300, %f24;
	neg.f32 	%f756, %f300;
	mov.u32 	%r802, %r787;
	mov.u32 	%r803, %r788;
	mov.u32 	%r804, %r789;
	mov.u32 	%r791, %r790;
	bra.uni 	$L__BB1_63;
$L__BB1_61:
	setp.leu.f32 	%p57, %f66, 0f3E2AAAAB;
	setp.gtu.f32 	%p58, %f66, 0f3EAAAAAB;
	or.pred  	%p59, %p57, %p58;
	mov.u32 	%r802, %r787;
	mov.u32 	%r803, %r788;
	mov.u32 	%r804, %r789;
	mov.u32 	%r791, %r790;
	@%p59 bra 	$L__BB1_63;
	sqrt.rn.f32 	%f756, %f24;
	mov.u32 	%r802, %r787;
	mov.u32 	%r803, %r788;
	mov.u32 	%r804, %r789;
	mov.u32 	%r791, %r790;
$L__BB1_63:
	add.f32 	%f70, %f65, %f756;
	mul.f32 	%f71, %f64, 0f40C90FDB;
	mul.f32 	%f302, %f71, 0f3F22F983;
	cvt.rni.s32.f32 	%r810, %f302;
	cvt.rn.f32.s32 	%f303, %r810;
	fma.rn.f32 	%f304, %f303, 0fBFC90FDA, %f71;
	fma.rn.f32 	%f305, %f303, 0fB3A22168, %f304;
	fma.rn.f32 	%f757, %f303, 0fA7C234C5, %f305;
	abs.f32 	%f73, %f71;
	setp.ltu.f32 	%p60, %f73, 0f47CE4780;
	@%p60 bra 	$L__BB1_71;
	setp.neu.f32 	%p61, %f73, 0f7F800000;
	@%p61 bra 	$L__BB1_66;
	mov.f32 	%f308, 0f00000000;
	mul.rn.f32 	%f757, %f71, %f308;
	mov.b32 	%r810, 0;
	bra.uni 	$L__BB1_71;
$L__BB1_66:
	mov.b32 	%r97, %f71;
	mov.b64 	%rd207, 0;
	mov.b32 	%r807, 0;
$L__BB1_67:
	.pragma "nounroll";
	mul.wide.u32 	%rd127, %r807, 4;
	mov.u64 	%rd128, __cudart_i2opi_f;
	add.s64 	%rd129, %rd128, %rd127;
	ld.global.nc.u32 	%r430, [%rd129];
	shl.b32 	%r431, %r97, 8;
	or.b32  	%r432, %r431, -2147483648;
	mad.wide.u32 	%rd130, %r430, %r432, %rd207;
	shr.u64 	%rd207, %rd130, 32;
	add.s64 	%rd131, %rd4, %rd127;
	st.local.u32 	[%rd131], %rd130;
	add.s32 	%r807, %r807, 1;
	setp.ne.s32 	%p62, %r807, 6;
	@%p62 bra 	$L__BB1_67;
	shr.u32 	%r433, %r97, 23;
	st.local.u32 	[%rd4+24], %rd207;
	and.b32  	%r100, %r433, 31;
	and.b32  	%r434, %r433, 224;
	add.s32 	%r435, %r434, -128;
	shr.u32 	%r436, %r435, 5;
	mul.wide.u32 	%rd132, %r436, 4;
	sub.s64 	%rd40, %rd4, %rd132;
	ld.local.u32 	%r808, [%rd40+24];
	ld.local.u32 	%r809, [%rd40+20];
	setp.eq.s32 	%p63, %r100, 0;
	@%p63 bra 	$L__BB1_70;
	shf.l.wrap.b32 	%r808, %r809, %r808, %r100;
	ld.local.u32 	%r437, [%rd40+16];
	shf.l.wrap.b32 	%r809, %r437, %r809, %r100;
$L__BB1_70:
	shr.u32 	%r438, %r808, 30;
	shf.l.wrap.b32 	%r439, %r809, %r808, 2;
	shl.b32 	%r440, %r809, 2;
	shr.u32 	%r441, %r439, 31;
	add.s32 	%r442, %r441, %r438;
	neg.s32 	%r443, %r442;
	setp.lt.s32 	%p64, %r97, 0;
	selp.b32 	%r810, %r443, %r442, %p64;
	xor.b32  	%r444, %r439, %r97;
	shr.s32 	%r445, %r439, 31;
	xor.b32  	%r446, %r445, %r439;
	xor.b32  	%r447, %r445, %r440;
	cvt.u64.u32 	%rd133, %r446;
	shl.b64 	%rd134, %rd133, 32;
	cvt.u64.u32 	%rd135, %r447;
	or.b64  	%rd136, %rd134, %rd135;
	cvt.rn.f64.s64 	%fd52, %rd136;
	mul.f64 	%fd53, %fd52, 0d3BF921FB54442D19;
	cvt.rn.f32.f64 	%f306, %fd53;
	neg.f32 	%f307, %f306;
	setp.lt.s32 	%p65, %r444, 0;
	selp.f32 	%f757, %f307, %f306, %p65;
$L__BB1_71:
	add.s32 	%r449, %r810, 1;
	mul.rn.f32 	%f309, %f757, %f757;
	and.b32  	%r450, %r810, 1;
	setp.eq.b32 	%p66, %r450, 1;
	selp.f32 	%f310, %f757, 0f3F800000, %p66;
	fma.rn.f32 	%f311, %f309, %f310, 0f00000000;
	fma.rn.f32 	%f312, %f309, 0f37CBAC00, 0fBAB607ED;
	selp.f32 	%f313, 0fB94D4153, %f312, %p66;
	selp.f32 	%f314, 0f3C0885E4, 0f3D2AAABB, %p66;
	fma.rn.f32 	%f315, %f313, %f309, %f314;
	selp.f32 	%f316, 0fBE2AAAA8, 0fBEFFFFFF, %p66;
	fma.rn.f32 	%f317, %f315, %f309, %f316;
	fma.rn.f32 	%f318, %f317, %f311, %f310;
	and.b32  	%r451, %r449, 2;
	setp.eq.s32 	%p67, %r451, 0;
	mov.f32 	%f319, 0f00000000;
	sub.f32 	%f320, %f319, %f318;
	selp.f32 	%f321, %f318, %f320, %p67;
	mul.f32 	%f77, %f321, 0f40C90FDB;
	add.f32 	%f322, %f739, %f739;
	mul.f32 	%f770, %f322, 0f3F000000;
	fma.rn.f32 	%f324, %f770, %f22, %f750;
	mul.f32 	%f325, %f324, 0f3F22F983;
	cvt.rni.s32.f32 	%r814, %f325;
	cvt.rn.f32.s32 	%f326, %r814;
	fma.rn.f32 	%f327, %f326, 0fBFC90FDA, %f324;
	fma.rn.f32 	%f328, %f326, 0fB3A22168, %f327;
	fma.rn.f32 	%f758, %f326, 0fA7C234C5, %f328;
	abs.f32 	%f79, %f324;
	setp.ltu.f32 	%p68, %f79, 0f47CE4780;
	@%p68 bra 	$L__BB1_79;
	setp.neu.f32 	%p69, %f79, 0f7F800000;
	@%p69 bra 	$L__BB1_74;
	mov.f32 	%f337, 0f00000000;
	mul.rn.f32 	%f758, %f324, %f337;
	mov.b32 	%r814, 0;
	bra.uni 	$L__BB1_79;
$L__BB1_74:
	mov.b32 	%r110, %f324;
	mov.b64 	%rd208, 0;
	mov.b32 	%r811, 0;
$L__BB1_75:
	.pragma "nounroll";
	mul.wide.u32 	%rd138, %r811, 4;
	mov.u64 	%rd139, __cudart_i2opi_f;
	add.s64 	%rd140, %rd139, %rd138;
	ld.global.nc.u32 	%r453, [%rd140];
	shl.b32 	%r454, %r110, 8;
	or.b32  	%r455, %r454, -2147483648;
	mad.wide.u32 	%rd141, %r453, %r455, %rd208;
	shr.u64 	%rd208, %rd141, 32;
	add.s64 	%rd142, %rd3, %rd138;
	st.local.u32 	[%rd142], %rd141;
	add.s32 	%r811, %r811, 1;
	setp.ne.s32 	%p70, %r811, 6;
	@%p70 bra 	$L__BB1_75;
	shr.u32 	%r456, %r110, 23;
	st.local.u32 	[%rd3+24], %rd208;
	and.b32  	%r113, %r456, 31;
	and.b32  	%r457, %r456, 224;
	add.s32 	%r458, %r457, -128;
	shr.u32 	%r459, %r458, 5;
	mul.wide.u32 	%rd143, %r459, 4;
	sub.s64 	%rd43, %rd3, %rd143;
	ld.local.u32 	%r812, [%rd43+24];
	ld.local.u32 	%r813, [%rd43+20];
	setp.eq.s32 	%p71, %r113, 0;
	@%p71 bra 	$L__BB1_78;
	shf.l.wrap.b32 	%r812, %r813, %r812, %r113;
	ld.local.u32 	%r460, [%rd43+16];
	shf.l.wrap.b32 	%r813, %r460, %r813, %r113;
$L__BB1_78:
	shr.u32 	%r461, %r812, 30;
	shf.l.wrap.b32 	%r462, %r813, %r812, 2;
	shl.b32 	%r463, %r813, 2;
	shr.u32 	%r464, %r462, 31;
	add.s32 	%r465, %r464, %r461;
	neg.s32 	%r466, %r465;
	setp.lt.s32 	%p72, %r110, 0;
	selp.b32 	%r814, %r466, %r465, %p72;
	xor.b32  	%r467, %r462, %r110;
	shr.s32 	%r468, %r462, 31;
	xor.b32  	%r469, %r468, %r462;
	xor.b32  	%r470, %r468, %r463;
	cvt.u64.u32 	%rd144, %r469;
	shl.b64 	%rd145, %rd144, 32;
	cvt.u64.u32 	%rd146, %r470;
	or.b64  	%rd147, %rd145, %rd146;
	cvt.rn.f64.s64 	%fd54, %rd147;
	mul.f64 	%fd55, %fd54, 0d3BF921FB54442D19;
	cvt.rn.f32.f64 	%f332, %fd55;
	neg.f32 	%f333, %f332;
	setp.lt.s32 	%p73, %r467, 0;
	selp.f32 	%f758, %f333, %f332, %p73;
$L__BB1_79:
	add.s32 	%r472, %r814, 1;
	mul.rn.f32 	%f339, %f758, %f758;
	and.b32  	%r473, %r814, 1;
	setp.eq.b32 	%p75, %r473, 1;
	selp.f32 	%f340, %f758, 0f3F800000, %p75;
	fma.rn.f32 	%f341, %f339, %f340, 0f00000000;
	fma.rn.f32 	%f342, %f339, 0f37CBAC00, 0fBAB607ED;
	selp.f32 	%f343, 0fB94D4153, %f342, %p75;
	selp.f32 	%f344, 0f3C0885E4, 0f3D2AAABB, %p75;
	fma.rn.f32 	%f345, %f343, %f339, %f344;
	selp.f32 	%f346, 0fBE2AAAA8, 0fBEFFFFFF, %p75;
	fma.rn.f32 	%f347, %f345, %f339, %f346;
	fma.rn.f32 	%f348, %f347, %f341, %f340;
	and.b32  	%r474, %r472, 2;
	setp.eq.s32 	%p76, %r474, 0;
	mov.f32 	%f759, 0f00000000;
	sub.f32 	%f349, %f759, %f348;
	selp.f32 	%f350, %f348, %f349, %p76;
	mul.f32 	%f351, %f70, %f23;
	sub.f32 	%f352, %f351, %f77;
	fma.rn.f32 	%f353, %f738, %f350, %f352;
	add.f32 	%f354, %f740, %f353;
	add.f32 	%f83, %f749, %f70;
	add.f32 	%f355, %f46, %f354;
	mul.f32 	%f356, %f355, 0f3F000000;
	fma.rn.f32 	%f84, %f22, %f356, %f749;
	mov.u32 	%r815, %r801;
	mov.u32 	%r816, %r802;
	mov.u32 	%r817, %r803;
	mov.u32 	%r818, %r804;
	@%p32 bra 	$L__BB1_84;
	shr.u32 	%r475, %r791, 2;
	xor.b32  	%r476, %r475, %r791;
	shl.b32 	%r477, %r801, 4;
	shl.b32 	%r478, %r476, 1;
	xor.b32  	%r479, %r477, %r478;
	xor.b32  	%r480, %r479, %r801;
	xor.b32  	%r815, %r480, %r476;
	add.s32 	%r820, %r820, 362437;
	add.s32 	%r481, %r815, %r820;
	cvt.rn.f32.u32 	%f357, %r481;
	fma.rn.f32 	%f85, %f357, 0f2F800000, 0f2F000000;
	setp.gtu.f32 	%p77, %f85, 0f3E2AAAAB;
	@%p77 bra 	$L__BB1_82;
	sqrt.rn.f32 	%f358, %f24;
	neg.f32 	%f759, %f358;
	mov.u32 	%r816, %r801;
	mov.u32 	%r817, %r802;
	mov.u32 	%r818, %r803;
	mov.u32 	%r791, %r804;
	bra.uni 	$L__BB1_84;
$L__BB1_82:
	setp.leu.f32 	%p78, %f85, 0f3E2AAAAB;
	setp.gtu.f32 	%p79, %f85, 0f3EAAAAAB;
	or.pred  	%p80, %p78, %p79;
	mov.u32 	%r816, %r801;
	mov.u32 	%r817, %r802;
	mov.u32 	%r818, %r803;
	mov.u32 	%r791, %r804;
	@%p80 bra 	$L__BB1_84;
	sqrt.rn.f32 	%f759, %f24;
	mov.u32 	%r816, %r801;
	mov.u32 	%r817, %r802;
	mov.u32 	%r818, %r803;
	mov.u32 	%r791, %r804;
$L__BB1_84:
	setp.eq.f32 	%p81, %f743, 0f00000000;
	add.f32 	%f89, %f84, %f759;
	mov.f32 	%f760, 0f00000000;
	mov.u32 	%r821, %r815;
	mov.u32 	%r822, %r816;
	mov.u32 	%r823, %r817;
	@%p81 bra 	$L__BB1_90;
	mul.f32 	%f361, %f743, %f744;
	sqrt.rn.f32 	%f362, %f361;
	mul.f32 	%f90, %f22, %f362;
	setp.gt.s32 	%p82, %r827, 0;
	@%p82 bra 	$L__BB1_89;
	ld.const.u32 	%r483, [d_comp];
	setp.eq.s32 	%p84, %r483, 0;
	sqrt.rn.f32 	%f91, %f25;
	shr.u32 	%r484, %r791, 2;
	xor.b32  	%r485, %r484, %r791;
	shl.b32 	%r486, %r815, 4;
	shl.b32 	%r487, %r485, 1;
	xor.b32  	%r488, %r486, %r487;
	xor.b32  	%r489, %r488, %r815;
	xor.b32  	%r822, %r489, %r485;
	add.s32 	%r490, %r820, %r822;
	add.s32 	%r491, %r490, 362437;
	cvt.rn.f32.u32 	%f364, %r491;
	fma.rn.f32 	%f365, %f364, 0f2F800000, 0f2F000000;
	setp.lt.f32 	%p85, %f365, 0f00800000;
	mul.f32 	%f366, %f365, 0f4B000000;
	selp.f32 	%f367, %f366, %f365, %p85;
	selp.f32 	%f368, 0fC1B80000, 0f00000000, %p85;
	mov.b32 	%r492, %f367;
	add.s32 	%r493, %r492, -1059760811;
	and.b32  	%r494, %r493, -8388608;
	sub.s32 	%r495, %r492, %r494;
	mov.b32 	%f369, %r495;
	cvt.rn.f32.s32 	%f370, %r494;
	fma.rn.f32 	%f371, %f370, 0f34000000, %f368;
	add.f32 	%f372, %f369, 0fBF800000;
	fma.rn.f32 	%f373, %f372, 0fBE055027, 0f3E1039F6;
	fma.rn.f32 	%f374, %f373, %f372, 0fBDF8CDCC;
	fma.rn.f32 	%f375, %f374, %f372, 0f3E0F2955;
	fma.rn.f32 	%f376, %f375, %f372, 0fBE2AD8B9;
	fma.rn.f32 	%f377, %f376, %f372, 0f3E4CED0B;
	fma.rn.f32 	%f378, %f377, %f372, 0fBE7FFF22;
	fma.rn.f32 	%f379, %f378, %f372, 0f3EAAAA78;
	fma.rn.f32 	%f380, %f379, %f372, 0fBF000000;
	mul.f32 	%f381, %f372, %f380;
	fma.rn.f32 	%f382, %f381, %f372, %f372;
	fma.rn.f32 	%f383, %f371, 0f3F317218, %f382;
	setp.gt.u32 	%p86, %r492, 2139095039;
	fma.rn.f32 	%f384, %f367, 0f7F800000, 0f7F800000;
	selp.f32 	%f385, %f384, %f383, %p86;
	setp.eq.f32 	%p87, %f367, 0f00000000;
	neg.f32 	%f386, %f385;
	selp.f32 	%f387, 0f7F800000, %f386, %p87;
	div.rn.f32 	%f388, %f387, %f744;
	div.rn.f32 	%f389, %f388, %f22;
	add.f32 	%f390, %f389, 0f3F000000;
	cvt.rmi.f32.f32 	%f391, %f390;
	cvt.rzi.s32.f32 	%r827, %f391;
	@%p84 bra 	$L__BB1_88;
	shr.u32 	%r496, %r818, 2;
	xor.b32  	%r497, %r496, %r818;
	shl.b32 	%r498, %r822, 4;
	shl.b32 	%r499, %r497, 1;
	xor.b32  	%r500, %r499, %r498;
	xor.b32  	%r501, %r500, %r497;
	xor.b32  	%r821, %r501, %r822;
	add.s32 	%r820, %r820, 724874;
	add.s32 	%r502, %r821, %r820;
	cvt.rn.f32.u32 	%f392, %r502;
	fma.rn.f32 	%f393, %f392, 0f2F800000, 0f2F000000;
	setp.lt.f32 	%p88, %f393, 0f00800000;
	mul.f32 	%f394, %f393, 0f4B000000;
	selp.f32 	%f395, %f394, %f393, %p88;
	selp.f32 	%f396, 0fC1B80000, 0f00000000, %p88;
	mov.b32 	%r503, %f395;
	add.s32 	%r504, %r503, -1059760811;
	and.b32  	%r505, %r504, -8388608;
	sub.s32 	%r506, %r503, %r505;
	mov.b32 	%f397, %r506;
	cvt.rn.f32.s32 	%f398, %r505;
	fma.rn.f32 	%f399, %f398, 0f34000000, %f396;
	add.f32 	%f400, %f397, 0fBF800000;
	fma.rn.f32 	%f401, %f400, 0fBE055027, 0f3E1039F6;
	fma.rn.f32 	%f402, %f401, %f400, 0fBDF8CDCC;
	fma.rn.f32 	%f403, %f402, %f400, 0f3E0F2955;
	fma.rn.f32 	%f404, %f403, %f400, 0fBE2AD8B9;
	fma.rn.f32 	%f405, %f404, %f400, 0f3E4CED0B;
	fma.rn.f32 	%f406, %f405, %f400, 0fBE7FFF22;
	fma.rn.f32 	%f407, %f406, %f400, 0f3EAAAA78;
	fma.rn.f32 	%f408, %f407, %f400, 0fBF000000;
	mul.f32 	%f409, %f400, %f408;
	fma.rn.f32 	%f410, %f409, %f400, %f400;
	fma.rn.f32 	%f411, %f399, 0f3F317218, %f410;
	setp.gt.u32 	%p89, %r503, 2139095039;
	fma.rn.f32 	%f412, %f395, 0f7F800000, 0f7F800000;
	selp.f32 	%f413, %f412, %f411, %p89;
	setp.eq.f32 	%p90, %f395, 0f00000000;
	neg.f32 	%f414, %f413;
	selp.f32 	%f415, 0f7F800000, %f414, %p90;
	div.rn.f32 	%f416, %f415, %f91;
	sub.f32 	%f760, %f416, %f90;
	mov.u32 	%r823, %r815;
	mov.u32 	%r818, %r816;
	mov.u32 	%r791, %r817;
	bra.uni 	$L__BB1_90;
$L__BB1_88:
	shr.u32 	%r507, %r818, 2;
	xor.b32  	%r508, %r507, %r818;
	shl.b32 	%r509, %r822, 4;
	shl.b32 	%r510, %r508, 1;
	xor.b32  	%r511, %r510, %r509;
	xor.b32  	%r512, %r511, %r508;
	xor.b32  	%r821, %r512, %r822;
	add.s32 	%r820, %r820, 724874;
	add.s32 	%r513, %r821, %r820;
	cvt.rn.f32.u32 	%f417, %r513;
	fma.rn.f32 	%f418, %f417, 0f2F800000, 0f2F000000;
	setp.lt.f32 	%p91, %f418, 0f00800000;
	mul.f32 	%f419, %f418, 0f4B000000;
	selp.f32 	%f420, %f419, %f418, %p91;
	selp.f32 	%f421, 0fC1B80000, 0f00000000, %p91;
	mov.b32 	%r514, %f420;
	add.s32 	%r515, %r514, -1059760811;
	and.b32  	%r516, %r515, -8388608;
	sub.s32 	%r517, %r514, %r516;
	mov.b32 	%f422, %r517;
	cvt.rn.f32.s32 	%f423, %r516;
	fma.rn.f32 	%f424, %f423, 0f34000000, %f421;
	add.f32 	%f425, %f422, 0fBF800000;
	fma.rn.f32 	%f426, %f425, 0fBE055027, 0f3E1039F6;
	fma.rn.f32 	%f427, %f426, %f425, 0fBDF8CDCC;
	fma.rn.f32 	%f428, %f427, %f425, 0f3E0F2955;
	fma.rn.f32 	%f429, %f428, %f425, 0fBE2AD8B9;
	fma.rn.f32 	%f430, %f429, %f425, 0f3E4CED0B;
	fma.rn.f32 	%f431, %f430, %f425, 0fBE7FFF22;
	fma.rn.f32 	%f432, %f431, %f425, 0f3EAAAA78;
	fma.rn.f32 	%f433, %f432, %f425, 0fBF000000;
	mul.f32 	%f434, %f425, %f433;
	fma.rn.f32 	%f435, %f434, %f425, %f425;
	fma.rn.f32 	%f436, %f424, 0f3F317218, %f435;
	setp.gt.u32 	%p92, %r514, 2139095039;
	fma.rn.f32 	%f437, %f420, 0f7F800000, 0f7F800000;
	selp.f32 	%f438, %f437, %f436, %p92;
	setp.eq.f32 	%p93, %f420, 0f00000000;
	neg.f32 	%f439, %f438;
	selp.f32 	%f440, 0f7F800000, %f439, %p93;
	div.rn.f32 	%f760, %f440, %f91;
	mov.u32 	%r823, %r815;
	mov.u32 	%r818, %r816;
	mov.u32 	%r791, %r817;
	bra.uni 	$L__BB1_90;
$L__BB1_89:
	ld.const.u32 	%r482, [d_comp];
	setp.eq.s32 	%p83, %r482, 0;
	add.s32 	%r827, %r827, -1;
	neg.f32 	%f363, %f90;
	selp.f32 	%f760, 0f00000000, %f363, %p83;
	mov.u32 	%r821, %r815;
	mov.u32 	%r822, %r816;
	mov.u32 	%r823, %r817;
$L__BB1_90:
	add.f32 	%f775, %f89, %f760;
	mul.f32 	%f749, %f83, 0f3F000000;
	bra.uni 	$L__BB1_151;
$L__BB1_91:
	mul.f32 	%f99, %f776, 0f40C90FDB;
	mul.f32 	%f442, %f99, 0f3F22F983;
	cvt.rni.s32.f32 	%r831, %f442;
	cvt.rn.f32.s32 	%f443, %r831;
	fma.rn.f32 	%f444, %f443, 0fBFC90FDA, %f99;
	fma.rn.f32 	%f445, %f443, 0fB3A22168, %f444;
	fma.rn.f32 	%f761, %f443, 0fA7C234C5, %f445;
	abs.f32 	%f101, %f99;
	setp.ltu.f32 	%p94, %f101, 0f47CE4780;
	@%p94 bra 	$L__BB1_99;
	setp.neu.f32 	%p95, %f101, 0f7F800000;
	@%p95 bra 	$L__BB1_94;
	mov.f32 	%f448, 0f00000000;
	mul.rn.f32 	%f761, %f99, %f448;
	mov.b32 	%r831, 0;
	bra.uni 	$L__BB1_99;
$L__BB1_94:
	mov.b32 	%r145, %f99;
	mov.b64 	%rd209, 0;
	mov.b32 	%r828, 0;
$L__BB1_95:
	.pragma "nounroll";
	mul.wide.u32 	%rd149, %r828, 4;
	mov.u64 	%rd150, __cudart_i2opi_f;
	add.s64 	%rd151, %rd150, %rd149;
	ld.global.nc.u32 	%r519, [%rd151];
	shl.b32 	%r520, %r145, 8;
	or.b32  	%r521, %r520, -2147483648;
	mad.wide.u32 	%rd152, %r519, %r521, %rd209;
	shr.u64 	%rd209, %rd152, 32;
	add.s64 	%rd153, %rd2, %rd149;
	st.local.u32 	[%rd153], %rd152;
	add.s32 	%r828, %r828, 1;
	setp.ne.s32 	%p96, %r828, 6;
	@%p96 bra 	$L__BB1_95;
	shr.u32 	%r522, %r145, 23;
	st.local.u32 	[%rd2+24], %rd209;
	and.b32  	%r148, %r522, 31;
	and.b32  	%r523, %r522, 224;
	add.s32 	%r524, %r523, -128;
	shr.u32 	%r525, %r524, 5;
	mul.wide.u32 	%rd154, %r525, 4;
	sub.s64 	%rd46, %rd2, %rd154;
	ld.local.u32 	%r829, [%rd46+24];
	ld.local.u32 	%r830, [%rd46+20];
	setp.eq.s32 	%p97, %r148, 0;
	@%p97 bra 	$L__BB1_98;
	shf.l.wrap.b32 	%r829, %r830, %r829, %r148;
	ld.local.u32 	%r526, [%rd46+16];
	shf.l.wrap.b32 	%r830, %r526, %r830, %r148;
$L__BB1_98:
	shr.u32 	%r527, %r829, 30;
	shf.l.wrap.b32 	%r528, %r830, %r829, 2;
	shl.b32 	%r529, %r830, 2;
	shr.u32 	%r530, %r528, 31;
	add.s32 	%r531, %r530, %r527;
	neg.s32 	%r532, %r531;
	setp.lt.s32 	%p98, %r145, 0;
	selp.b32 	%r831, %r532, %r531, %p98;
	xor.b32  	%r533, %r528, %r145;
	shr.s32 	%r534, %r528, 31;
	xor.b32  	%r535, %r534, %r528;
	xor.b32  	%r536, %r534, %r529;
	cvt.u64.u32 	%rd155, %r535;
	shl.b64 	%rd156, %rd155, 32;
	cvt.u64.u32 	%rd157, %r536;
	or.b64  	%rd158, %rd156, %rd157;
	cvt.rn.f64.s64 	%fd56, %rd158;
	mul.f64 	%fd57, %fd56, 0d3BF921FB54442D19;
	cvt.rn.f32.f64 	%f446, %fd57;
	neg.f32 	%f447, %f446;
	setp.lt.s32 	%p99, %r533, 0;
	selp.f32 	%f761, %f447, %f446, %p99;
$L__BB1_99:
	add.s32 	%r538, %r831, 1;
	mul.rn.f32 	%f449, %f761, %f761;
	and.b32  	%r539, %r831, 1;
	setp.eq.b32 	%p100, %r539, 1;
	selp.f32 	%f450, %f761, 0f3F800000, %p100;
	fma.rn.f32 	%f451, %f449, %f450, 0f00000000;
	fma.rn.f32 	%f452, %f449, 0f37CBAC00, 0fBAB607ED;
	selp.f32 	%f453, 0fB94D4153, %f452, %p100;
	selp.f32 	%f454, 0f3C0885E4, 0f3D2AAABB, %p100;
	fma.rn.f32 	%f455, %f453, %f449, %f454;
	selp.f32 	%f456, 0fBE2AAAA8, 0fBEFFFFFF, %p100;
	fma.rn.f32 	%f457, %f455, %f449, %f456;
	fma.rn.f32 	%f458, %f457, %f451, %f450;
	and.b32  	%r540, %r538, 2;
	setp.eq.s32 	%p101, %r540, 0;
	mov.f32 	%f459, 0f00000000;
	sub.f32 	%f460, %f459, %f458;
	selp.f32 	%f461, %f458, %f460, %p101;
	mul.f32 	%f105, %f461, 0f40C90FDB;
	mul.f32 	%f462, %f750, 0f3F22F983;
	cvt.rni.s32.f32 	%r835, %f462;
	cvt.rn.f32.s32 	%f463, %r835;
	fma.rn.f32 	%f464, %f463, 0fBFC90FDA, %f750;
	fma.rn.f32 	%f465, %f463, 0fB3A22168, %f464;
	fma.rn.f32 	%f762, %f463, 0fA7C234C5, %f465;
	abs.f32 	%f107, %f750;
	setp.ltu.f32 	%p102, %f107, 0f47CE4780;
	@%p102 bra 	$L__BB1_107;
	setp.neu.f32 	%p103, %f107, 0f7F800000;
	@%p103 bra 	$L__BB1_102;
	mov.f32 	%f468, 0f00000000;
	mul.rn.f32 	%f762, %f750, %f468;
	mov.b32 	%r835, 0;
	bra.uni 	$L__BB1_107;
$L__BB1_102:
	mov.b32 	%r158, %f750;
	mov.b64 	%rd210, 0;
	mov.b32 	%r832, 0;
$L__BB1_103:
	.pragma "nounroll";
	mul.wide.u32 	%rd160, %r832, 4;
	add.s64 	%rd162, %rd161, %rd160;
	ld.global.nc.u32 	%r542, [%rd162];
	shl.b32 	%r543, %r158, 8;
	or.b32  	%r544, %r543, -2147483648;
	mad.wide.u32 	%rd163, %r542, %r544, %rd210;
	shr.u64 	%rd210, %rd163, 32;
	add.s64 	%rd164, %rd1, %rd160;
	st.local.u32 	[%rd164], %rd163;
	add.s32 	%r832, %r832, 1;
	setp.ne.s32 	%p104, %r832, 6;
	@%p104 bra 	$L__BB1_103;
	shr.u32 	%r545, %r158, 23;
	st.local.u32 	[%rd1+24], %rd210;
	and.b32  	%r161, %r545, 31;
	and.b32  	%r546, %r545, 224;
	add.s32 	%r547, %r546, -128;
	shr.u32 	%r548, %r547, 5;
	mul.wide.u32 	%rd165, %r548, 4;
	sub.s64 	%rd49, %rd1, %rd165;
	ld.local.u32 	%r833, [%rd49+24];
	ld.local.u32 	%r834, [%rd49+20];
	setp.eq.s32 	%p105, %r161, 0;
	@%p105 bra 	$L__BB1_106;
	shf.l.wrap.b32 	%r833, %r834, %r833, %r161;
	ld.local.u32 	%r549, [%rd49+16];
	shf.l.wrap.b32 	%r834, %r549, %r834, %r161;
$L__BB1_106:
	shr.u32 	%r550, %r833, 30;
	shf.l.wrap.b32 	%r551, %r834, %r833, 2;
	shl.b32 	%r552, %r834, 2;
	shr.u32 	%r553, %r551, 31;
	add.s32 	%r554, %r553, %r550;
	neg.s32 	%r555, %r554;
	setp.lt.s32 	%p106, %r158, 0;
	selp.b32 	%r835, %r555, %r554, %p106;
	xor.b32  	%r556, %r551, %r158;
	shr.s32 	%r557, %r551, 31;
	xor.b32  	%r558, %r557, %r551;
	xor.b32  	%r559, %r557, %r552;
	cvt.u64.u32 	%rd166, %r558;
	shl.b64 	%rd167, %rd166, 32;
	cvt.u64.u32 	%rd168, %r559;
	or.b64  	%rd169, %rd167, %rd168;
	cvt.rn.f64.s64 	%fd58, %rd169;
	mul.f64 	%fd59, %fd58, 0d3BF921FB54442D19;
	cvt.rn.f32.f64 	%f466, %fd59;
	neg.f32 	%f467, %f466;
	setp.lt.s32 	%p107, %r556, 0;
	selp.f32 	%f762, %f467, %f466, %p107;
$L__BB1_107:
	setp.eq.f32 	%p108, %f742, 0f00000000;
	add.s32 	%r561, %r835, 1;
	mul.rn.f32 	%f470, %f762, %f762;
	and.b32  	%r562, %r835, 1;
	setp.eq.b32 	%p109, %r562, 1;
	selp.f32 	%f471, %f762, 0f3F800000, %p109;
	fma.rn.f32 	%f472, %f470, %f471, 0f00000000;
	fma.rn.f32 	%f473, %f470, 0f37CBAC00, 0fBAB607ED;
	selp.f32 	%f474, 0fB94D4153, %f473, %p109;
	selp.f32 	%f475, 0f3C0885E4, 0f3D2AAABB, %p109;
	fma.rn.f32 	%f476, %f474, %f470, %f475;
	selp.f32 	%f477, 0fBE2AAAA8, 0fBEFFFFFF, %p109;
	fma.rn.f32 	%f478, %f476, %f470, %f477;
	fma.rn.f32 	%f479, %f478, %f472, %f471;
	and.b32  	%r563, %r561, 2;
	setp.eq.s32 	%p110, %r563, 0;
	mov.f32 	%f763, 0f00000000;
	sub.f32 	%f480, %f763, %f479;
	selp.f32 	%f481, %f479, %f480, %p110;
	mul.f32 	%f482, %f749, %f23;
	sub.f32 	%f483, %f482, %f105;
	fma.rn.f32 	%f484, %f738, %f481, %f483;
	add.f32 	%f485, %f740, %f484;
	fma.rn.f32 	%f111, %f22, %f485, %f749;
	mov.u32 	%r896, %r821;
	mov.u32 	%r897, %r822;
	mov.u32 	%r898, %r823;
	mov.u32 	%r899, %r818;
	@%p108 bra 	$L__BB1_111;
	shr.u32 	%r564, %r791, 2;
	xor.b32  	%r565, %r564, %r791;
	shl.b32 	%r566, %r821, 4;
	shl.b32 	%r567, %r565, 1;
	xor.b32  	%r568, %r566, %r567;
	xor.b32  	%r569, %r568, %r821;
	xor.b32  	%r896, %r569, %r565;
	add.s32 	%r820, %r820, 362437;
	add.s32 	%r570, %r896, %r820;
	cvt.rn.f32.u32 	%f486, %r570;
	fma.rn.f32 	%f487, %f486, 0f2F800000, 0f2F000000;
	setp.gtu.f32 	%p111, %f487, 0f3F000000;
	@%p111 bra 	$L__BB1_110;
	sqrt.rn.f32 	%f488, %f26;
	neg.f32 	%f763, %f488;
	mov.u32 	%r897, %r821;
	mov.u32 	%r898, %r822;
	mov.u32 	%r899, %r823;
	mov.u32 	%r791, %r818;
	bra.uni 	$L__BB1_111;
$L__BB1_110:
	sqrt.rn.f32 	%f763, %f26;
	mov.u32 	%r897, %r821;
	mov.u32 	%r898, %r822;
	mov.u32 	%r899, %r823;
	mov.u32 	%r791, %r818;
$L__BB1_111:
	setp.eq.f32 	%p112, %f743, 0f00000000;
	add.f32 	%f115, %f111, %f763;
	mov.f32 	%f769, 0f00000000;
	@%p112 bra 	$L__BB1_150;
	mul.f32 	%f116, %f744, %f22;
	setp.geu.f32 	%p113, %f116, 0f42800000;
	sqrt.rn.f32 	%f117, %f25;
	@%p113 bra 	$L__BB1_115;
	fma.rn.f32 	%f540, %f116, 0f3BBB989D, 0f3F000000;
	cvt.sat.f32.f32 	%f541, %f540;
	mov.f32 	%f542, 0f4B400001;
	mov.f32 	%f543, 0f437C0000;
	fma.rm.f32 	%f544, %f541, %f543, %f542;
	mov.b32 	%r664, %f544;
	shl.b32 	%r665, %r664, 23;
	mov.b32 	%f545, %r665;
	mul.f32 	%f764, %f539, %f545;
	mov.b32 	%r848, 0;
	mov.u32 	%r846, %r791;
$L__BB1_114:
	mov.u32 	%r877, %r848;
	mov.u32 	%r791, %r899;
	mov.u32 	%r899, %r898;
	mov.u32 	%r898, %r897;
	mov.u32 	%r897, %r896;
	add.s32 	%r848, %r877, 1;
	shr.u32 	%r666, %r846, 2;
	xor.b32  	%r667, %r666, %r846;
	shl.b32 	%r668, %r897, 4;
	shl.b32 	%r669, %r667, 1;
	xor.b32  	%r670, %r668, %r669;
	xor.b32  	%r671, %r670, %r897;
	xor.b32  	%r896, %r671, %r667;
	add.s32 	%r820, %r820, 362437;
	add.s32 	%r672, %r896, %r820;
	cvt.rn.f32.u32 	%f546, %r672;
	fma.rn.f32 	%f547, %f546, 0f2F800000, 0f2F000000;
	mul.f32 	%f764, %f764, %f547;
	setp.gt.f32 	%p132, %f764, 0f3F800000;
	mov.u32 	%r846, %r791;
	@%p132 bra 	$L__BB1_114;
	bra.uni 	$L__BB1_141;
$L__BB1_115:
	setp.leu.f32 	%p114, %f116, 0f457A0000;
	@%p114 bra 	$L__BB1_128;
	setp.eq.s32 	%p123, %r870, 1;
	mov.b32 	%r870, 0;
	mov.f64 	%fd189, %fd194;
	@%p123 bra 	$L__BB1_127;
	shr.u32 	%r603, %r791, 2;
	xor.b32  	%r604, %r603, %r791;
	shl.b32 	%r605, %r896, 4;
	shl.b32 	%r606, %r604, 1;
	xor.b32  	%r607, %r605, %r606;
	xor.b32  	%r608, %r607, %r896;
	xor.b32  	%r188, %r608, %r604;
	add.s32 	%r609, %r820, %r188;
	add.s32 	%r610, %r609, 362437;
	shr.u32 	%r611, %r899, 2;
	xor.b32  	%r612, %r611, %r899;
	shl.b32 	%r613, %r188, 4;
	shl.b32 	%r614, %r612, 1;
	xor.b32  	%r615, %r614, %r613;
	xor.b32  	%r616, %r615, %r612;
	xor.b32  	%r189, %r616, %r188;
	add.s32 	%r617, %r820, %r189;
	add.s32 	%r618, %r617, 724874;
	shr.u32 	%r619, %r898, 2;
	xor.b32  	%r620, %r619, %r898;
	shl.b32 	%r621, %r189, 4;
	shl.b32 	%r622, %r620, 1;
	xor.b32  	%r623, %r622, %r621;
	xor.b32  	%r624, %r623, %r620;
	xor.b32  	%r190, %r624, %r189;
	shr.u32 	%r625, %r897, 2;
	xor.b32  	%r626, %r625, %r897;
	shl.b32 	%r627, %r190, 4;
	shl.b32 	%r628, %r626, 1;
	xor.b32  	%r629, %r628, %r627;
	xor.b32  	%r630, %r629, %r626;
	xor.b32  	%r924, %r630, %r190;
	add.s32 	%r192, %r820, 1449748;
	cvt.u64.u32 	%rd173, %r610;
	mul.wide.u32 	%rd174, %r618, 2097152;
	xor.b64  	%rd175, %rd174, %rd173;
	cvt.rn.f64.u64 	%fd115, %rd175;
	fma.rn.f64 	%fd183, %fd115, 0d3CA0000000000000, 0d3C90000000000000;
	{
	.reg .b32 %temp; 
	mov.b64 	{%temp, %r849}, %fd183;
	}
	{
	.reg .b32 %temp; 
	mov.b64 	{%r850, %temp}, %fd183;
	}
	setp.gt.s32 	%p124, %r849, 1048575;
	mov.b32 	%r851, -1023;
	@%p124 bra 	$L__BB1_119;
	mul.f64 	%fd183, %fd183, 0d4350000000000000;
	{
	.reg .b32 %temp; 
	mov.b64 	{%temp, %r849}, %fd183;
	}
	{
	.reg .b32 %temp; 
	mov.b64 	{%r850, %temp}, %fd183;
	}
	mov.b32 	%r851, -1077;
$L__BB1_119:
	add.s32 	%r632, %r849, -1;
	setp.gt.u32 	%p125, %r632, 2146435070;
	@%p125 bra 	$L__BB1_123;
	shr.u32 	%r635, %r849, 20;
	add.s32 	%r852, %r851, %r635;
	and.b32  	%r636, %r849, 1048575;
	or.b32  	%r637, %r636, 1072693248;
	mov.b64 	%fd184, {%r850, %r637};
	setp.lt.u32 	%p127, %r637, 1073127583;
	@%p127 bra 	$L__BB1_122;
	{
	.reg .b32 %temp; 
	mov.b64 	{%r638, %temp}, %fd184;
	}
	{
	.reg .b32 %temp; 
	mov.b64 	{%temp, %r639}, %fd184;
	}
	add.s32 	%r640, %r639, -1048576;
	mov.b64 	%fd184, {%r638, %r640};
	add.s32 	%r852, %r852, 1;
$L__BB1_122:
	add.f64 	%fd117, %fd184, 0dBFF0000000000000;
	add.f64 	%fd118, %fd184, 0d3FF0000000000000;
	rcp.approx.ftz.f64 	%fd119, %fd118;
	neg.f64 	%fd120, %fd118;
	fma.rn.f64 	%fd121, %fd120, %fd119, 0d3FF0000000000000;
	fma.rn.f64 	%fd122, %fd121, %fd121, %fd121;
	fma.rn.f64 	%fd123, %fd122, %fd119, %fd119;
	mul.f64 	%fd124, %fd117, %fd123;
	fma.rn.f64 	%fd125, %fd117, %fd123, %fd124;
	mul.f64 	%fd126, %fd125, %fd125;
	fma.rn.f64 	%fd127, %fd126, 0d3EB1380B3AE80F1E, 0d3ED0EE258B7A8B04;
	fma.rn.f64 	%fd128, %fd127, %fd126, 0d3EF3B2669F02676F;
	fma.rn.f64 	%fd129, %fd128, %fd126, 0d3F1745CBA9AB0956;
	fma.rn.f64 	%fd130, %fd129, %fd126, 0d3F3C71C72D1B5154;
	fma.rn.f64 	%fd131, %fd130, %fd126, 0d3F624924923BE72D;
	fma.rn.f64 	%fd132, %fd131, %fd126, 0d3F8999999999A3C4;
	fma.rn.f64 	%fd133, %fd132, %fd126, 0d3FB5555555555554;
	sub.f64 	%fd134, %fd117, %fd125;
	add.f64 	%fd135, %fd134, %fd134;
	neg.f64 	%fd136, %fd125;
	fma.rn.f64 	%fd137, %fd136, %fd117, %fd135;
	mul.f64 	%fd138, %fd123, %fd137;
	mul.f64 	%fd139, %fd126, %fd133;
	fma.rn.f64 	%fd140, %fd139, %fd125, %fd138;
	xor.b32  	%r641, %r852, -2147483648;
	mov.b32 	%r642, 1127219200;
	mov.b64 	%fd141, {%r641, %r642};
	sub.f64 	%fd142, %fd141, %fd2;
	fma.rn.f64 	%fd143, %fd142, 0d3FE62E42FEFA39EF, %fd125;
	fma.rn.f64 	%fd144, %fd142, 0dBFE62E42FEFA39EF, %fd143;
	sub.f64 	%fd145, %fd144, %fd125;
	sub.f64 	%fd146, %fd140, %fd145;
	fma.rn.f64 	%fd147, %fd142, 0d3C7ABC9E3B39803F, %fd146;
	add.f64 	%fd185, %fd143, %fd147;
	bra.uni 	$L__BB1_124;
$L__BB1_123:
	fma.rn.f64 	%fd116, %fd183, 0d7FF0000000000000, 0d7FF0000000000000;
	{
	.reg .b32 %temp; 
	mov.b64 	{%temp, %r633}, %fd183;
	}
	and.b32  	%r634, %r633, 2147483647;
	setp.eq.s32 	%p126, %r634, 0;
	selp.f64 	%fd185, 0dFFF0000000000000, %fd116, %p126;
$L__BB1_124:
	mul.f64 	%fd14, %fd185, 0dC000000000000000;
	add.s32 	%r643, %r924, %r192;
	mul.wide.u32 	%rd176, %r643, 2097152;
	add.s32 	%r644, %r820, %r190;
	add.s32 	%r645, %r644, 1087311;
	cvt.u64.u32 	%rd177, %r645;
	xor.b64  	%rd178, %rd176, %rd177;
	cvt.rn.f64.u64 	%fd148, %rd178;
	fma.rn.f64 	%fd149, %fd148, 0d3CB0000000000000, 0d3CA0000000000000;
	{
	.reg .b32 %temp; 
	mov.b64 	{%temp, %r646}, %fd149;
	}
	shl.b32 	%r647, %r646, 1;
	setp.gt.u32 	%p128, %r647, -2038431744;
	mov.f64 	%fd150, 0d0000000000000000;
	mul.rn.f64 	%fd151, %fd149, %fd150;
	selp.f64 	%fd15, %fd151, %fd149, %p128;
	{
	.reg .b32 %temp; 
	mov.b64 	{%r648, %temp}, %fd15;
	}
	{
	.reg .b32 %temp; 
	mov.b64 	{%temp, %r649}, %fd15;
	}
	add.s32 	%r650, %r649, 1048576;
	mov.b64 	%fd152, {%r648, %r650};
	cvt.rni.f64.f64 	%fd153, %fd152;
	cvt.rzi.s64.f64 	%rd179, %fd153;
	cvt.u32.u64 	%r651, %rd179;
	fma.rn.f64 	%fd154, %fd153, 0dBFE0000000000000, %fd15;
	mul.f64 	%fd155, %fd154, 0d3CA1A62633145C07;
	fma.rn.f64 	%fd156, %fd154, 0d400921FB54442D18, %fd155;
	mul.rn.f64 	%fd157, %fd156, %fd156;
	fma.rn.f64 	%fd158, %fd157, 0dBDA8FF8320FD8164, 0d3E21EEA7C1EF8528;
	fma.rn.f64 	%fd159, %fd158, %fd157, 0dBE927E4F8E06E6D9;
	fma.rn.f64 	%fd160, %fd159, %fd157, 0d3EFA01A019DDBCE9;
	fma.rn.f64 	%fd161, %fd160, %fd157, 0dBF56C16C16C15D47;
	fma.rn.f64 	%fd162, %fd161, %fd157, 0d3FA5555555555551;
	fma.rn.f64 	%fd163, %fd162, %fd157, 0dBFE0000000000000;
	fma.rn.f64 	%fd164, %fd163, %fd157, 0d3FF0000000000000;
	fma.rn.f64 	%fd165, %fd157, 0d3DE5DB65F9785EBA, 0dBE5AE5F12CB0D246;
	fma.rn.f64 	%fd166, %fd165, %fd157, 0d3EC71DE369ACE392;
	fma.rn.f64 	%fd167, %fd166, %fd157, 0dBF2A01A019DB62A1;
	fma.rn.f64 	%fd168, %fd167, %fd157, 0d3F81111111110818;
	fma.rn.f64 	%fd169, %fd168, %fd157, 0dBFC5555555555554;
	fma.rn.f64 	%fd170, %fd169, %fd157, 0d0000000000000000;
	fma.rn.f64 	%fd171, %fd170, %fd156, %fd156;
	and.b64  	%rd180, %rd179, 1;
	setp.eq.b64 	%p129, %rd180, 1;
	{
	.reg .b32 %temp; 
	mov.b64 	{%temp, %r652}, %fd171;
	}
	{
	.reg .b32 %temp; 
	mov.b64 	{%r653, %temp}, %fd171;
	}
	xor.b32  	%r654, %r652, -2147483648;
	mov.b64 	%fd172, {%r653, %r654};
	selp.f64 	%fd186, %fd164, %fd171, %p129;
	selp.f64 	%fd187, %fd172, %fd164, %p129;
	and.b32  	%r655, %r651, 2;
	setp.eq.s32 	%p130, %r655, 0;
	@%p130 bra 	$L__BB1_126;
	{
	.reg .b32 %temp; 
	mov.b64 	{%temp, %r656}, %fd186;
	}
	{
	.reg .b32 %temp; 
	mov.b64 	{%r657, %temp}, %fd186;
	}
	xor.b32  	%r658, %r656, -2147483648;
	mov.b64 	%fd186, {%r657, %r658};
	{
	.reg .b32 %temp; 
	mov.b64 	{%temp, %r659}, %fd187;
	}
	{
	.reg .b32 %temp; 
	mov.b64 	{%r660, %temp}, %fd187;
	}
	xor.b32  	%r661, %r659, -2147483648;
	mov.b64 	%fd187, {%r660, %r661};
$L__BB1_126:
	sqrt.rn.f64 	%fd173, %fd14;
	mov.f64 	%fd174, 0d0000000000000000;
	add.rn.f64 	%fd175, %fd187, %fd174;
	cvt.rzi.f64.f64 	%fd176, %fd15;
	setp.eq.f64 	%p131, %fd15, %fd176;
	mul.rn.f64 	%fd177, %fd15, %fd174;
	selp.f64 	%fd178, %fd177, %fd186, %p131;
	mul.f64 	%fd189, %fd173, %fd178;
	mul.f64 	%fd194, %fd173, %fd175;
	mov.b32 	%r870, 1;
	mov.u32 	%r897, %r190;
	mov.u32 	%r898, %r189;
	mov.u32 	%r899, %r188;
	mov.u32 	%r791, %r896;
	mov.u32 	%r820, %r192;
	mov.u32 	%r896, %r924;
$L__BB1_127:
	mul.f32 	%f538, %f744, %f22;
	cvt.f64.f32 	%fd179, %f538;
	fma.rn.f64 	%fd180, %fd3, %fd189, %fd179;
	add.f64 	%fd181, %fd180, 0d3FE0000000000000;
	cvt.rzi.u32.f64 	%r877, %fd181;
	bra.uni 	$L__BB1_141;
$L__BB1_128:
	// begin inline asm
	lg2.approx.f32.ftz %f490, %f116;
	// end inline asm
	cvt.f64.f32 	%fd60, %f490;
	mul.f64 	%fd61, %fd60, 0d3FE62E42FEFA39EF;
	cvt.rn.f32.f64 	%f121, %fd61;
	add.f32 	%f493, %f116, 0fBDFDF8D9;
	// begin inline asm
	rsqrt.approx.f32.ftz %f492, %f493;
	// end inline asm
	fma.rn.f32 	%f122, %f492, 0f3FB75B84, 0f3984F70F;
	add.f32 	%f495, %f116, 0fBFFCA5DC;
	// begin inline asm
	rsqrt.approx.f32.ftz %f494, %f495;
	// end inline asm
	fma.rn.f32 	%f123, %f494, 0f3E5807D3, 0f3F71280C;
	// begin inline asm
	rcp.approx.f32.ftz %f496, %f122;
	// end inline asm
$L__BB1_129:
	mov.u32 	%r213, %r898;
	mov.u32 	%r212, %r897;
	mov.u32 	%r898, %r896;
	shr.u32 	%r571, %r791, 2;
	xor.b32  	%r572, %r571, %r791;
	shl.b32 	%r573, %r898, 4;
	shl.b32 	%r574, %r572, 1;
	xor.b32  	%r575, %r573, %r574;
	xor.b32  	%r576, %r575, %r898;
	xor.b32  	%r897, %r576, %r572;
	add.s32 	%r577, %r820, %r897;
	add.s32 	%r578, %r577, 362437;
	cvt.rn.f32.u32 	%f510, %r578;
	fma.rn.f32 	%f499, %f510, 0f2F800000, 0f2F000000;
	// begin inline asm
	rsqrt.approx.f32.ftz %f498, %f499;
	// end inline asm
	add.f32 	%f501, %f498, 0fBF800000;
	// begin inline asm
	lg2.approx.f32.ftz %f500, %f501;
	// end inline asm
	cvt.f64.f32 	%fd62, %f500;
	mul.f64 	%fd63, %fd62, 0d3FE62E42FEFA39EF;
	cvt.rn.f32.f64 	%f511, %fd63;
	add.f32 	%f512, %f123, %f511;
	mul.f32 	%f513, %f496, %f512;
	mul.f32 	%f514, %f744, %f22;
	sub.f32 	%f515, %f514, %f513;
	cvt.rmi.f32.f32 	%f125, %f515;
	shr.u32 	%r579, %r899, 2;
	xor.b32  	%r580, %r579, %r899;
	shl.b32 	%r581, %r897, 4;
	shl.b32 	%r582, %r580, 1;
	xor.b32  	%r583, %r582, %r581;
	xor.b32  	%r584, %r583, %r580;
	xor.b32  	%r896, %r584, %r897;
	add.s32 	%r820, %r820, 724874;
	add.f32 	%f516, %f125, 0f3F800000;
	sub.f32 	%f517, %f514, %f516;
	mul.f32 	%f518, %f122, %f517;
	sub.f32 	%f519, %f518, %f123;
	cvt.f64.f32 	%fd64, %f519;
	mul.f64 	%fd65, %fd64, 0d3FF71547652B82FE;
	cvt.rn.f32.f64 	%f503, %fd65;
	// begin inline asm
	ex2.approx.f32.ftz %f502, %f503;
	// end inline asm
	add.f32 	%f520, %f502, 0f3F800000;
	mul.f32 	%f505, %f520, %f520;
	// begin inline asm
	rcp.approx.f32.ftz %f504, %f505;
	// end inline asm
	sub.f32 	%f521, %f514, %f125;
	mul.f32 	%f522, %f122, %f521;
	sub.f32 	%f523, %f522, %f123;
	cvt.f64.f32 	%fd66, %f523;
	mul.f64 	%fd67, %fd66, 0d3FF71547652B82FE;
	cvt.rn.f32.f64 	%f507, %fd67;
	// begin inline asm
	ex2.approx.f32.ftz %f506, %f507;
	// end inline asm
	add.f32 	%f524, %f506, 0f3F800000;
	mul.f32 	%f509, %f524, %f524;
	// begin inline asm
	rcp.approx.f32.ftz %f508, %f509;
	// end inline asm
	sub.f32 	%f126, %f504, %f508;
	cvt.rzi.s32.f32 	%r585, %f516;
	cvt.rn.f32.s32 	%f525, %r585;
	abs.f32 	%f526, %f525;
	cvt.f64.f32 	%fd26, %f526;
	setp.lt.s32 	%p115, %r585, 9;
	@%p115 bra 	$L__BB1_138;
	rcp.rn.f64 	%fd68, %fd26;
	mul.f64 	%fd69, %fd68, %fd68;
	fma.rn.f64 	%fd70, %fd69, 0dBF5AC321034783F9, 0d3F4B68B992738FBF;
	fma.rn.f64 	%fd71, %fd69, %fd70, 0dBF4380D01E4F7B8C;
	fma.rn.f64 	%fd72, %fd69, %fd71, 0d3F4A019FA29F7264;
	fma.rn.f64 	%fd73, %fd69, %fd72, 0dBF66C16C16B2ACEC;
	fma.rn.f64 	%fd74, %fd69, %fd73, 0d3FB5555555555545;
	fma.rn.f64 	%fd27, %fd68, %fd74, 0d3FED67F1C864BEAE;
	{
	.reg .b32 %temp; 
	mov.b64 	{%temp, %r866}, %fd26;
	}
	{
	.reg .b32 %temp; 
	mov.b64 	{%r867, %temp}, %fd26;
	}
	setp.gt.s32 	%p116, %r866, 1048575;
	mov.b32 	%r868, -1023;
	mov.f64 	%fd190, %fd26;
	@%p116 bra 	$L__BB1_132;
	mul.f64 	%fd190, %fd26, 0d4350000000000000;
	{
	.reg .b32 %temp; 
	mov.b64 	{%temp, %r866}, %fd190;
	}
	{
	.reg .b32 %temp; 
	mov.b64 	{%r867, %temp}, %fd190;
	}
	mov.b32 	%r868, -1077;
$L__BB1_132:
	add.s32 	%r589, %r866, -1;
	setp.gt.u32 	%p117, %r589, 2146435070;
	@%p117 bra 	$L__BB1_136;
	shr.u32 	%r592, %r866, 20;
	add.s32 	%r869, %r868, %r592;
	and.b32  	%r593, %r866, 1048575;
	or.b32  	%r594, %r593, 1072693248;
	mov.b64 	%fd191, {%r867, %r594};
	setp.lt.u32 	%p119, %r594, 1073127583;
	@%p119 bra 	$L__BB1_135;
	{
	.reg .b32 %temp; 
	mov.b64 	{%r595, %temp}, %fd191;
	}
	{
	.reg .b32 %temp; 
	mov.b64 	{%temp, %r596}, %fd191;
	}
	add.s32 	%r597, %r596, -1048576;
	mov.b64 	%fd191, {%r595, %r597};
	add.s32 	%r869, %r869, 1;
$L__BB1_135:
	add.f64 	%fd76, %fd191, 0dBFF0000000000000;
	add.f64 	%fd77, %fd191, 0d3FF0000000000000;
	rcp.approx.ftz.f64 	%fd78, %fd77;
	neg.f64 	%fd79, %fd77;
	fma.rn.f64 	%fd80, %fd79, %fd78, 0d3FF0000000000000;
	fma.rn.f64 	%fd81, %fd80, %fd80, %fd80;
	fma.rn.f64 	%fd82, %fd81, %fd78, %fd78;
	mul.f64 	%fd83, %fd76, %fd82;
	fma.rn.f64 	%fd84, %fd76, %fd82, %fd83;
	mul.f64 	%fd85, %fd84, %fd84;
	fma.rn.f64 	%fd86, %fd85, 0d3EB1380B3AE80F1E, 0d3ED0EE258B7A8B04;
	fma.rn.f64 	%fd87, %fd86, %fd85, 0d3EF3B2669F02676F;
	fma.rn.f64 	%fd88, %fd87, %fd85, 0d3F1745CBA9AB0956;
	fma.rn.f64 	%fd89, %fd88, %fd85, 0d3F3C71C72D1B5154;
	fma.rn.f64 	%fd90, %fd89, %fd85, 0d3F624924923BE72D;
	fma.rn.f64 	%fd91, %fd90, %fd85, 0d3F8999999999A3C4;
	fma.rn.f64 	%fd92, %fd91, %fd85, 0d3FB5555555555554;
	sub.f64 	%fd93, %fd76, %fd84;
	add.f64 	%fd94, %fd93, %fd93;
	neg.f64 	%fd95, %fd84;
	fma.rn.f64 	%fd96, %fd95, %fd76, %fd94;
	mul.f64 	%fd97, %fd82, %fd96;
	mul.f64 	%fd98, %fd85, %fd92;
	fma.rn.f64 	%fd99, %fd98, %fd84, %fd97;
	xor.b32  	%r598, %r869, -2147483648;
	mov.b32 	%r599, 1127219200;
	mov.b64 	%fd100, {%r598, %r599};
	sub.f64 	%fd101, %fd100, %fd2;
	fma.rn.f64 	%fd102, %fd101, 0d3FE62E42FEFA39EF, %fd84;
	fma.rn.f64 	%fd103, %fd101, 0dBFE62E42FEFA39EF, %fd102;
	sub.f64 	%fd104, %fd103, %fd84;
	sub.f64 	%fd105, %fd99, %fd104;
	fma.rn.f64 	%fd106, %fd101, 0d3C7ABC9E3B39803F, %fd105;
	add.f64 	%fd192, %fd102, %fd106;
	bra.uni 	$L__BB1_137;
$L__BB1_136:
	fma.rn.f64 	%fd75, %fd190, 0d7FF0000000000000, 0d7FF0000000000000;
	{
	.reg .b32 %temp; 
	mov.b64 	{%temp, %r590}, %fd190;
	}
	and.b32  	%r591, %r590, 2147483647;
	setp.eq.s32 	%p118, %r591, 0;
	selp.f64 	%fd192, 0dFFF0000000000000, %fd75, %p118;
$L__BB1_137:
	mul.f64 	%fd107, %fd192, 0d3FE0000000000000;
	add.f64 	%fd108, %fd26, 0dBFE0000000000000;
	mul.f64 	%fd109, %fd108, %fd107;
	sub.f64 	%fd110, %fd109, %fd26;
	add.f64 	%fd111, %fd27, %fd109;
	add.f64 	%fd193, %fd110, %fd111;
	bra.uni 	$L__BB1_139;
$L__BB1_138:
	cvt.rzi.s32.f64 	%r586, %fd26;
	mul.wide.s32 	%rd170, %r586, 8;
	add.s64 	%rd172, %rd171, %rd170;
	ld.const.f64 	%fd193, [%rd172+-8];
$L__BB1_139:
	mul.f32 	%f529, %f126, 0f3FA66666;
	cvt.rn.f32.f64 	%f530, %fd193;
	mul.f32 	%f531, %f125, %f121;
	mul.f32 	%f532, %f744, %f22;
	sub.f32 	%f533, %f531, %f532;
	sub.f32 	%f534, %f533, %f530;
	cvt.f64.f32 	%fd112, %f534;
	mul.f64 	%fd113, %fd112, 0d3FF71547652B82FE;
	cvt.rn.f32.f64 	%f528, %fd113;
	// begin inline asm
	ex2.approx.f32.ftz %f527, %f528;
	// end inline asm
	add.s32 	%r600, %r896, %r820;
	cvt.rn.f32.u32 	%f535, %r600;
	fma.rn.f32 	%f536, %f535, 0f2F800000, 0f2F000000;
	mul.f32 	%f537, %f529, %f536;
	setp.geu.f32 	%p120, %f537, %f527;
	cvt.f64.f32 	%fd114, %f529;
	setp.ltu.f64 	%p121, %fd114, 0d3BC79CA10C924223;
	or.pred  	%p122, %p121, %p120;
	mov.u32 	%r899, %r212;
	mov.u32 	%r791, %r213;
	@%p122 bra 	$L__BB1_129;
	cvt.rzi.u32.f32 	%r877, %f125;
	mov.u32 	%r899, %r212;
	mov.u32 	%r791, %r213;
$L__BB1_141:
	setp.eq.s32 	%p133, %r877, 0;
	mov.f32 	%f768, 0f00000000;
	@%p133 bra 	$L__BB1_149;
	and.b32  	%r239, %r877, 3;
	setp.lt.u32 	%p134, %r877, 4;
	mov.f32 	%f768, 0f00000000;
	mov.u32 	%r890, %r820;
	mov.u32 	%r892, %r899;
	mov.u32 	%r893, %r898;
	mov.u32 	%r894, %r897;
	mov.u32 	%r889, %r896;
	@%p134 bra 	$L__BB1_145;
	mov.b32 	%r883, 0;
	mov.f32 	%f768, 0f00000000;
	mov.u32 	%r890, %r820;
	mov.u32 	%r889, %r896;
	mov.u32 	%r884, %r791;
$L__BB1_144:
	mov.u32 	%r791, %r889;
	shr.u32 	%r675, %r884, 2;
	xor.b32  	%r676, %r675, %r884;
	shl.b32 	%r677, %r791, 4;
	shl.b32 	%r678, %r676, 1;
	xor.b32  	%r679, %r677, %r678;
	xor.b32  	%r680, %r679, %r791;
	xor.b32  	%r892, %r680, %r676;
	add.s32 	%r681, %r890, %r892;
	add.s32 	%r682, %r681, 362437;
	cvt.rn.f32.u32 	%f552, %r682;
	fma.rn.f32 	%f553, %f552, 0f2F800000, 0f2F000000;
	setp.lt.f32 	%p135, %f553, 0f00800000;
	mul.f32 	%f554, %f553, 0f4B000000;
	selp.f32 	%f555, %f554, %f553, %p135;
	selp.f32 	%f556, 0fC1B80000, 0f00000000, %p135;
	mov.b32 	%r683, %f555;
	add.s32 	%r684, %r683, -1059760811;
	and.b32  	%r685, %r684, -8388608;
	sub.s32 	%r686, %r683, %r685;
	mov.b32 	%f557, %r686;
	cvt.rn.f32.s32 	%f558, %r685;
	fma.rn.f32 	%f559, %f558, 0f34000000, %f556;
	add.f32 	%f560, %f557, 0fBF800000;
	fma.rn.f32 	%f561, %f560, 0fBE055027, 0f3E1039F6;
	fma.rn.f32 	%f562, %f561, %f560, 0fBDF8CDCC;
	fma.rn.f32 	%f563, %f562, %f560, 0f3E0F2955;
	fma.rn.f32 	%f564, %f563, %f560, 0fBE2AD8B9;
	fma.rn.f32 	%f565, %f564, %f560, 0f3E4CED0B;
	fma.rn.f32 	%f566, %f565, %f560, 0fBE7FFF22;
	fma.rn.f32 	%f567, %f566, %f560, 0f3EAAAA78;
	fma.rn.f32 	%f568, %f567, %f560, 0fBF000000;
	mul.f32 	%f569, %f560, %f568;
	fma.rn.f32 	%f570, %f569, %f560, %f560;
	fma.rn.f32 	%f571, %f559, 0f3F317218, %f570;
	setp.gt.u32 	%p136, %r683, 2139095039;
	fma.rn.f32 	%f572, %f555, 0f7F800000, 0f7F800000;
	selp.f32 	%f573, %f572, %f571, %p136;
	setp.eq.f32 	%p137, %f555, 0f00000000;
	selp.f32 	%f574, 0fFF800000, %f573, %p137;
	div.rn.f32 	%f575, %f574, %f117;
	sub.f32 	%f576, %f768, %f575;
	shr.u32 	%r687, %r899, 2;
	xor.b32  	%r688, %r687, %r899;
	shl.b32 	%r689, %r892, 4;
	shl.b32 	%r690, %r688, 1;
	xor.b32  	%r691, %r689, %r690;
	xor.b32  	%r692, %r691, %r892;
	xor.b32  	%r893, %r692, %r688;
	add.s32 	%r693, %r890, %r893;
	add.s32 	%r694, %r693, 724874;
	cvt.rn.f32.u32 	%f577, %r694;
	fma.rn.f32 	%f578, %f577, 0f2F800000, 0f2F000000;
	setp.lt.f32 	%p138, %f578, 0f00800000;
	mul.f32 	%f579, %f578, 0f4B000000;
	selp.f32 	%f580, %f579, %f578, %p138;
	selp.f32 	%f581, 0fC1B80000, 0f00000000, %p138;
	mov.b32 	%r695, %f580;
	add.s32 	%r696, %r695, -1059760811;
	and.b32  	%r697, %r696, -8388608;
	sub.s32 	%r698, %r695, %r697;
	mov.b32 	%f582, %r698;
	cvt.rn.f32.s32 	%f583, %r697;
	fma.rn.f32 	%f584, %f583, 0f34000000, %f581;
	add.f32 	%f585, %f582, 0fBF800000;
	fma.rn.f32 	%f586, %f585, 0fBE055027, 0f3E1039F6;
	fma.rn.f32 	%f587, %f586, %f585, 0fBDF8CDCC;
	fma.rn.f32 	%f588, %f587, %f585, 0f3E0F2955;
	fma.rn.f32 	%f589, %f588, %f585, 0fBE2AD8B9;
	fma.rn.f32 	%f590, %f589, %f585, 0f3E4CED0B;
	fma.rn.f32 	%f591, %f590, %f585, 0fBE7FFF22;
	fma.rn.f32 	%f592, %f591, %f585, 0f3EAAAA78;
	fma.rn.f32 	%f593, %f592, %f585, 0fBF000000;
	mul.f32 	%f594, %f585, %f593;
	fma.rn.f32 	%f595, %f594, %f585, %f585;
	fma.rn.f32 	%f596, %f584, 0f3F317218, %f595;
	setp.gt.u32 	%p139, %r695, 2139095039;
	fma.rn.f32 	%f597, %f580, 0f7F800000, 0f7F800000;
	selp.f32 	%f598, %f597, %f596, %p139;
	setp.eq.f32 	%p140, %f580, 0f00000000;
	selp.f32 	%f599, 0fFF800000, %f598, %p140;
	div.rn.f32 	%f600, %f599, %f117;
	sub.f32 	%f601, %f576, %f600;
	shr.u32 	%r699, %r898, 2;
	xor.b32  	%r700, %r699, %r898;
	shl.b32 	%r701, %r893, 4;
	shl.b32 	%r702, %r700, 1;
	xor.b32  	%r703, %r701, %r702;
	xor.b32  	%r704, %r703, %r893;
	xor.b32  	%r894, %r704, %r700;
	add.s32 	%r705, %r890, %r894;
	add.s32 	%r706, %r705, 1087311;
	cvt.rn.f32.u32 	%f602, %r706;
	fma.rn.f32 	%f603, %f602, 0f2F800000, 0f2F000000;
	setp.lt.f32 	%p141, %f603, 0f00800000;
	mul.f32 	%f604, %f603, 0f4B000000;
	selp.f32 	%f605, %f604, %f603, %p141;
	selp.f32 	%f606, 0fC1B80000, 0f00000000, %p141;
	mov.b32 	%r707, %f605;
	add.s32 	%r708, %r707, -1059760811;
	and.b32  	%r709, %r708, -8388608;
	sub.s32 	%r710, %r707, %r709;
	mov.b32 	%f607, %r710;
	cvt.rn.f32.s32 	%f608, %r709;
	fma.rn.f32 	%f609, %f608, 0f34000000, %f606;
	add.f32 	%f610, %f607, 0fBF800000;
	fma.rn.f32 	%f611, %f610, 0fBE055027, 0f3E1039F6;
	fma.rn.f32 	%f612, %f611, %f610, 0fBDF8CDCC;
	fma.rn.f32 	%f613, %f612, %f610, 0f3E0F2955;
	fma.rn.f32 	%f614, %f613, %f610, 0fBE2AD8B9;
	fma.rn.f32 	%f615, %f614, %f610, 0f3E4CED0B;
	fma.rn.f32 	%f616, %f615, %f610, 0fBE7FFF22;
	fma.rn.f32 	%f617, %f616, %f610, 0f3EAAAA78;
	fma.rn.f32 	%f618, %f617, %f610, 0fBF000000;
	mul.f32 	%f619, %f610, %f618;
	fma.rn.f32 	%f620, %f619, %f610, %f610;
	fma.rn.f32 	%f621, %f609, 0f3F317218, %f620;
	setp.gt.u32 	%p142, %r707, 2139095039;
	fma.rn.f32 	%f622, %f605, 0f7F800000, 0f7F800000;
	selp.f32 	%f623, %f622, %f621, %p142;
	setp.eq.f32 	%p143, %f605, 0f00000000;
	selp.f32 	%f624, 0fFF800000, %f623, %p143;
	div.rn.f32 	%f625, %f624, %f117;
	sub.f32 	%f626, %f601, %f625;
	shr.u32 	%r711, %r897, 2;
	xor.b32  	%r712, %r711, %r897;
	shl.b32 	%r713, %r894, 4;
	shl.b32 	%r714, %r712, 1;
	xor.b32  	%r715, %r713, %r714;
	xor.b32  	%r716, %r715, %r894;
	xor.b32  	%r889, %r716, %r712;
	add.s32 	%r890, %r890, 1449748;
	add.s32 	%r717, %r889, %r890;
	cvt.rn.f32.u32 	%f627, %r717;
	fma.rn.f32 	%f628, %f627, 0f2F800000, 0f2F000000;
	setp.lt.f32 	%p144, %f628, 0f00800000;
	mul.f32 	%f629, %f628, 0f4B000000;
	selp.f32 	%f630, %f629, %f628, %p144;
	selp.f32 	%f631, 0fC1B80000, 0f00000000, %p144;
	mov.b32 	%r718, %f630;
	add.s32 	%r719, %r718, -1059760811;
	and.b32  	%r720, %r719, -8388608;
	sub.s32 	%r721, %r718, %r720;
	mov.b32 	%f632, %r721;
	cvt.rn.f32.s32 	%f633, %r720;
	fma.rn.f32 	%f634, %f633, 0f34000000, %f631;
	add.f32 	%f635, %f632, 0fBF800000;
	fma.rn.f32 	%f636, %f635, 0fBE055027, 0f3E1039F6;
	fma.rn.f32 	%f637, %f636, %f635, 0fBDF8CDCC;
	fma.rn.f32 	%f638, %f637, %f635, 0f3E0F2955;
	fma.rn.f32 	%f639, %f638, %f635, 0fBE2AD8B9;
	fma.rn.f32 	%f640, %f639, %f635, 0f3E4CED0B;
	fma.rn.f32 	%f641, %f640, %f635, 0fBE7FFF22;
	fma.rn.f32 	%f642, %f641, %f635, 0f3EAAAA78;
	fma.rn.f32 	%f643, %f642, %f635, 0fBF000000;
	mul.f32 	%f644, %f635, %f643;
	fma.rn.f32 	%f645, %f644, %f635, %f635;
	fma.rn.f32 	%f646, %f634, 0f3F317218, %f645;
	setp.gt.u32 	%p145, %r718, 2139095039;
	fma.rn.f32 	%f647, %f630, 0f7F800000, 0f7F800000;
	selp.f32 	%f648, %f647, %f646, %p145;
	setp.eq.f32 	%p146, %f630, 0f00000000;
	selp.f32 	%f649, 0fFF800000, %f648, %p146;
	div.rn.f32 	%f650, %f649, %f117;
	sub.f32 	%f768, %f626, %f650;
	add.s32 	%r883, %r883, 4;
	and.b32  	%r722, %r877, -4;
	setp.ne.s32 	%p147, %r883, %r722;
	mov.u32 	%r899, %r892;
	mov.u32 	%r898, %r893;
	mov.u32 	%r897, %r894;
	mov.u32 	%r884, %r791;
	@%p147 bra 	$L__BB1_144;
$L__BB1_145:
	mad.lo.s32 	%r820, %r877, 362437, %r820;
	setp.eq.s32 	%p148, %r239, 0;
	mov.u32 	%r896, %r889;
	mov.u32 	%r897, %r894;
	mov.u32 	%r898, %r893;
	mov.u32 	%r899, %r892;
	@%p148 bra 	$L__BB1_149;
	shr.u32 	%r723, %r791, 2;
	xor.b32  	%r724, %r723, %r791;
	shl.b32 	%r725, %r889, 4;
	shl.b32 	%r726, %r724, 1;
	xor.b32  	%r727, %r725, %r726;
	xor.b32  	%r728, %r727, %r889;
	xor.b32  	%r265, %r728, %r724;
	add.s32 	%r729, %r890, %r265;
	add.s32 	%r730, %r729, 362437;
	cvt.rn.f32.u32 	%f651, %r730;
	fma.rn.f32 	%f652, %f651, 0f2F800000, 0f2F000000;
	setp.lt.f32 	%p149, %f652, 0f00800000;
	mul.f32 	%f653, %f652, 0f4B000000;
	selp.f32 	%f654, %f653, %f652, %p149;
	selp.f32 	%f655, 0fC1B80000, 0f00000000, %p149;
	mov.b32 	%r731, %f654;
	add.s32 	%r732, %r731, -1059760811;
	and.b32  	%r733, %r732, -8388608;
	sub.s32 	%r734, %r731, %r733;
	mov.b32 	%f656, %r734;
	cvt.rn.f32.s32 	%f657, %r733;
	fma.rn.f32 	%f658, %f657, 0f34000000, %f655;
	add.f32 	%f659, %f656, 0fBF800000;
	fma.rn.f32 	%f660, %f659, 0fBE055027, 0f3E1039F6;
	fma.rn.f32 	%f661, %f660, %f659, 0fBDF8CDCC;
	fma.rn.f32 	%f662, %f661, %f659, 0f3E0F2955;
	fma.rn.f32 	%f663, %f662, %f659, 0fBE2AD8B9;
	fma.rn.f32 	%f664, %f663, %f659, 0f3E4CED0B;
	fma.rn.f32 	%f665, %f664, %f659, 0fBE7FFF22;
	fma.rn.f32 	%f666, %f665, %f659, 0f3EAAAA78;
	fma.rn.f32 	%f667, %f666, %f659, 0fBF000000;
	mul.f32 	%f668, %f659, %f667;
	fma.rn.f32 	%f669, %f668, %f659, %f659;
	fma.rn.f32 	%f670, %f658, 0f3F317218, %f669;
	setp.gt.u32 	%p150, %r731, 2139095039;
	fma.rn.f32 	%f671, %f654, 0f7F800000, 0f7F800000;
	selp.f32 	%f672, %f671, %f670, %p150;
	setp.eq.f32 	%p151, %f654, 0f00000000;
	selp.f32 	%f673, 0fFF800000, %f672, %p151;
	div.rn.f32 	%f674, %f673, %f117;
	sub.f32 	%f768, %f768, %f674;
	setp.eq.s32 	%p152, %r239, 1;
	mov.u32 	%r896, %r265;
	mov.u32 	%r897, %r889;
	mov.u32 	%r898, %r894;
	mov.u32 	%r899, %r893;
	mov.u32 	%r791, %r892;
	@%p152 bra 	$L__BB1_149;
	shr.u32 	%r735, %r892, 2;
	xor.b32  	%r736, %r735, %r892;
	shl.b32 	%r737, %r265, 4;
	shl.b32 	%r738, %r736, 1;
	xor.b32  	%r739, %r737, %r738;
	xor.b32  	%r740, %r739, %r265;
	xor.b32  	%r266, %r740, %r736;
	add.s32 	%r741, %r890, %r266;
	add.s32 	%r742, %r741, 724874;
	cvt.rn.f32.u32 	%f675, %r742;
	fma.rn.f32 	%f676, %f675, 0f2F800000, 0f2F000000;
	setp.lt.f32 	%p153, %f676, 0f00800000;
	mul.f32 	%f677, %f676, 0f4B000000;
	selp.f32 	%f678, %f677, %f676, %p153;
	selp.f32 	%f679, 0fC1B80000, 0f00000000, %p153;
	mov.b32 	%r743, %f678;
	add.s32 	%r744, %r743, -1059760811;
	and.b32  	%r745, %r744, -8388608;
	sub.s32 	%r746, %r743, %r745;
	mov.b32 	%f680, %r746;
	cvt.rn.f32.s32 	%f681, %r745;
	fma.rn.f32 	%f682, %f681, 0f34000000, %f679;
	add.f32 	%f683, %f680, 0fBF800000;
	fma.rn.f32 	%f684, %f683, 0fBE055027, 0f3E1039F6;
	fma.rn.f32 	%f685, %f684, %f683, 0fBDF8CDCC;
	fma.rn.f32 	%f686, %f685, %f683, 0f3E0F2955;
	fma.rn.f32 	%f687, %f686, %f683, 0fBE2AD8B9;
	fma.rn.f32 	%f688, %f687, %f683, 0f3E4CED0B;
	fma.rn.f32 	%f689, %f688, %f683, 0fBE7FFF22;
	fma.rn.f32 	%f690, %f689, %f683, 0f3EAAAA78;
	fma.rn.f32 	%f691, %f690, %f683, 0fBF000000;
	mul.f32 	%f692, %f683, %f691;
	fma.rn.f32 	%f693, %f692, %f683, %f683;
	fma.rn.f32 	%f694, %f682, 0f3F317218, %f693;
	setp.gt.u32 	%p154, %r743, 2139095039;
	fma.rn.f32 	%f695, %f678, 0f7F800000, 0f7F800000;
	selp.f32 	%f696, %f695, %f694, %p154;
	setp.eq.f32 	%p155, %f678, 0f00000000;
	selp.f32 	%f697, 0fFF800000, %f696, %p155;
	div.rn.f32 	%f698, %f697, %f117;
	sub.f32 	%f768, %f768, %f698;
	setp.eq.s32 	%p156, %r239, 2;
	mov.u32 	%r896, %r266;
	mov.u32 	%r897, %r265;
	mov.u32 	%r898, %r889;
	mov.u32 	%r899, %r894;
	mov.u32 	%r791, %r893;
	@%p156 bra 	$L__BB1_149;
	shr.u32 	%r747, %r893, 2;
	xor.b32  	%r748, %r747, %r893;
	shl.b32 	%r749, %r266, 4;
	shl.b32 	%r750, %r748, 1;
	xor.b32  	%r751, %r749, %r750;
	xor.b32  	%r752, %r751, %r266;
	xor.b32  	%r896, %r752, %r748;
	add.s32 	%r753, %r890, %r896;
	add.s32 	%r754, %r753, 1087311;
	cvt.rn.f32.u32 	%f699, %r754;
	fma.rn.f32 	%f700, %f699, 0f2F800000, 0f2F000000;
	setp.lt.f32 	%p157, %f700, 0f00800000;
	mul.f32 	%f701, %f700, 0f4B000000;
	selp.f32 	%f702, %f701, %f700, %p157;
	selp.f32 	%f703, 0fC1B80000, 0f00000000, %p157;
	mov.b32 	%r755, %f702;
	add.s32 	%r756, %r755, -1059760811;
	and.b32  	%r757, %r756, -8388608;
	sub.s32 	%r758, %r755, %r757;
	mov.b32 	%f704, %r758;
	cvt.rn.f32.s32 	%f705, %r757;
	fma.rn.f32 	%f706, %f705, 0f34000000, %f703;
	add.f32 	%f707, %f704, 0fBF800000;
	fma.rn.f32 	%f708, %f707, 0fBE055027, 0f3E1039F6;
	fma.rn.f32 	%f709, %f708, %f707, 0fBDF8CDCC;
	fma.rn.f32 	%f710, %f709, %f707, 0f3E0F2955;
	fma.rn.f32 	%f711, %f710, %f707, 0fBE2AD8B9;
	fma.rn.f32 	%f712, %f711, %f707, 0f3E4CED0B;
	fma.rn.f32 	%f713, %f712, %f707, 0fBE7FFF22;
	fma.rn.f32 	%f714, %f713, %f707, 0f3EAAAA78;
	fma.rn.f32 	%f715, %f714, %f707, 0fBF000000;
	mul.f32 	%f716, %f707, %f715;
	fma.rn.f32 	%f717, %f716, %f707, %f707;
	fma.rn.f32 	%f718, %f706, 0f3F317218, %f717;
	setp.gt.u32 	%p158, %r755, 2139095039;
	fma.rn.f32 	%f719, %f702, 0f7F800000, 0f7F800000;
	selp.f32 	%f720, %f719, %f718, %p158;
	setp.eq.f32 	%p159, %f702, 0f00000000;
	selp.f32 	%f721, 0fFF800000, %f720, %p159;
	div.rn.f32 	%f722, %f721, %f117;
	sub.f32 	%f768, %f768, %f722;
	mov.u32 	%r897, %r266;
	mov.u32 	%r898, %r265;
	mov.u32 	%r899, %r889;
	mov.u32 	%r791, %r894;
$L__BB1_149:
	ld.const.u32 	%r759, [d_comp];
	setp.eq.s32 	%p160, %r759, 0;
	mul.f32 	%f723, %f743, %f744;
	sqrt.rn.f32 	%f724, %f723;
	mul.f32 	%f725, %f22, %f724;
	sub.f32 	%f726, %f768, %f725;
	selp.f32 	%f769, %f768, %f726, %p160;
$L__BB1_150:
	add.f32 	%f775, %f115, %f769;
	mov.f32 	%f770, %f739;
	mov.u32 	%r821, %r896;
	mov.u32 	%r822, %r897;
	mov.u32 	%r823, %r898;
	mov.u32 	%r818, %r899;
$L__BB1_151:
	fma.rn.f32 	%f727, %f22, %f749, %f776;
	fma.rn.f32 	%f750, %f22, %f770, %f750;
	abs.f32 	%f728, %f727;
	setp.gt.f32 	%p161, %f728, 0f3F800000;
	cvt.rmi.f32.f32 	%f729, %f727;
	sub.f32 	%f730, %f727, %f729;
	add.f32 	%f731, %f777, %f729;
	selp.f32 	%f776, %f730, %f727, %p161;
	selp.f32 	%f777, %f731, %f777, %p161;
	setp.leu.f32 	%p162, %f750, 0f40C90FDB;
	@%p162 bra 	$L__BB1_153;
	div.rn.f32 	%f732, %f750, 0f40C90FDB;
	cvt.rmi.f32.f32 	%f733, %f732;
	mul.f32 	%f734, %f733, 0f40C90FDB;
	sub.f32 	%f750, %f750, %f734;
$L__BB1_153:
	setp.lt.s64 	%p163, %rd200, %rd181;
	add.f32 	%f735, %f778, %f775;
	fma.rn.f32 	%f736, %f775, %f775, %f779;
	selp.f32 	%f778, %f778, %f735, %p163;
	selp.f32 	%f779, %f779, %f736, %p163;
	add.s64 	%rd200, %rd200, 1;
	setp.ne.s64 	%p164, %rd200, %rd20;
	mov.f32 	%f749, %f775;
	@%p164 bra 	$L__BB1_20;
$L__BB1_154:
	ld.param.u64 	%rd197, [_Z11run_momentsPfS_S_S_S_S_P17curandStateXORWOW_param_6];
	ld.param.u64 	%rd195, [_Z11run_momentsPfS_S_S_S_S_P17curandStateXORWOW_param_4];
	ld.param.u64 	%rd194, [_Z11run_momentsPfS_S_S_S_S_P17curandStateXORWOW_param_3];
	ld.param.u64 	%rd193, [_Z11run_momentsPfS_S_S_S_S_P17curandStateXORWOW_param_2];
	add.f32 	%f737, %f776, %f777;
	st.global.f32 	[%rd10], %f737;
	st.global.f32 	[%rd11], %f775;
	cvta.to.global.u64 	%rd183, %rd193;
	mov.u32 	%r760, %ctaid.x;
	mov.u32 	%r761, %ntid.x;
	mov.u32 	%r762, %tid.x;
	mad.lo.s32 	%r763, %r760, %r761, %r762;
	mul.wide.u32 	%rd184, %r763, 4;
	add.s64 	%rd185, %rd183, %rd184;
	st.global.f32 	[%rd185], %f750;
	cvta.to.global.u64 	%rd186, %rd194;
	add.s64 	%rd187, %rd186, %rd184;
	st.global.f32 	[%rd187], %f778;
	cvta.to.global.u64 	%rd188, %rd195;
	add.s64 	%rd189, %rd188, %rd184;
	st.global.f32 	[%rd189], %f779;
	cvta.to.global.u64 	%rd190, %rd197;
	mul.wide.u32 	%rd191, %r763, 48;
	add.s64 	%rd192, %rd190, %rd191;
	st.global.v2.u32 	[%rd192], {%r820, %r791};
	st.global.v2.u32 	[%rd192+8], {%r818, %r823};
	st.global.v2.u32 	[%rd192+16], {%r822, %r821};
	st.global.v2.u32 	[%rd192+24], {%r7, %r870};
	st.global.f32 	[%rd192+32], %f6;
	st.global.f64 	[%rd192+40], %fd194;
	ret;

}
	// .globl	_Z8run_trajPfS_S_P17curandStateXORWOW
.visible .entry _Z8run_trajPfS_S_P17curandStateXORWOW(
	.param .u64 .ptr .align 1 _Z8run_trajPfS_S_P17curandStateXORWOW_param_0,
	.param .u64 .ptr .align 1 _Z8run_trajPfS_S_P17curandStateXORWOW_param_1,
	.param .u64 .ptr .align 1 _Z8run_trajPfS_S_P17curandStateXORWOW_param_2,
	.param .u64 .ptr .align 1 _Z8run_trajPfS_S_P17curandStateXORWOW_param_3
)
{
	.local .align 4 .b8 	__local_depot2[28];
	.reg .b64 	%SP;
	.reg .b64 	%SPL;
	.reg .pred 	%p<153>;
	.reg .b32 	%r<913>;
	.reg .b32 	%f<743>;
	.reg .b64 	%rd<171>;
	.reg .b64 	%fd<198>;

	mov.u64 	%SPL, __local_depot2;
	ld.param.u64 	%rd44, [_Z8run_trajPfS_S_P17curandStateXORWOW_param_0];
	ld.param.u64 	%rd45, [_Z8run_trajPfS_S_P17curandStateXORWOW_param_1];
	ld.param.u64 	%rd46, [_Z8run_trajPfS_S_P17curandStateXORWOW_param_2];
	ld.param.u64 	%rd47, [_Z8run_trajPfS_S_P17curandStateXORWOW_param_3];
	cvta.to.global.u64 	%rd48, %rd47;
	cvta.to.global.u64 	%rd49, %rd46;
	cvta.to.global.u64 	%rd50, %rd45;
	cvta.to.global.u64 	%rd51, %rd44;
	add.u64 	%rd1, %SPL, 0;
	add.u64 	%rd2, %SPL, 0;
	add.u64 	%rd3, %SPL, 0;
	add.u64 	%rd4, %SPL, 0;
	add.u64 	%rd5, %SPL, 0;
	add.u64 	%rd6, %SPL, 0;
	add.u64 	%rd7, %SPL, 0;
	add.u64 	%rd8, %SPL, 0;
	mov.u32 	%r298, %ctaid.x;
	mov.u32 	%r299, %ntid.x;
	mov.u32 	%r300, %tid.x;
	mad.lo.s32 	%r301, %r298, %r299, %r300;
	mul.wide.u32 	%rd60, %r301, 4;
	add.s64 	%rd9, %rd51, %rd60;
	ld.global.f32 	%f741, [%rd9];
	add.s64 	%rd10, %rd50, %rd60;
	ld.global.f32 	%f740, [%rd10];
	add.s64 	%rd11, %rd49, %rd60;
	ld.global.f32 	%f715, [%rd11];
	mul.wide.u32 	%rd61, %r301, 48;
	add.s64 	%rd12, %rd48, %rd61;
	ld.global.v2.u32 	{%r808, %r779}, [%rd12];
	ld.global.v2.u32 	{%r3, %r4}, [%rd12+8];
	ld.global.v2.u32 	{%r5, %r6}, [%rd12+16];
	ld.global.v2.u32 	{%r7, %r858}, [%rd12+24];
	ld.global.f32 	%f4, [%rd12+32];
	ld.global.f64 	%fd194, [%rd12+40];
	ld.const.f32 	%f5, [d_amp];
	ld.const.f32 	%f6, [d_omega];
	ld.const.f32 	%f7, [d_force];
	ld.const.f32 	%f8, [d_gam];
	ld.const.f32 	%f9, [d_Dg];
	ld.const.f32 	%f10, [d_Dp];
	ld.const.f32 	%f11, [d_lambda];
	ld.const.u32 	%r10, [d_comp];
	mov.f32 	%f141, 0f40C90FDB;
	div.rn.f32 	%f142, %f141, %f6;
	ld.const.u32 	%r302, [d_spp];
	cvt.rn.f32.s32 	%f143, %r302;
	div.rn.f32 	%f12, %f142, %f143;
	ld.const.u64 	%rd13, [d_steps];
	ld.const.u32 	%r303, [d_2ndorder];
	setp.eq.s32 	%p1, %r303, 0;
	mov.u32 	%r809, %r6;
	mov.u32 	%r810, %r5;
	mov.u32 	%r811, %r4;
	mov.u32 	%r806, %r3;
	@%p1 bra 	$L__BB2_2;
	shr.u32 	%r304, %r779, 2;
	xor.b32  	%r305, %r304, %r779;
	shl.b32 	%r306, %r6, 4;
	shl.b32 	%r307, %r305, 1;
	xor.b32  	%r308, %r306, %r307;
	xor.b32  	%r309, %r308, %r6;
	xor.b32  	%r809, %r309, %r305;
	add.s32 	%r808, %r808, 362437;
	add.s32 	%r310, %r809, %r808;
	cvt.rn.f32.u32 	%f144, %r310;
	fma.rn.f32 	%f145, %f144, 0f2F800000, 0f2F000000;
	setp.lt.f32 	%p2, %f145, 0f00800000;
	mul.f32 	%f146, %f145, 0f4B000000;
	selp.f32 	%f147, %f146, %f145, %p2;
	selp.f32 	%f148, 0fC1B80000, 0f00000000, %p2;
	mov.b32 	%r311, %f147;
	add.s32 	%r312, %r311, -1059760811;
	and.b32  	%r313, %r312, -8388608;
	sub.s32 	%r314, %r311, %r313;
	mov.b32 	%f149, %r314;
	cvt.rn.f32.s32 	%f150, %r313;
	fma.rn.f32 	%f151, %f150, 0f34000000, %f148;
	add.f32 	%f152, %f149, 0fBF800000;
	fma.rn.f32 	%f153, %f152, 0fBE055027, 0f3E1039F6;
	fma.rn.f32 	%f154, %f153, %f152, 0fBDF8CDCC;
	fma.rn.f32 	%f155, %f154, %f152, 0f3E0F2955;
	fma.rn.f32 	%f156, %f155, %f152, 0fBE2AD8B9;
	fma.rn.f32 	%f157, %f156, %f152, 0f3E4CED0B;
	fma.rn.f32 	%f158, %f157, %f152, 0fBE7FFF22;
	fma.rn.f32 	%f159, %f158, %f152, 0f3EAAAA78;
	fma.rn.f32 	%f160, %f159, %f152, 0fBF000000;
	mul.f32 	%f161, %f152, %f160;
	fma.rn.f32 	%f162, %f161, %f152, %f152;
	fma.rn.f32 	%f163, %f151, 0f3F317218, %f162;
	setp.gt.u32 	%p3, %r311, 2139095039;
	fma.rn.f32 	%f164, %f147, 0f7F800000, 0f7F800000;
	selp.f32 	%f165, %f164, %f163, %p3;
	setp.eq.f32 	%p4, %f147, 0f00000000;
	neg.f32 	%f166, %f165;
	selp.f32 	%f167, 0f7F800000, %f166, %p4;
	div.rn.f32 	%f168, %f167, %f11;
	div.rn.f32 	%f169, %f168, %f12;
	add.f32 	%f170, %f169, 0f3F000000;
	cvt.rmi.f32.f32 	%f171, %f170;
	cvt.rzi.s32.f32 	%r815, %f171;
	mov.u32 	%r810, %r6;
	mov.u32 	%r811, %r5;
	mov.u32 	%r806, %r4;
	mov.u32 	%r779, %r3;
$L__BB2_2:
	setp.lt.s64 	%p5, %rd13, 1;
	mov.f32 	%f742, 0f00000000;
	@%p5 bra 	$L__BB2_138;
	neg.f32 	%f13, %f8;
	mul.f32 	%f174, %f8, 0f40C00000;
	mul.f32 	%f175, %f174, %f9;
	mul.f32 	%f14, %f175, %f12;
	div.rn.f32 	%f15, %f11, %f10;
	mul.f32 	%f16, %f11, %f12;
	cvt.f64.f32 	%fd44, %f16;
	mov.b32 	%r315, 1127219200;
	mov.b32 	%r316, -2147483648;
	mov.b64 	%fd2, {%r316, %r315};
	sqrt.rn.f64 	%fd3, %fd44;
	fma.rn.f32 	%f176, %f16, 0f3BBB989D, 0f3F000000;
	cvt.sat.f32.f32 	%f177, %f176;
	mov.f32 	%f178, 0f4B400001;
	mov.f32 	%f179, 0f437C0000;
	fma.rm.f32 	%f180, %f177, %f179, %f178;
	add.f32 	%f181, %f180, 0fCB40007F;
	neg.f32 	%f182, %f181;
	fma.rn.f32 	%f183, %f16, 0f3FB8AA3B, %f182;
	fma.rn.f32 	%f17, %f16, 0f32A57060, %f183;
	mov.f32 	%f742, 0f00000000;
	mov.b64 	%rd160, 0;
	ex2.approx.ftz.f32 	%f514, %f17;
	mov.u64 	%rd149, __cr_lgamma_table;
	mov.u64 	%rd139, __cudart_i2opi_f;
	mov.f32 	%f714, %f740;
$L__BB2_4:
	setp.eq.s32 	%p6, %r303, 0;
	@%p6 bra 	$L__BB2_75;
	mul.f32 	%f22, %f741, 0f40C90FDB;
	mul.f32 	%f184, %f22, 0f3F22F983;
	cvt.rni.s32.f32 	%r770, %f184;
	cvt.rn.f32.s32 	%f185, %r770;
	fma.rn.f32 	%f186, %f185, 0fBFC90FDA, %f22;
	fma.rn.f32 	%f187, %f185, 0fB3A22168, %f186;
	fma.rn.f32 	%f716, %f185, 0fA7C234C5, %f187;
	abs.f32 	%f24, %f22;
	setp.ltu.f32 	%p7, %f24, 0f47CE4780;
	@%p7 bra 	$L__BB2_13;
	setp.neu.f32 	%p8, %f24, 0f7F800000;
	@%p8 bra 	$L__BB2_8;
	mov.f32 	%f190, 0f00000000;
	mul.rn.f32 	%f716, %f22, %f190;
	mov.b32 	%r770, 0;
	bra.uni 	$L__BB2_13;
$L__BB2_8:
	mov.b32 	%r30, %f22;
	mov.b64 	%rd163, 0;
	mov.b32 	%r767, 0;
	mov.u64 	%rd161, __cudart_i2opi_f;
	mov.u64 	%rd162, %rd8;
$L__BB2_9:
	.pragma "nounroll";
	ld.global.nc.u32 	%r319, [%rd161];
	shl.b32 	%r320, %r30, 8;
	or.b32  	%r321, %r320, -2147483648;
	mad.wide.u32 	%rd65, %r319, %r321, %rd163;
	shr.u64 	%rd163, %rd65, 32;
	st.local.u32 	[%rd162], %rd65;
	add.s32 	%r767, %r767, 1;
	add.s64 	%rd162, %rd162, 4;
	add.s64 	%rd161, %rd161, 4;
	setp.ne.s32 	%p9, %r767, 6;
	@%p9 bra 	$L__BB2_9;
	shr.u32 	%r322, %r30, 23;
	st.local.u32 	[%rd8+24], %rd163;
	and.b32  	%r33, %r322, 31;
	and.b32  	%r323, %r322, 224;
	add.s32 	%r324, %r323, -128;
	shr.u32 	%r325, %r324, 5;
	mul.wide.u32 	%rd66, %r325, 4;
	sub.s64 	%rd21, %rd8, %rd66;
	ld.local.u32 	%r768, [%rd21+24];
	ld.local.u32 	%r769, [%rd21+20];
	setp.eq.s32 	%p10, %r33, 0;
	@%p10 bra 	$L__BB2_12;
	shf.l.wrap.b32 	%r768, %r769, %r768, %r33;
	ld.local.u32 	%r326, [%rd21+16];
	shf.l.wrap.b32 	%r769, %r326, %r769, %r33;
$L__BB2_12:
	shr.u32 	%r327, %r768, 30;
	shf.l.wrap.b32 	%r328, %r769, %r768, 2;
	shl.b32 	%r329, %r769, 2;
	shr.u32 	%r330, %r328, 31;
	add.s32 	%r331, %r330, %r327;
	neg.s32 	%r332, %r331;
	setp.lt.s32 	%p11, %r30, 0;
	selp.b32 	%r770, %r332, %r331, %p11;
	xor.b32  	%r333, %r328, %r30;
	shr.s32 	%r334, %r328, 31;
	xor.b32  	%r335, %r334, %r328;
	xor.b32  	%r336, %r334, %r329;
	cvt.u64.u32 	%rd67, %r335;
	shl.b64 	%rd68, %rd67, 32;
	cvt.u64.u32 	%rd69, %r336;
	or.b64  	%rd70, %rd68, %rd69;
	cvt.rn.f64.s64 	%fd45, %rd70;
	mul.f64 	%fd46, %fd45, 0d3BF921FB54442D19;
	cvt.rn.f32.f64 	%f188, %fd46;
	neg.f32 	%f189, %f188;
	setp.lt.s32 	%p12, %r333, 0;
	selp.f32 	%f716, %f189, %f188, %p12;
$L__BB2_13:
	add.s32 	%r338, %r770, 1;
	mul.rn.f32 	%f191, %f716, %f716;
	and.b32  	%r339, %r770, 1;
	setp.eq.b32 	%p13, %r339, 1;
	selp.f32 	%f192, %f716, 0f3F800000, %p13;
	fma.rn.f32 	%f193, %f191, %f192, 0f00000000;
	fma.rn.f32 	%f194, %f191, 0f37CBAC00, 0fBAB607ED;
	selp.f32 	%f195, 0fB94D4153, %f194, %p13;
	selp.f32 	%f196, 0f3C0885E4, 0f3D2AAABB, %p13;
	fma.rn.f32 	%f197, %f195, %f191, %f196;
	selp.f32 	%f198, 0fBE2AAAA8, 0fBEFFFFFF, %p13;
	fma.rn.f32 	%f199, %f197, %f191, %f198;
	fma.rn.f32 	%f200, %f199, %f193, %f192;
	and.b32  	%r340, %r338, 2;
	setp.eq.s32 	%p14, %r340, 0;
	mov.f32 	%f201, 0f00000000;
	sub.f32 	%f202, %f201, %f200;
	selp.f32 	%f203, %f200, %f202, %p14;
	mul.f32 	%f28, %f203, 0f40C90FDB;
	mul.f32 	%f204, %f715, 0f3F22F983;
	cvt.rni.s32.f32 	%r774, %f204;
	cvt.rn.f32.s32 	%f205, %r774;
	fma.rn.f32 	%f206, %f205, 0fBFC90FDA, %f715;
	fma.rn.f32 	%f207, %f205, 0fB3A22168, %f206;
	fma.rn.f32 	%f717, %f205, 0fA7C234C5, %f207;
	abs.f32 	%f30, %f715;
	setp.ltu.f32 	%p15, %f30, 0f47CE4780;
	@%p15 bra 	$L__BB2_21;
	setp.neu.f32 	%p16, %f30, 0f7F800000;
	@%p16 bra 	$L__BB2_16;
	mov.f32 	%f210, 0f00000000;
	mul.rn.f32 	%f717, %f715, %f210;
	mov.b32 	%r774, 0;
	bra.uni 	$L__BB2_21;
$L__BB2_16:
	mov.b32 	%r43, %f715;
	mov.b64 	%rd164, 0;
	mov.b32 	%r771, 0;
$L__BB2_17:
	.pragma "nounroll";
	mul.wide.u32 	%rd72, %r771, 4;
	mov.u64 	%rd73, __cudart_i2opi_f;
	add.s64 	%rd74, %rd73, %rd72;
	ld.global.nc.u32 	%r342, [%rd74];
	shl.b32 	%r343, %r43, 8;
	or.b32  	%r344, %r343, -2147483648;
	mad.wide.u32 	%rd75, %r342, %r344, %rd164;
	shr.u64 	%rd164, %rd75, 32;
	add.s64 	%rd76, %rd7, %rd72;
	st.local.u32 	[%rd76], %rd75;
	add.s32 	%r771, %r771, 1;
	setp.ne.s32 	%p17, %r771, 6;
	@%p17 bra 	$L__BB2_17;
	shr.u32 	%r345, %r43, 23;
	st.local.u32 	[%rd7+24], %rd164;
	and.b32  	%r46, %r345, 31;
	and.b32  	%r346, %r345, 224;
	add.s32 	%r347, %r346, -128;
	shr.u32 	%r348, %r347, 5;
	mul.wide.u32 	%rd77, %r348, 4;
	sub.s64 	%rd24, %rd7, %rd77;
	ld.local.u32 	%r772, [%rd24+24];
	ld.local.u32 	%r773, [%rd24+20];
	setp.eq.s32 	%p18, %r46, 0;
	@%p18 bra 	$L__BB2_20;
	shf.l.wrap.b32 	%r772, %r773, %r772, %r46;
	ld.local.u32 	%r349, [%rd24+16];
	shf.l.wrap.b32 	%r773, %r349, %r773, %r46;
$L__BB2_20:
	shr.u32 	%r350, %r772, 30;
	shf.l.wrap.b32 	%r351, %r773, %r772, 2;
	shl.b32 	%r352, %r773, 2;
	shr.u32 	%r353, %r351, 31;
	add.s32 	%r354, %r353, %r350;
	neg.s32 	%r355, %r354;
	setp.lt.s32 	%p19, %r43, 0;
	selp.b32 	%r774, %r355, %r354, %p19;
	xor.b32  	%r356, %r351, %r43;
	shr.s32 	%r357, %r351, 31;
	xor.b32  	%r358, %r357, %r351;
	xor.b32  	%r359, %r357, %r352;
	cvt.u64.u32 	%rd78, %r358;
	shl.b64 	%rd79, %rd78, 32;
	cvt.u64.u32 	%rd80, %r359;
	or.b64  	%rd81, %rd79, %rd80;
	cvt.rn.f64.s64 	%fd47, %rd81;
	mul.f64 	%fd48, %fd47, 0d3BF921FB54442D19;
	cvt.rn.f32.f64 	%f208, %fd48;
	neg.f32 	%f209, %f208;
	setp.lt.s32 	%p20, %r356, 0;
	selp.f32 	%f717, %f209, %f208, %p20;
$L__BB2_21:
	setp.eq.f32 	%p21, %f9, 0f00000000;
	add.s32 	%r361, %r774, 1;
	mul.rn.f32 	%f212, %f717, %f717;
	and.b32  	%r362, %r774, 1;
	setp.eq.b32 	%p22, %r362, 1;
	selp.f32 	%f213, %f717, 0f3F800000, %p22;
	fma.rn.f32 	%f214, %f212, %f213, 0f00000000;
	fma.rn.f32 	%f215, %f212, 0f37CBAC00, 0fBAB607ED;
	selp.f32 	%f216, 0fB94D4153, %f215, %p22;
	selp.f32 	%f217, 0f3C0885E4, 0f3D2AAABB, %p22;
	fma.rn.f32 	%f218, %f216, %f212, %f217;
	selp.f32 	%f219, 0fBE2AAAA8, 0fBEFFFFFF, %p22;
	fma.rn.f32 	%f220, %f218, %f212, %f219;
	fma.rn.f32 	%f221, %f220, %f214, %f213;
	and.b32  	%r363, %r361, 2;
	setp.eq.s32 	%p23, %r363, 0;
	mov.f32 	%f718, 0f00000000;
	sub.f32 	%f222, %f718, %f221;
	selp.f32 	%f223, %f221, %f222, %p23;
	mul.f32 	%f224, %f714, %f13;
	sub.f32 	%f225, %f224, %f28;
	fma.rn.f32 	%f226, %f5, %f223, %f225;
	add.f32 	%f34, %f7, %f226;
	mov.u32 	%r775, %r809;
	mov.u32 	%r776, %r810;
	mov.u32 	%r777, %r811;
	mov.u32 	%r778, %r806;
	@%p21 bra 	$L__BB2_26;
	shr.u32 	%r364, %r779, 2;
	xor.b32  	%r365, %r364, %r779;
	shl.b32 	%r366, %r809, 4;
	shl.b32 	%r367, %r365, 1;
	xor.b32  	%r368, %r366, %r367;
	xor.b32  	%r369, %r368, %r809;
	xor.b32  	%r775, %r369, %r365;
	add.s32 	%r808, %r808, 362437;
	add.s32 	%r370, %r775, %r808;
	cvt.rn.f32.u32 	%f227, %r370;
	fma.rn.f32 	%f35, %f227, 0f2F800000, 0f2F000000;
	setp.gtu.f32 	%p24, %f35, 0f3E2AAAAB;
	@%p24 bra 	$L__BB2_24;
	sqrt.rn.f32 	%f228, %f14;
	neg.f32 	%f718, %f228;
	mov.u32 	%r776, %r809;
	mov.u32 	%r777, %r810;
	mov.u32 	%r778, %r811;
	mov.u32 	%r779, %r806;
	bra.uni 	$L__BB2_26;
$L__BB2_24:
	setp.leu.f32 	%p25, %f35, 0f3E2AAAAB;
	setp.gtu.f32 	%p26, %f35, 0f3EAAAAAB;
	or.pred  	%p27, %p25, %p26;
	mov.u32 	%r776, %r809;
	mov.u32 	%r777, %r810;
	mov.u32 	%r778, %r811;
	mov.u32 	%r779, %r806;
	@%p27 bra 	$L__BB2_26;
	sqrt.rn.f32 	%f718, %f14;
	mov.u32 	%r776, %r809;
	mov.u32 	%r777, %r810;
	mov.u32 	%r778, %r811;
	mov.u32 	%r779, %r806;
$L__BB2_26:
	fma.rn.f32 	%f230, %f12, %f34, %f714;
	add.f32 	%f39, %f230, %f718;
	fma.rn.f32 	%f231, %f12, %f714, %f741;
	mul.f32 	%f40, %f231, 0f40C90FDB;
	mul.f32 	%f232, %f40, 0f3F22F983;
	cvt.rni.s32.f32 	%r784, %f232;
	cvt.rn.f32.s32 	%f233, %r784;
	fma.rn.f32 	%f234, %f233, 0fBFC90FDA, %f40;
	fma.rn.f32 	%f235, %f233, 0fB3A22168, %f234;
	fma.rn.f32 	%f719, %f233, 0fA7C234C5, %f235;
	abs.f32 	%f42, %f40;
	setp.ltu.f32 	%p28, %f42, 0f47CE4780;
	@%p28 bra 	$L__BB2_34;
	setp.neu.f32 	%p29, %f42, 0f7F800000;
	@%p29 bra 	$L__BB2_29;
	mov.f32 	%f238, 0f00000000;
	mul.rn.f32 	%f719, %f40, %f238;
	mov.b32 	%r784, 0;
	bra.uni 	$L__BB2_34;
$L__BB2_29:
	mov.b32 	%r64, %f40;
	mov.b64 	%rd165, 0;
	mov.b32 	%r781, 0;
$L__BB2_30:
	.pragma "nounroll";
	mul.wide.u32 	%rd83, %r781, 4;
	mov.u64 	%rd84, __cudart_i2opi_f;
	add.s64 	%rd85, %rd84, %rd83;
	ld.global.nc.u32 	%r372, [%rd85];
	shl.b32 	%r373, %r64, 8;
	or.b32  	%r374, %r373, -2147483648;
	mad.wide.u32 	%rd86, %r372, %r374, %rd165;
	shr.u64 	%rd165, %rd86, 32;
	add.s64 	%rd87, %rd6, %rd83;
	st.local.u32 	[%rd87], %rd86;
	add.s32 	%r781, %r781, 1;
	setp.ne.s32 	%p30, %r781, 6;
	@%p30 bra 	$L__BB2_30;
	shr.u32 	%r375, %r64, 23;
	st.local.u32 	[%rd6+24], %rd165;
	and.b32  	%r67, %r375, 31;
	and.b32  	%r376, %r375, 224;
	add.s32 	%r377, %r376, -128;
	shr.u32 	%r378, %r377, 5;
	mul.wide.u32 	%rd88, %r378, 4;
	sub.s64 	%rd27, %rd6, %rd88;
	ld.local.u32 	%r782, [%rd27+24];
	ld.local.u32 	%r783, [%rd27+20];
	setp.eq.s32 	%p31, %r67, 0;
	@%p31 bra 	$L__BB2_33;
	shf.l.wrap.b32 	%r782, %r783, %r782, %r67;
	ld.local.u32 	%r379, [%rd27+16];
	shf.l.wrap.b32 	%r783, %r379, %r783, %r67;
$L__BB2_33:
	shr.u32 	%r380, %r782, 30;
	shf.l.wrap.b32 	%r381, %r783, %r782, 2;
	shl.b32 	%r382, %r783, 2;
	shr.u32 	%r383, %r381, 31;
	add.s32 	%r384, %r383, %r380;
	neg.s32 	%r385, %r384;
	setp.lt.s32 	%p32, %r64, 0;
	selp.b32 	%r784, %r385, %r384, %p32;
	xor.b32  	%r386, %r381, %r64;
	shr.s32 	%r387, %r381, 31;
	xor.b32  	%r388, %r387, %r381;
	xor.b32  	%r389, %r387, %r382;
	cvt.u64.u32 	%rd89, %r388;
	shl.b64 	%rd90, %rd89, 32;
	cvt.u64.u32 	%rd91, %r389;
	or.b64  	%rd92, %rd90, %rd91;
	cvt.rn.f64.s64 	%fd49, %rd92;
	mul.f64 	%fd50, %fd49, 0d3BF921FB54442D19;
	cvt.rn.f32.f64 	%f236, %fd50;
	neg.f32 	%f237, %f236;
	setp.lt.s32 	%p33, %r386, 0;
	selp.f32 	%f719, %f237, %f236, %p33;
$L__BB2_34:
	add.s32 	%r391, %r784, 1;
	mul.rn.f32 	%f239, %f719, %f719;
	and.b32  	%r392, %r784, 1;
	setp.eq.b32 	%p34, %r392, 1;
	selp.f32 	%f240, %f719, 0f3F800000, %p34;
	fma.rn.f32 	%f241, %f239, %f240, 0f00000000;
	fma.rn.f32 	%f242, %f239, 0f37CBAC00, 0fBAB607ED;
	selp.f32 	%f243, 0fB94D4153, %f242, %p34;
	selp.f32 	%f244, 0f3C0885E4, 0f3D2AAABB, %p34;
	fma.rn.f32 	%f245, %f243, %f239, %f244;
	selp.f32 	%f246, 0fBE2AAAA8, 0fBEFFFFFF, %p34;
	fma.rn.f32 	%f247, %f245, %f239, %f246;
	fma.rn.f32 	%f248, %f247, %f241, %f240;
	and.b32  	%r393, %r391, 2;
	setp.eq.s32 	%p35, %r393, 0;
	mov.f32 	%f249, 0f00000000;
	sub.f32 	%f250, %f249, %f248;
	selp.f32 	%f251, %f248, %f250, %p35;
	mul.f32 	%f46, %f251, 0f40C90FDB;
	fma.rn.f32 	%f47, %f6, %f12, %f715;
	mul.f32 	%f252, %f47, 0f3F22F983;
	cvt.rni.s32.f32 	%r788, %f252;
	cvt.rn.f32.s32 	%f253, %r788;
	fma.rn.f32 	%f254, %f253, 0fBFC90FDA, %f47;
	fma.rn.f32 	%f255, %f253, 0fB3A22168, %f254;
	fma.rn.f32 	%f720, %f253, 0fA7C234C5, %f255;
	abs.f32 	%f49, %f47;
	setp.ltu.f32 	%p36, %f49, 0f47CE4780;
	@%p36 bra 	$L__BB2_42;
	setp.neu.f32 	%p37, %f49, 0f7F800000;
	@%p37 bra 	$L__BB2_37;
	mov.f32 	%f259, 0f00000000;
	mul.rn.f32 	%f720, %f47, %f259;
	mov.b32 	%r788, 0;
	bra.uni 	$L__BB2_42;
$L__BB2_37:
	mov.b32 	%r77, %f47;
	mov.b64 	%rd166, 0;
	mov.b32 	%r785, 0;
$L__BB2_38:
	.pragma "nounroll";
	mul.wide.u32 	%rd94, %r785, 4;
	mov.u64 	%rd95, __cudart_i2opi_f;
	add.s64 	%rd96, %rd95, %rd94;
	ld.global.nc.u32 	%r395, [%rd96];
	shl.b32 	%r396, %r77, 8;
	or.b32  	%r397, %r396, -2147483648;
	mad.wide.u32 	%rd97, %r395, %r397, %rd166;
	shr.u64 	%rd166, %rd97, 32;
	add.s64 	%rd98, %rd5, %rd94;
	st.local.u32 	[%rd98], %rd97;
	add.s32 	%r785, %r785, 1;
	setp.ne.s32 	%p38, %r785, 6;
	@%p38 bra 	$L__BB2_38;
	shr.u32 	%r398, %r77, 23;
	st.local.u32 	[%rd5+24], %rd166;
	and.b32  	%r80, %r398, 31;
	and.b32  	%r399, %r398, 224;
	add.s32 	%r400, %r399, -128;
	shr.u32 	%r401, %r400, 5;
	mul.wide.u32 	%rd99, %r401, 4;
	sub.s64 	%rd30, %rd5, %rd99;
	ld.local.u32 	%r786, [%rd30+24];
	ld.local.u32 	%r787, [%rd30+20];
	setp.eq.s32 	%p39, %r80, 0;
	@%p39 bra 	$L__BB2_41;
	shf.l.wrap.b32 	%r786, %r787, %r786, %r80;
	ld.local.u32 	%r402, [%rd30+16];
	shf.l.wrap.b32 	%r787, %r402, %r787, %r80;
$L__BB2_41:
	shr.u32 	%r403, %r786, 30;
	shf.l.wrap.b32 	%r404, %r787, %r786, 2;
	shl.b32 	%r405, %r787, 2;
	shr.u32 	%r406, %r404, 31;
	add.s32 	%r407, %r406, %r403;
	neg.s32 	%r408, %r407;
	setp.lt.s32 	%p40, %r77, 0;
	selp.b32 	%r788, %r408, %r407, %p40;
	xor.b32  	%r409, %r404, %r77;
	shr.s32 	%r410, %r404, 31;
	xor.b32  	%r411, %r410, %r404;
	xor.b32  	%r412, %r410, %r405;
	cvt.u64.u32 	%rd100, %r411;
	shl.b64 	%rd101, %rd100, 32;
	cvt.u64.u32 	%rd102, %r412;
	or.b64  	%rd103, %rd101, %rd102;
	cvt.rn.f64.s64 	%fd51, %rd103;
	mul.f64 	%fd52, %fd51, 0d3BF921FB54442D19;
	cvt.rn.f32.f64 	%f257, %fd52;
	neg.f32 	%f258, %f257;
	setp.lt.s32 	%p41, %r409, 0;
	selp.f32 	%f720, %f258, %f257, %p41;
$L__BB2_42:
	add.s32 	%r414, %r788, 1;
	mul.rn.f32 	%f261, %f720, %f720;
	and.b32  	%r415, %r788, 1;
	setp.eq.b32 	%p43, %r415, 1;
	selp.f32 	%f262, %f720, 0f3F800000, %p43;
	fma.rn.f32 	%f263, %f261, %f262, 0f00000000;
	fma.rn.f32 	%f264, %f261, 0f37CBAC00, 0fBAB607ED;
	selp.f32 	%f265, 0fB94D4153, %f264, %p43;
	selp.f32 	%f266, 0f3C0885E4, 0f3D2AAABB, %p43;
	fma.rn.f32 	%f267, %f265, %f261, %f266;
	selp.f32 	%f268, 0fBE2AAAA8, 0fBEFFFFFF, %p43;
	fma.rn.f32 	%f269, %f267, %f261, %f268;
	fma.rn.f32 	%f270, %f269, %f263, %f262;
	and.b32  	%r416, %r414, 2;
	setp.eq.s32 	%p44, %r416, 0;
	mov.f32 	%f721, 0f00000000;
	sub.f32 	%f271, %f721, %f270;
	selp.f32 	%f272, %f270, %f271, %p44;
	mul.f32 	%f273, %f39, %f13;
	sub.f32 	%f274, %f273, %f46;
	fma.rn.f32 	%f275, %f5, %f272, %f274;
	add.f32 	%f276, %f7, %f275;
	add.f32 	%f277, %f714, %f39;
	mul.f32 	%f278, %f277, 0f3F000000;
	fma.rn.f32 	%f53, %f12, %f278, %f741;
	add.f32 	%f279, %f34, %f276;
	mul.f32 	%f280, %f279, 0f3F000000;
	fma.rn.f32 	%f54, %f12, %f280, %f714;
	mov.u32 	%r789, %r775;
	mov.u32 	%r790, %r776;
	mov.u32 	%r791, %r777;
	mov.u32 	%r792, %r778;
	@%p21 bra 	$L__BB2_47;
	shr.u32 	%r417, %r779, 2;
	xor.b32  	%r418, %r417, %r779;
	shl.b32 	%r419, %r775, 4;
	shl.b32 	%r420, %r418, 1;
	xor.b32  	%r421, %r419, %r420;
	xor.b32  	%r422, %r421, %r775;
	xor.b32  	%r789, %r422, %r418;
	add.s32 	%r808, %r808, 362437;
	add.s32 	%r423, %r789, %r808;
	cvt.rn.f32.u32 	%f281, %r423;
	fma.rn.f32 	%f55, %f281, 0f2F800000, 0f2F000000;
	setp.gtu.f32 	%p45, %f55, 0f3E2AAAAB;
	@%p45 bra 	$L__BB2_45;
	sqrt.rn.f32 	%f282, %f14;
	neg.f32 	%f721, %f282;
	mov.u32 	%r790, %r775;
	mov.u32 	%r791, %r776;
	mov.u32 	%r792, %r777;
	mov.u32 	%r779, %r778;
	bra.uni 	$L__BB2_47;
$L__BB2_45:
	setp.leu.f32 	%p46, %f55, 0f3E2AAAAB;
	setp.gtu.f32 	%p47, %f55, 0f3EAAAAAB;
	or.pred  	%p48, %p46, %p47;
	mov.u32 	%r790, %r775;
	mov.u32 	%r791, %r776;
	mov.u32 	%r792, %r777;
	mov.u32 	%r779, %r778;
	@%p48 bra 	$L__BB2_47;
	sqrt.rn.f32 	%f721, %f14;
	mov.u32 	%r790, %r775;
	mov.u32 	%r791, %r776;
	mov.u32 	%r792, %r777;
	mov.u32 	%r779, %r778;
$L__BB2_47:
	add.f32 	%f59, %f54, %f721;
	mul.f32 	%f60, %f53, 0f40C90FDB;
	mul.f32 	%f284, %f60, 0f3F22F983;
	cvt.rni.s32.f32 	%r798, %f284;
	cvt.rn.f32.s32 	%f285, %r798;
	fma.rn.f32 	%f286, %f285, 0fBFC90FDA, %f60;
	fma.rn.f32 	%f287, %f285, 0fB3A22168, %f286;
	fma.rn.f32 	%f722, %f285, 0fA7C234C5, %f287;
	abs.f32 	%f62, %f60;
	setp.ltu.f32 	%p49, %f62, 0f47CE4780;
	@%p49 bra 	$L__BB2_55;
	setp.neu.f32 	%p50, %f62, 0f7F800000;
	@%p50 bra 	$L__BB2_50;
	mov.f32 	%f290, 0f00000000;
	mul.rn.f32 	%f722, %f60, %f290;
	mov.b32 	%r798, 0;
	bra.uni 	$L__BB2_55;
$L__BB2_50:
	mov.b32 	%r98, %f60;
	mov.b64 	%rd167, 0;
	mov.b32 	%r795, 0;
$L__BB2_51:
	.pragma "nounroll";
	mul.wide.u32 	%rd105, %r795, 4;
	mov.u64 	%rd106, __cudart_i2opi_f;
	add.s64 	%rd107, %rd106, %rd105;
	ld.global.nc.u32 	%r425, [%rd107];
	shl.b32 	%r426, %r98, 8;
	or.b32  	%r427, %r426, -2147483648;
	mad.wide.u32 	%rd108, %r425, %r427, %rd167;
	shr.u64 	%rd167, %rd108, 32;
	add.s64 	%rd109, %rd4, %rd105;
	st.local.u32 	[%rd109], %rd108;
	add.s32 	%r795, %r795, 1;
	setp.ne.s32 	%p51, %r795, 6;
	@%p51 bra 	$L__BB2_51;
	shr.u32 	%r428, %r98, 23;
	st.local.u32 	[%rd4+24], %rd167;
	and.b32  	%r101, %r428, 31;
	and.b32  	%r429, %r428, 224;
	add.s32 	%r430, %r429, -128;
	shr.u32 	%r431, %r430, 5;
	mul.wide.u32 	%rd110, %r431, 4;
	sub.s64 	%rd33, %rd4, %rd110;
	ld.local.u32 	%r796, [%rd33+24];
	ld.local.u32 	%r797, [%rd33+20];
	setp.eq.s32 	%p52, %r101, 0;
	@%p52 bra 	$L__BB2_54;
	shf.l.wrap.b32 	%r796, %r797, %r796, %r101;
	ld.local.u32 	%r432, [%rd33+16];
	shf.l.wrap.b32 	%r797, %r432, %r797, %r101;
$L__BB2_54:
	shr.u32 	%r433, %r796, 30;
	shf.l.wrap.b32 	%r434, %r797, %r796, 2;
	shl.b32 	%r435, %r797, 2;
	shr.u32 	%r436, %r434, 31;
	add.s32 	%r437, %r436, %r433;
	neg.s32 	%r438, %r437;
	setp.lt.s32 	%p53, %r98, 0;
	selp.b32 	%r798, %r438, %r437, %p53;
	xor.b32  	%r439, %r434, %r98;
	shr.s32 	%r440, %r434, 31;
	xor.b32  	%r441, %r440, %r434;
	xor.b32  	%r442, %r440, %r435;
	cvt.u64.u32 	%rd111, %r441;
	shl.b64 	%rd112, %rd111, 32;
	cvt.u64.u32 	%rd113, %r442;
	or.b64  	%rd114, %rd112, %rd113;
	cvt.rn.f64.s64 	%fd53, %rd114;
	mul.f64 	%fd54, %fd53, 0d3BF921FB54442D19;
	cvt.rn.f32.f64 	%f288, %fd54;
	neg.f32 	%f289, %f288;
	setp.lt.s32 	%p54, %r439, 0;
	selp.f32 	%f722, %f289, %f288, %p54;
$L__BB2_55:
	add.s32 	%r444, %r798, 1;
	mul.rn.f32 	%f291, %f722, %f722;
	and.b32  	%r445, %r798, 1;
	setp.eq.b32 	%p55, %r445, 1;
	selp.f32 	%f292, %f722, 0f3F800000, %p55;
	fma.rn.f32 	%f293, %f291, %f292, 0f00000000;
	fma.rn.f32 	%f294, %f291, 0f37CBAC00, 0fBAB607ED;
	selp.f32 	%f295, 0fB94D4153, %f294, %p55;
	selp.f32 	%f296, 0f3C0885E4, 0f3D2AAABB, %p55;
	fma.rn.f32 	%f297, %f295, %f291, %f296;
	selp.f32 	%f298, 0fBE2AAAA8, 0fBEFFFFFF, %p55;
	fma.rn.f32 	%f299, %f297, %f291, %f298;
	fma.rn.f32 	%f300, %f299, %f293, %f292;
	and.b32  	%r446, %r444, 2;
	setp.eq.s32 	%p56, %r446, 0;
	mov.f32 	%f301, 0f00000000;
	sub.f32 	%f302, %f301, %f300;
	selp.f32 	%f303, %f300, %f302, %p56;
	mul.f32 	%f66, %f303, 0f40C90FDB;
	add.f32 	%f304, %f6, %f6;
	mul.f32 	%f735, %f304, 0f3F000000;
	fma.rn.f32 	%f67, %f735, %f12, %f715;
	mul.f32 	%f306, %f67, 0f3F22F983;
	cvt.rni.s32.f32 	%r802, %f306;
	cvt.rn.f32.s32 	%f307, %r802;
	fma.rn.f32 	%f308, %f307, 0fBFC90FDA, %f67;
	fma.rn.f32 	%f309, %f307, 0fB3A22168, %f308;
	fma.rn.f32 	%f723, %f307, 0fA7C234C5, %f309;
	abs.f32 	%f69, %f67;
	setp.ltu.f32 	%p57, %f69, 0f47CE4780;
	@%p57 bra 	$L__BB2_63;
	setp.neu.f32 	%p58, %f69, 0f7F800000;
	@%p58 bra 	$L__BB2_58;
	mov.f32 	%f312, 0f00000000;
	mul.rn.f32 	%f723, %f67, %f312;
	mov.b32 	%r802, 0;
	bra.uni 	$L__BB2_63;
$L__BB2_58:
	mov.b32 	%r111, %f67;
	mov.b64 	%rd168, 0;
	mov.b32 	%r799, 0;
$L__BB2_59:
	.pragma "nounroll";
	mul.wide.u32 	%rd116, %r799, 4;
	mov.u64 	%rd117, __cudart_i2opi_f;
	add.s64 	%rd118, %rd117, %rd116;
	ld.global.nc.u32 	%r448, [%rd118];
	shl.b32 	%r449, %r111, 8;
	or.b32  	%r450, %r449, -2147483648;
	mad.wide.u32 	%rd119, %r448, %r450, %rd168;
	shr.u64 	%rd168, %rd119, 32;
	add.s64 	%rd120, %rd3, %rd116;
	st.local.u32 	[%rd120], %rd119;
	add.s32 	%r799, %r799, 1;
	setp.ne.s32 	%p59, %r799, 6;
	@%p59 bra 	$L__BB2_59;
	shr.u32 	%r451, %r111, 23;
	st.local.u32 	[%rd3+24], %rd168;
	and.b32  	%r114, %r451, 31;
	and.b32  	%r452, %r451, 224;
	add.s32 	%r453, %r452, -128;
	shr.u32 	%r454, %r453, 5;
	mul.wide.u32 	%rd121, %r454, 4;
	sub.s64 	%rd36, %rd3, %rd121;
	ld.local.u32 	%r800, [%rd36+24];
	ld.local.u32 	%r801, [%rd36+20];
	setp.eq.s32 	%p60, %r114, 0;
	@%p60 bra 	$L__BB2_62;
	shf.l.wrap.b32 	%r800, %r801, %r800, %r114;
	ld.local.u32 	%r455, [%rd36+16];
	shf.l.wrap.b32 	%r801, %r455, %r801, %r114;
$L__BB2_62:
	shr.u32 	%r456, %r800, 30;
	shf.l.wrap.b32 	%r457, %r801, %r800, 2;
	shl.b32 	%r458, %r801, 2;
	shr.u32 	%r459, %r457, 31;
	add.s32 	%r460, %r459, %r456;
	neg.s32 	%r461, %r460;
	setp.lt.s32 	%p61, %r111, 0;
	selp.b32 	%r802, %r461, %r460, %p61;
	xor.b32  	%r462, %r457, %r111;
	shr.s32 	%r463, %r457, 31;
	xor.b32  	%r464, %r463, %r457;
	xor.b32  	%r465, %r463, %r458;
	cvt.u64.u32 	%rd122, %r464;
	shl.b64 	%rd123, %rd122, 32;
	cvt.u64.u32 	%rd124, %r465;
	or.b64  	%rd125, %rd123, %rd124;
	cvt.rn.f64.s64 	%fd55, %rd125;
	mul.f64 	%fd56, %fd55, 0d3BF921FB54442D19;
	cvt.rn.f32.f64 	%f310, %fd56;
	neg.f32 	%f311, %f310;
	setp.lt.s32 	%p62, %r462, 0;
	selp.f32 	%f723, %f311, %f310, %p62;
$L__BB2_63:
	add.s32 	%r467, %r802, 1;
	mul.rn.f32 	%f314, %f723, %f723;
	and.b32  	%r468, %r802, 1;
	setp.eq.b32 	%p64, %r468, 1;
	selp.f32 	%f315, %f723, 0f3F800000, %p64;
	fma.rn.f32 	%f316, %f314, %f315, 0f00000000;
	fma.rn.f32 	%f317, %f314, 0f37CBAC00, 0fBAB607ED;
	selp.f32 	%f318, 0fB94D4153, %f317, %p64;
	selp.f32 	%f319, 0f3C0885E4, 0f3D2AAABB, %p64;
	fma.rn.f32 	%f320, %f318, %f314, %f319;
	selp.f32 	%f321, 0fBE2AAAA8, 0fBEFFFFFF, %p64;
	fma.rn.f32 	%f322, %f320, %f314, %f321;
	fma.rn.f32 	%f323, %f322, %f316, %f315;
	and.b32  	%r469, %r467, 2;
	setp.eq.s32 	%p65, %r469, 0;
	mov.f32 	%f724, 0f00000000;
	sub.f32 	%f324, %f724, %f323;
	selp.f32 	%f325, %f323, %f324, %p65;
	mul.f32 	%f326, %f59, %f13;
	sub.f32 	%f327, %f326, %f66;
	fma.rn.f32 	%f328, %f5, %f325, %f327;
	add.f32 	%f329, %f7, %f328;
	add.f32 	%f73, %f714, %f59;
	add.f32 	%f330, %f34, %f329;
	mul.f32 	%f331, %f330, 0f3F000000;
	fma.rn.f32 	%f74, %f12, %f331, %f714;
	mov.u32 	%r803, %r789;
	mov.u32 	%r804, %r790;
	mov.u32 	%r805, %r791;
	mov.u32 	%r806, %r792;
	@%p21 bra 	$L__BB2_68;
	shr.u32 	%r470, %r779, 2;
	xor.b32  	%r471, %r470, %r779;
	shl.b32 	%r472, %r789, 4;
	shl.b32 	%r473, %r471, 1;
	xor.b32  	%r474, %r472, %r473;
	xor.b32  	%r475, %r474, %r789;
	xor.b32  	%r803, %r475, %r471;
	add.s32 	%r808, %r808, 362437;
	add.s32 	%r476, %r803, %r808;
	cvt.rn.f32.u32 	%f332, %r476;
	fma.rn.f32 	%f75, %f332, 0f2F800000, 0f2F000000;
	setp.gtu.f32 	%p66, %f75, 0f3E2AAAAB;
	@%p66 bra 	$L__BB2_66;
	sqrt.rn.f32 	%f333, %f14;
	neg.f32 	%f724, %f333;
	mov.u32 	%r804, %r789;
	mov.u32 	%r805, %r790;
	mov.u32 	%r806, %r791;
	mov.u32 	%r779, %r792;
	bra.uni 	$L__BB2_68;
$L__BB2_66:
	setp.leu.f32 	%p67, %f75, 0f3E2AAAAB;
	setp.gtu.f32 	%p68, %f75, 0f3EAAAAAB;
	or.pred  	%p69, %p67, %p68;
	mov.u32 	%r804, %r789;
	mov.u32 	%r805, %r790;
	mov.u32 	%r806, %r791;
	mov.u32 	%r779, %r792;
	@%p69 bra 	$L__BB2_68;
	sqrt.rn.f32 	%f724, %f14;
	mov.u32 	%r804, %r789;
	mov.u32 	%r805, %r790;
	mov.u32 	%r806, %r791;
	mov.u32 	%r779, %r792;
$L__BB2_68:
	setp.eq.f32 	%p70, %f10, 0f00000000;
	add.f32 	%f79, %f74, %f724;
	mov.f32 	%f725, 0f00000000;
	mov.u32 	%r809, %r803;
	mov.u32 	%r810, %r804;
	mov.u32 	%r811, %r805;
	@%p70 bra 	$L__BB2_74;
	ld.const.f32 	%f80, [d_lambda];
	mul.f32 	%f336, %f10, %f80;
	sqrt.rn.f32 	%f337, %f336;
	mul.f32 	%f81, %f12, %f337;
	setp.gt.s32 	%p71, %r815, 0;
	@%p71 bra 	$L__BB2_73;
	setp.eq.s32 	%p73, %r10, 0;
	sqrt.rn.f32 	%f82, %f15;
	shr.u32 	%r477, %r779, 2;
	xor.b32  	%r478, %r477, %r779;
	shl.b32 	%r479, %r803, 4;
	shl.b32 	%r480, %r478, 1;
	xor.b32  	%r481, %r479, %r480;
	xor.b32  	%r482, %r481, %r803;
	xor.b32  	%r810, %r482, %r478;
	add.s32 	%r483, %r808, %r810;
	add.s32 	%r484, %r483, 362437;
	cvt.rn.f32.u32 	%f339, %r484;
	fma.rn.f32 	%f340, %f339, 0f2F800000, 0f2F000000;
	setp.lt.f32 	%p74, %f340, 0f00800000;
	mul.f32 	%f341, %f340, 0f4B000000;
	selp.f32 	%f342, %f341, %f340, %p74;
	selp.f32 	%f343, 0fC1B80000, 0f00000000, %p74;
	mov.b32 	%r485, %f342;
	add.s32 	%r486, %r485, -1059760811;
	and.b32  	%r487, %r486, -8388608;
	sub.s32 	%r488, %r485, %r487;
	mov.b32 	%f344, %r488;
	cvt.rn.f32.s32 	%f345, %r487;
	fma.rn.f32 	%f346, %f345, 0f34000000, %f343;
	add.f32 	%f347, %f344, 0fBF800000;
	fma.rn.f32 	%f348, %f347, 0fBE055027, 0f3E1039F6;
	fma.rn.f32 	%f349, %f348, %f347, 0fBDF8CDCC;
	fma.rn.f32 	%f350, %f349, %f347, 0f3E0F2955;
	fma.rn.f32 	%f351, %f350, %f347, 0fBE2AD8B9;
	fma.rn.f32 	%f352, %f351, %f347, 0f3E4CED0B;
	fma.rn.f32 	%f353, %f352, %f347, 0fBE7FFF22;
	fma.rn.f32 	%f354, %f353, %f347, 0f3EAAAA78;
	fma.rn.f32 	%f355, %f354, %f347, 0fBF000000;
	mul.f32 	%f356, %f347, %f355;
	fma.rn.f32 	%f357, %f356, %f347, %f347;
	fma.rn.f32 	%f358, %f346, 0f3F317218, %f357;
	setp.gt.u32 	%p75, %r485, 2139095039;
	fma.rn.f32 	%f359, %f342, 0f7F800000, 0f7F800000;
	selp.f32 	%f360, %f359, %f358, %p75;
	setp.eq.f32 	%p76, %f342, 0f00000000;
	neg.f32 	%f361, %f360;
	selp.f32 	%f362, 0f7F800000, %f361, %p76;
	div.rn.f32 	%f363, %f362, %f80;
	div.rn.f32 	%f364, %f363, %f12;
	add.f32 	%f365, %f364, 0f3F000000;
	cvt.rmi.f32.f32 	%f366, %f365;
	cvt.rzi.s32.f32 	%r815, %f366;
	@%p73 bra 	$L__BB2_72;
	shr.u32 	%r489, %r806, 2;
	xor.b32  	%r490, %r489, %r806;
	shl.b32 	%r491, %r810, 4;
	shl.b32 	%r492, %r490, 1;
	xor.b32  	%r493, %r492, %r491;
	xor.b32  	%r494, %r493, %r490;
	xor.b32  	%r809, %r494, %r810;
	add.s32 	%r808, %r808, 724874;
	add.s32 	%r495, %r809, %r808;
	cvt.rn.f32.u32 	%f367, %r495;
	fma.rn.f32 	%f368, %f367, 0f2F800000, 0f2F000000;
	setp.lt.f32 	%p77, %f368, 0f00800000;
	mul.f32 	%f369, %f368, 0f4B000000;
	selp.f32 	%f370, %f369, %f368, %p77;
	selp.f32 	%f371, 0fC1B80000, 0f00000000, %p77;
	mov.b32 	%r496, %f370;
	add.s32 	%r497, %r496, -1059760811;
	and.b32  	%r498, %r497, -8388608;
	sub.s32 	%r499, %r496, %r498;
	mov.b32 	%f372, %r499;
	cvt.rn.f32.s32 	%f373, %r498;
	fma.rn.f32 	%f374, %f373, 0f34000000, %f371;
	add.f32 	%f375, %f372, 0fBF800000;
	fma.rn.f32 	%f376, %f375, 0fBE055027, 0f3E1039F6;
	fma.rn.f32 	%f377, %f376, %f375, 0fBDF8CDCC;
	fma.rn.f32 	%f378, %f377, %f375, 0f3E0F2955;
	fma.rn.f32 	%f379, %f378, %f375, 0fBE2AD8B9;
	fma.rn.f32 	%f380, %f379, %f375, 0f3E4CED0B;
	fma.rn.f32 	%f381, %f380, %f375, 0fBE7FFF22;
	fma.rn.f32 	%f382, %f381, %f375, 0f3EAAAA78;
	fma.rn.f32 	%f383, %f382, %f375, 0fBF000000;
	mul.f32 	%f384, %f375, %f383;
	fma.rn.f32 	%f385, %f384, %f375, %f375;
	fma.rn.f32 	%f386, %f374, 0f3F317218, %f385;
	setp.gt.u32 	%p78, %r496, 2139095039;
	fma.rn.f32 	%f387, %f370, 0f7F800000, 0f7F800000;
	selp.f32 	%f388, %f387, %f386, %p78;
	setp.eq.f32 	%p79, %f370, 0f00000000;
	neg.f32 	%f389, %f388;
	selp.f32 	%f390, 0f7F800000, %f389, %p79;
	div.rn.f32 	%f391, %f390, %f82;
	sub.f32 	%f725, %f391, %f81;
	mov.u32 	%r811, %r803;
	mov.u32 	%r806, %r804;
	mov.u32 	%r779, %r805;
	bra.uni 	$L__BB2_74;
$L__BB2_72:
	shr.u32 	%r500, %r806, 2;
	xor.b32  	%r501, %r500, %r806;
	shl.b32 	%r502, %r810, 4;
	shl.b32 	%r503, %r501, 1;
	xor.b32  	%r504, %r503, %r502;
	xor.b32  	%r505, %r504, %r501;
	xor.b32  	%r809, %r505, %r810;
	add.s32 	%r808, %r808, 724874;
	add.s32 	%r506, %r809, %r808;
	cvt.rn.f32.u32 	%f392, %r506;
	fma.rn.f32 	%f393, %f392, 0f2F800000, 0f2F000000;
	setp.lt.f32 	%p80, %f393, 0f00800000;
	mul.f32 	%f394, %f393, 0f4B000000;
	selp.f32 	%f395, %f394, %f393, %p80;
	selp.f32 	%f396, 0fC1B80000, 0f00000000, %p80;
	mov.b32 	%r507, %f395;
	add.s32 	%r508, %r507, -1059760811;
	and.b32  	%r509, %r508, -8388608;
	sub.s32 	%r510, %r507, %r509;
	mov.b32 	%f397, %r510;
	cvt.rn.f32.s32 	%f398, %r509;
	fma.rn.f32 	%f399, %f398, 0f34000000, %f396;
	add.f32 	%f400, %f397, 0fBF800000;
	fma.rn.f32 	%f401, %f400, 0fBE055027, 0f3E1039F6;
	fma.rn.f32 	%f402, %f401, %f400, 0fBDF8CDCC;
	fma.rn.f32 	%f403, %f402, %f400, 0f3E0F2955;
	fma.rn.f32 	%f404, %f403, %f400, 0fBE2AD8B9;
	fma.rn.f32 	%f405, %f404, %f400, 0f3E4CED0B;
	fma.rn.f32 	%f406, %f405, %f400, 0fBE7FFF22;
	fma.rn.f32 	%f407, %f406, %f400, 0f3EAAAA78;
	fma.rn.f32 	%f408, %f407, %f400, 0fBF000000;
	mul.f32 	%f409, %f400, %f408;
	fma.rn.f32 	%f410, %f409, %f400, %f400;
	fma.rn.f32 	%f411, %f399, 0f3F317218, %f410;
	setp.gt.u32 	%p81, %r507, 2139095039;
	fma.rn.f32 	%f412, %f395, 0f7F800000, 0f7F800000;
	selp.f32 	%f413, %f412, %f411, %p81;
	setp.eq.f32 	%p82, %f395, 0f00000000;
	neg.f32 	%f414, %f413;
	selp.f32 	%f415, 0f7F800000, %f414, %p82;
	div.rn.f32 	%f725, %f415, %f82;
	mov.u32 	%r811, %r803;
	mov.u32 	%r806, %r804;
	mov.u32 	%r779, %r805;
	bra.uni 	$L__BB2_74;
$L__BB2_73:
	setp.eq.s32 	%p72, %r10, 0;
	add.s32 	%r815, %r815, -1;
	neg.f32 	%f338, %f81;
	selp.f32 	%f725, 0f00000000, %f338, %p72;
	mov.u32 	%r809, %r803;
	mov.u32 	%r810, %r804;
	mov.u32 	%r811, %r805;
$L__BB2_74:
	add.f32 	%f740, %f79, %f725;
	mul.f32 	%f714, %f73, 0f3F000000;
	bra.uni 	$L__BB2_135;
$L__BB2_75:
	mul.f32 	%f90, %f741, 0f40C90FDB;
	mul.f32 	%f417, %f90, 0f3F22F983;
	cvt.rni.s32.f32 	%r819, %f417;
	cvt.rn.f32.s32 	%f418, %r819;
	fma.rn.f32 	%f419, %f418, 0fBFC90FDA, %f90;
	fma.rn.f32 	%f420, %f418, 0fB3A22168, %f419;
	fma.rn.f32 	%f726, %f418, 0fA7C234C5, %f420;
	abs.f32 	%f92, %f90;
	setp.ltu.f32 	%p83, %f92, 0f47CE4780;
	@%p83 bra 	$L__BB2_83;
	setp.neu.f32 	%p84, %f92, 0f7F800000;
	@%p84 bra 	$L__BB2_78;
	mov.f32 	%f423, 0f00000000;
	mul.rn.f32 	%f726, %f90, %f423;
	mov.b32 	%r819, 0;
	bra.uni 	$L__BB2_83;
$L__BB2_78:
	mov.b32 	%r146, %f90;
	mov.b64 	%rd169, 0;
	mov.b32 	%r816, 0;
$L__BB2_79:
	.pragma "nounroll";
	mul.wide.u32 	%rd127, %r816, 4;
	mov.u64 	%rd128, __cudart_i2opi_f;
	add.s64 	%rd129, %rd128, %rd127;
	ld.global.nc.u32 	%r512, [%rd129];
	shl.b32 	%r513, %r146, 8;
	or.b32  	%r514, %r513, -2147483648;
	mad.wide.u32 	%rd130, %r512, %r514, %rd169;
	shr.u64 	%rd169, %rd130, 32;
	add.s64 	%rd131, %rd2, %rd127;
	st.local.u32 	[%rd131], %rd130;
	add.s32 	%r816, %r816, 1;
	setp.ne.s32 	%p85, %r816, 6;
	@%p85 bra 	$L__BB2_79;
	shr.u32 	%r515, %r146, 23;
	st.local.u32 	[%rd2+24], %rd169;
	and.b32  	%r149, %r515, 31;
	and.b32  	%r516, %r515, 224;
	add.s32 	%r517, %r516, -128;
	shr.u32 	%r518, %r517, 5;
	mul.wide.u32 	%rd132, %r518, 4;
	sub.s64 	%rd39, %rd2, %rd132;
	ld.local.u32 	%r817, [%rd39+24];
	ld.local.u32 	%r818, [%rd39+20];
	setp.eq.s32 	%p86, %r149, 0;
	@%p86 bra 	$L__BB2_82;
	shf.l.wrap.b32 	%r817, %r818, %r817, %r149;
	ld.local.u32 	%r519, [%rd39+16];
	shf.l.wrap.b32 	%r818, %r519, %r818, %r149;
$L__BB2_82:
	shr.u32 	%r520, %r817, 30;
	shf.l.wrap.b32 	%r521, %r818, %r817, 2;
	shl.b32 	%r522, %r818, 2;
	shr.u32 	%r523, %r521, 31;
	add.s32 	%r524, %r523, %r520;
	neg.s32 	%r525, %r524;
	setp.lt.s32 	%p87, %r146, 0;
	selp.b32 	%r819, %r525, %r524, %p87;
	xor.b32  	%r526, %r521, %r146;
	shr.s32 	%r527, %r521, 31;
	xor.b32  	%r528, %r527, %r521;
	xor.b32  	%r529, %r527, %r522;
	cvt.u64.u32 	%rd133, %r528;
	shl.b64 	%rd134, %rd133, 32;
	cvt.u64.u32 	%rd135, %r529;
	or.b64  	%rd136, %rd134, %rd135;
	cvt.rn.f64.s64 	%fd57, %rd136;
	mul.f64 	%fd58, %fd57, 0d3BF921FB54442D19;
	cvt.rn.f32.f64 	%f421, %fd58;
	neg.f32 	%f422, %f421;
	setp.lt.s32 	%p88, %r526, 0;
	selp.f32 	%f726, %f422, %f421, %p88;
$L__BB2_83:
	add.s32 	%r531, %r819, 1;
	mul.rn.f32 	%f424, %f726, %f726;
	and.b32  	%r532, %r819, 1;
	setp.eq.b32 	%p89, %r532, 1;
	selp.f32 	%f425, %f726, 0f3F800000, %p89;
	fma.rn.f32 	%f426, %f424, %f425, 0f00000000;
	fma.rn.f32 	%f427, %f424, 0f37CBAC00, 0fBAB607ED;
	selp.f32 	%f428, 0fB94D4153, %f427, %p89;
	selp.f32 	%f429, 0f3C0885E4, 0f3D2AAABB, %p89;
	fma.rn.f32 	%f430, %f428, %f424, %f429;
	selp.f32 	%f431, 0fBE2AAAA8, 0fBEFFFFFF, %p89;
	fma.rn.f32 	%f432, %f430, %f424, %f431;
	fma.rn.f32 	%f433, %f432, %f426, %f425;
	and.b32  	%r533, %r531, 2;
	setp.eq.s32 	%p90, %r533, 0;
	mov.f32 	%f434, 0f00000000;
	sub.f32 	%f435, %f434, %f433;
	selp.f32 	%f436, %f433, %f435, %p90;
	mul.f32 	%f96, %f436, 0f40C90FDB;
	mul.f32 	%f437, %f715, 0f3F22F983;
	cvt.rni.s32.f32 	%r823, %f437;
	cvt.rn.f32.s32 	%f438, %r823;
	fma.rn.f32 	%f439, %f438, 0fBFC90FDA, %f715;
	fma.rn.f32 	%f440, %f438, 0fB3A22168, %f439;
	fma.rn.f32 	%f727, %f438, 0fA7C234C5, %f440;
	abs.f32 	%f98, %f715;
	setp.ltu.f32 	%p91, %f98, 0f47CE4780;
	@%p91 bra 	$L__BB2_91;
	setp.neu.f32 	%p92, %f98, 0f7F800000;
	@%p92 bra 	$L__BB2_86;
	mov.f32 	%f443, 0f00000000;
	mul.rn.f32 	%f727, %f715, %f443;
	mov.b32 	%r823, 0;
	bra.uni 	$L__BB2_91;
$L__BB2_86:
	mov.b32 	%r159, %f715;
	mov.b64 	%rd170, 0;
	mov.b32 	%r820, 0;
$L__BB2_87:
	.pragma "nounroll";
	mul.wide.u32 	%rd138, %r820, 4;
	add.s64 	%rd140, %rd139, %rd138;
	ld.global.nc.u32 	%r535, [%rd140];
	shl.b32 	%r536, %r159, 8;
	or.b32  	%r537, %r536, -2147483648;
	mad.wide.u32 	%rd141, %r535, %r537, %rd170;
	shr.u64 	%rd170, %rd141, 32;
	add.s64 	%rd142, %rd1, %rd138;
	st.local.u32 	[%rd142], %rd141;
	add.s32 	%r820, %r820, 1;
	setp.ne.s32 	%p93, %r820, 6;
	@%p93 bra 	$L__BB2_87;
	shr.u32 	%r538, %r159, 23;
	st.local.u32 	[%rd1+24], %rd170;
	and.b32  	%r162, %r538, 31;
	and.b32  	%r539, %r538, 224;
	add.s32 	%r540, %r539, -128;
	shr.u32 	%r541, %r540, 5;
	mul.wide.u32 	%rd143, %r541, 4;
	sub.s64 	%rd42, %rd1, %rd143;
	ld.local.u32 	%r821, [%rd42+24];
	ld.local.u32 	%r822, [%rd42+20];
	setp.eq.s32 	%p94, %r162, 0;
	@%p94 bra 	$L__BB2_90;
	shf.l.wrap.b32 	%r821, %r822, %r821, %r162;
	ld.local.u32 	%r542, [%rd42+16];
	shf.l.wrap.b32 	%r822, %r542, %r822, %r162;
$L__BB2_90:
	shr.u32 	%r543, %r821, 30;
	shf.l.wrap.b32 	%r544, %r822, %r821, 2;
	shl.b32 	%r545, %r822, 2;
	shr.u32 	%r546, %r544, 31;
	add.s32 	%r547, %r546, %r543;
	neg.s32 	%r548, %r547;
	setp.lt.s32 	%p95, %r159, 0;
	selp.b32 	%r823, %r548, %r547, %p95;
	xor.b32  	%r549, %r544, %r159;
	shr.s32 	%r550, %r544, 31;
	xor.b32  	%r551, %r550, %r544;
	xor.b32  	%r552, %r550, %r545;
	cvt.u64.u32 	%rd144, %r551;
	shl.b64 	%rd145, %rd144, 32;
	cvt.u64.u32 	%rd146, %r552;
	or.b64  	%rd147, %rd145, %rd146;
	cvt.rn.f64.s64 	%fd59, %rd147;
	mul.f64 	%fd60, %fd59, 0d3BF921FB54442D19;
	cvt.rn.f32.f64 	%f441, %fd60;
	neg.f32 	%f442, %f441;
	setp.lt.s32 	%p96, %r549, 0;
	selp.f32 	%f727, %f442, %f441, %p96;
$L__BB2_91:
	setp.eq.f32 	%p97, %f9, 0f00000000;
	add.s32 	%r554, %r823, 1;
	mul.rn.f32 	%f445, %f727, %f727;
	and.b32  	%r555, %r823, 1;
	setp.eq.b32 	%p98, %r555, 1;
	selp.f32 	%f446, %f727, 0f3F800000, %p98;
	fma.rn.f32 	%f447, %f445, %f446, 0f00000000;
	fma.rn.f32 	%f448, %f445, 0f37CBAC00, 0fBAB607ED;
	selp.f32 	%f449, 0fB94D4153, %f448, %p98;
	selp.f32 	%f450, 0f3C0885E4, 0f3D2AAABB, %p98;
	fma.rn.f32 	%f451, %f449, %f445, %f450;
	selp.f32 	%f452, 0fBE2AAAA8, 0fBEFFFFFF, %p98;
	fma.rn.f32 	%f453, %f451, %f445, %f452;
	fma.rn.f32 	%f454, %f453, %f447, %f446;
	and.b32  	%r556, %r554, 2;
	setp.eq.s32 	%p99, %r556, 0;
	mov.f32 	%f728, 0f00000000;
	sub.f32 	%f455, %f728, %f454;
	selp.f32 	%f456, %f454, %f455, %p99;
	mul.f32 	%f457, %f714, %f13;
	sub.f32 	%f458, %f457, %f96;
	fma.rn.f32 	%f459, %f5, %f456, %f458;
	add.f32 	%f460, %f7, %f459;
	fma.rn.f32 	%f102, %f12, %f460, %f714;
	mov.u32 	%r884, %r809;
	mov.u32 	%r885, %r810;
	mov.u32 	%r886, %r811;
	mov.u32 	%r887, %r806;
	@%p97 bra 	$L__BB2_95;
	ld.const.f32 	%f461, [d_gam];
	add.f32 	%f462, %f461, %f461;
	mul.f32 	%f463, %f462, %f9;
	mul.f32 	%f103, %f463, %f12;
	shr.u32 	%r557, %r779, 2;
	xor.b32  	%r558, %r557, %r779;
	shl.b32 	%r559, %r809, 4;
	shl.b32 	%r560, %r558, 1;
	xor.b32  	%r561, %r559, %r560;
	xor.b32  	%r562, %r561, %r809;
	xor.b32  	%r884, %r562, %r558;
	add.s32 	%r808, %r808, 362437;
	add.s32 	%r563, %r884, %r808;
	cvt.rn.f32.u32 	%f464, %r563;
	fma.rn.f32 	%f465, %f464, 0f2F800000, 0f2F000000;
	setp.gtu.f32 	%p100, %f465, 0f3F000000;
	@%p100 bra 	$L__BB2_94;
	sqrt.rn.f32 	%f466, %f103;
	neg.f32 	%f728, %f466;
	mov.u32 	%r885, %r809;
	mov.u32 	%r886, %r810;
	mov.u32 	%r887, %r811;
	mov.u32 	%r779, %r806;
	bra.uni 	$L__BB2_95;
$L__BB2_94:
	sqrt.rn.f32 	%f728, %f103;
	mov.u32 	%r885, %r809;
	mov.u32 	%r886, %r810;
	mov.u32 	%r887, %r811;
	mov.u32 	%r779, %r806;
$L__BB2_95:
	setp.eq.f32 	%p101, %f10, 0f00000000;
	add.f32 	%f107, %f102, %f728;
	mov.f32 	%f734, 0f00000000;
	@%p101 bra 	$L__BB2_134;
	setp.geu.f32 	%p102, %f16, 0f42800000;
	sqrt.rn.f32 	%f108, %f15;
	@%p102 bra 	$L__BB2_99;
	fma.rn.f32 	%f515, %f16, 0f3BBB989D, 0f3F000000;
	cvt.sat.f32.f32 	%f516, %f515;
	mov.f32 	%f517, 0f4B400001;
	mov.f32 	%f518, 0f437C0000;
	fma.rm.f32 	%f519, %f516, %f518, %f517;
	mov.b32 	%r657, %f519;
	shl.b32 	%r658, %r657, 23;
	mov.b32 	%f520, %r658;
	mul.f32 	%f729, %f514, %f520;
	mov.b32 	%r836, 0;
	mov.u32 	%r834, %r779;
$L__BB2_98:
	mov.u32 	%r865, %r836;
	mov.u32 	%r779, %r887;
	mov.u32 	%r887, %r886;
	mov.u32 	%r886, %r885;
	mov.u32 	%r885, %r884;
	add.s32 	%r836, %r865, 1;
	shr.u32 	%r659, %r834, 2;
	xor.b32  	%r660, %r659, %r834;
	shl.b32 	%r661, %r885, 4;
	shl.b32 	%r662, %r660, 1;
	xor.b32  	%r663, %r661, %r662;
	xor.b32  	%r664, %r663, %r885;
	xor.b32  	%r884, %r664, %r660;
	add.s32 	%r808, %r808, 362437;
	add.s32 	%r665, %r884, %r808;
	cvt.rn.f32.u32 	%f521, %r665;
	fma.rn.f32 	%f522, %f521, 0f2F800000, 0f2F000000;
	mul.f32 	%f729, %f729, %f522;
	setp.gt.f32 	%p121, %f729, 0f3F800000;
	mov.u32 	%r834, %r779;
	@%p121 bra 	$L__BB2_98;
	bra.uni 	$L__BB2_125;
$L__BB2_99:
	setp.leu.f32 	%p103, %f16, 0f457A0000;
	@%p103 bra 	$L__BB2_112;
	setp.eq.s32 	%p112, %r858, 1;
	mov.b32 	%r858, 0;
	mov.f64 	%fd189, %fd194;
	@%p112 bra 	$L__BB2_111;
	shr.u32 	%r596, %r779, 2;
	xor.b32  	%r597, %r596, %r779;
	shl.b32 	%r598, %r884, 4;
	shl.b32 	%r599, %r597, 1;
	xor.b32  	%r600, %r598, %r599;
	xor.b32  	%r601, %r600, %r884;
	xor.b32  	%r189, %r601, %r597;
	add.s32 	%r602, %r808, %r189;
	add.s32 	%r603, %r602, 362437;
	shr.u32 	%r604, %r887, 2;
	xor.b32  	%r605, %r604, %r887;
	shl.b32 	%r606, %r189, 4;
	shl.b32 	%r607, %r605, 1;
	xor.b32  	%r608, %r607, %r606;
	xor.b32  	%r609, %r608, %r605;
	xor.b32  	%r190, %r609, %r189;
	add.s32 	%r610, %r808, %r190;
	add.s32 	%r611, %r610, 724874;
	shr.u32 	%r612, %r886, 2;
	xor.b32  	%r613, %r612, %r886;
	shl.b32 	%r614, %r190, 4;
	shl.b32 	%r615, %r613, 1;
	xor.b32  	%r616, %r615, %r614;
	xor.b32  	%r617, %r616, %r613;
	xor.b32  	%r191, %r617, %r190;
	add.s32 	%r618, %r808, %r191;
	add.s32 	%r619, %r618, 1087311;
	shr.u32 	%r620, %r885, 2;
	xor.b32  	%r621, %r620, %r885;
	shl.b32 	%r622, %r191, 4;
	shl.b32 	%r623, %r621, 1;
	xor.b32  	%r624, %r623, %r622;
	xor.b32  	%r625, %r624, %r621;
	xor.b32  	%r912, %r625, %r191;
	add.s32 	%r808, %r808, 1449748;
	add.s32 	%r626, %r912, %r808;
	cvt.u64.u32 	%rd151, %r603;
	mul.wide.u32 	%rd152, %r611, 2097152;
	xor.b64  	%rd153, %rd152, %rd151;
	cvt.rn.f64.u64 	%fd116, %rd153;
	fma.rn.f64 	%fd183, %fd116, 0d3CA0000000000000, 0d3C90000000000000;
	cvt.u64.u32 	%rd154, %r619;
	mul.wide.u32 	%rd155, %r626, 2097152;
	xor.b64  	%rd156, %rd155, %rd154;
	cvt.rn.f64.u64 	%fd117, %rd156;
	fma.rn.f64 	%fd6, %fd117, 0d3CB0000000000000, 0d3CA0000000000000;
	{
	.reg .b32 %temp; 
	mov.b64 	{%temp, %r837}, %fd183;
	}
	{
	.reg .b32 %temp; 
	mov.b64 	{%r838, %temp}, %fd183;
	}
	setp.gt.s32 	%p113, %r837, 1048575;
	mov.b32 	%r839, -1023;
	@%p113 bra 	$L__BB2_103;
	mul.f64 	%fd183, %fd183, 0d4350000000000000;
	{
	.reg .b32 %temp; 
	mov.b64 	{%temp, %r837}, %fd183;
	}
	{
	.reg .b32 %temp; 
	mov.b64 	{%r838, %temp}, %fd183;
	}
	mov.b32 	%r839, -1077;
$L__BB2_103:
	add.s32 	%r628, %r837, -1;
	setp.gt.u32 	%p114, %r628, 2146435070;
	@%p114 bra 	$L__BB2_107;
	shr.u32 	%r631, %r837, 20;
	add.s32 	%r840, %r839, %r631;
	and.b32  	%r632, %r837, 1048575;
	or.b32  	%r633, %r632, 1072693248;
	mov.b64 	%fd184, {%r838, %r633};
	setp.lt.u32 	%p116, %r633, 1073127583;
	@%p116 bra 	$L__BB2_106;
	{
	.reg .b32 %temp; 
	mov.b64 	{%r634, %temp}, %fd184;
	}
	{
	.reg .b32 %temp; 
	mov.b64 	{%temp, %r635}, %fd184;
	}
	add.s32 	%r636, %r635, -1048576;
	mov.b64 	%fd184, {%r634, %r636};
	add.s32 	%r840, %r840, 1;
$L__BB2_106:
	add.f64 	%fd119, %fd184, 0dBFF0000000000000;
	add.f64 	%fd120, %fd184, 0d3FF0000000000000;
	rcp.approx.ftz.f64 	%fd121, %fd120;
	neg.f64 	%fd122, %fd120;
	fma.rn.f64 	%fd123, %fd122, %fd121, 0d3FF0000000000000;
	fma.rn.f64 	%fd124, %fd123, %fd123, %fd123;
	fma.rn.f64 	%fd125, %fd124, %fd121, %fd121;
	mul.f64 	%fd126, %fd119, %fd125;
	fma.rn.f64 	%fd127, %fd119, %fd125, %fd126;
	mul.f64 	%fd128, %fd127, %fd127;
	fma.rn.f64 	%fd129, %fd128, 0d3EB1380B3AE80F1E, 0d3ED0EE258B7A8B04;
	fma.rn.f64 	%fd130, %fd129, %fd128, 0d3EF3B2669F02676F;
	fma.rn.f64 	%fd131, %fd130, %fd128, 0d3F1745CBA9AB0956;
	fma.rn.f64 	%fd132, %fd131, %fd128, 0d3F3C71C72D1B5154;
	fma.rn.f64 	%fd133, %fd132, %fd128, 0d3F624924923BE72D;
	fma.rn.f64 	%fd134, %fd133, %fd128, 0d3F8999999999A3C4;
	fma.rn.f64 	%fd135, %fd134, %fd128, 0d3FB5555555555554;
	sub.f64 	%fd136, %fd119, %fd127;
	add.f64 	%fd137, %fd136, %fd136;
	neg.f64 	%fd138, %fd127;
	fma.rn.f64 	%fd139, %fd138, %fd119, %fd137;
	mul.f64 	%fd140, %fd125, %fd139;
	mul.f64 	%fd141, %fd128, %fd135;
	fma.rn.f64 	%fd142, %fd141, %fd127, %fd140;
	xor.b32  	%r637, %r840, -2147483648;
	mov.b32 	%r638, 1127219200;
	mov.b64 	%fd143, {%r637, %r638};
	sub.f64 	%fd144, %fd143, %fd2;
	fma.rn.f64 	%fd145, %fd144, 0d3FE62E42FEFA39EF, %fd127;
	fma.rn.f64 	%fd146, %fd144, 0dBFE62E42FEFA39EF, %fd145;
	sub.f64 	%fd147, %fd146, %fd127;
	sub.f64 	%fd148, %fd142, %fd147;
	fma.rn.f64 	%fd149, %fd144, 0d3C7ABC9E3B39803F, %fd148;
	add.f64 	%fd185, %fd145, %fd149;
	bra.uni 	$L__BB2_108;
$L__BB2_107:
	fma.rn.f64 	%fd118, %fd183, 0d7FF0000000000000, 0d7FF0000000000000;
	{
	.reg .b32 %temp; 
	mov.b64 	{%temp, %r629}, %fd183;
	}
	and.b32  	%r630, %r629, 2147483647;
	setp.eq.s32 	%p115, %r630, 0;
	selp.f64 	%fd185, 0dFFF0000000000000, %fd118, %p115;
$L__BB2_108:
	mul.f64 	%fd15, %fd185, 0dC000000000000000;
	{
	.reg .b32 %temp; 
	mov.b64 	{%temp, %r639}, %fd6;
	}
	shl.b32 	%r640, %r639, 1;
	setp.gt.u32 	%p117, %r640, -2038431744;
	mov.f64 	%fd150, 0d0000000000000000;
	mul.rn.f64 	%fd151, %fd6, %fd150;
	selp.f64 	%fd16, %fd151, %fd6, %p117;
	{
	.reg .b32 %temp; 
	mov.b64 	{%r641, %temp}, %fd16;
	}
	{
	.reg .b32 %temp; 
	mov.b64 	{%temp, %r642}, %fd16;
	}
	add.s32 	%r643, %r642, 1048576;
	mov.b64 	%fd152, {%r641, %r643};
	cvt.rni.f64.f64 	%fd153, %fd152;
	cvt.rzi.s64.f64 	%rd157, %fd153;
	cvt.u32.u64 	%r644, %rd157;
	fma.rn.f64 	%fd154, %fd153, 0dBFE0000000000000, %fd16;
	mul.f64 	%fd155, %fd154, 0d3CA1A62633145C07;
	fma.rn.f64 	%fd156, %fd154, 0d400921FB54442D18, %fd155;
	mul.rn.f64 	%fd157, %fd156, %fd156;
	fma.rn.f64 	%fd158, %fd157, 0dBDA8FF8320FD8164, 0d3E21EEA7C1EF8528;
	fma.rn.f64 	%fd159, %fd158, %fd157, 0dBE927E4F8E06E6D9;
	fma.rn.f64 	%fd160, %fd159, %fd157, 0d3EFA01A019DDBCE9;
	fma.rn.f64 	%fd161, %fd160, %fd157, 0dBF56C16C16C15D47;
	fma.rn.f64 	%fd162, %fd161, %fd157, 0d3FA5555555555551;
	fma.rn.f64 	%fd163, %fd162, %fd157, 0dBFE0000000000000;
	fma.rn.f64 	%fd164, %fd163, %fd157, 0d3FF0000000000000;
	fma.rn.f64 	%fd165, %fd157, 0d3DE5DB65F9785EBA, 0dBE5AE5F12CB0D246;
	fma.rn.f64 	%fd166, %fd165, %fd157, 0d3EC71DE369ACE392;
	fma.rn.f64 	%fd167, %fd166, %fd157, 0dBF2A01A019DB62A1;
	fma.rn.f64 	%fd168, %fd167, %fd157, 0d3F81111111110818;
	fma.rn.f64 	%fd169, %fd168, %fd157, 0dBFC5555555555554;
	fma.rn.f64 	%fd170, %fd169, %fd157, 0d0000000000000000;
	fma.rn.f64 	%fd171, %fd170, %fd156, %fd156;
	and.b64  	%rd158, %rd157, 1;
	setp.eq.b64 	%p118, %rd158, 1;
	{
	.reg .b32 %temp; 
	mov.b64 	{%temp, %r645}, %fd171;
	}
	{
	.reg .b32 %temp; 
	mov.b64 	{%r646, %temp}, %fd171;
	}
	xor.b32  	%r647, %r645, -2147483648;
	mov.b64 	%fd172, {%r646, %r647};
	selp.f64 	%fd186, %fd164, %fd171, %p118;
	selp.f64 	%fd187, %fd172, %fd164, %p118;
	and.b32  	%r648, %r644, 2;
	setp.eq.s32 	%p119, %r648, 0;
	@%p119 bra 	$L__BB2_110;
	{
	.reg .b32 %temp; 
	mov.b64 	{%temp, %r649}, %fd186;
	}
	{
	.reg .b32 %temp; 
	mov.b64 	{%r650, %temp}, %fd186;
	}
	xor.b32  	%r651, %r649, -2147483648;
	mov.b64 	%fd186, {%r650, %r651};
	{
	.reg .b32 %temp; 
	mov.b64 	{%temp, %r652}, %fd187;
	}
	{
	.reg .b32 %temp; 
	mov.b64 	{%r653, %temp}, %fd187;
	}
	xor.b32  	%r654, %r652, -2147483648;
	mov.b64 	%fd187, {%r653, %r654};
$L__BB2_110:
	sqrt.rn.f64 	%fd173, %fd15;
	mov.f64 	%fd174, 0d0000000000000000;
	add.rn.f64 	%fd175, %fd187, %fd174;
	cvt.rzi.f64.f64 	%fd176, %fd16;
	setp.eq.f64 	%p120, %fd16, %fd176;
	mul.rn.f64 	%fd177, %fd16, %fd174;
	selp.f64 	%fd178, %fd177, %fd186, %p120;
	mul.f64 	%fd189, %fd173, %fd178;
	mul.f64 	%fd194, %fd173, %fd175;
	mov.b32 	%r858, 1;
	mov.u32 	%r885, %r191;
	mov.u32 	%r886, %r190;
	mov.u32 	%r887, %r189;
	mov.u32 	%r779, %r884;
	mov.u32 	%r884, %r912;
$L__BB2_111:
	cvt.f64.f32 	%fd179, %f16;
	fma.rn.f64 	%fd180, %fd3, %fd189, %fd179;
	add.f64 	%fd181, %fd180, 0d3FE0000000000000;
	cvt.rzi.u32.f64 	%r865, %fd181;
	bra.uni 	$L__BB2_125;
$L__BB2_112:
	// begin inline asm
	lg2.approx.f32.ftz %f468, %f16;
	// end inline asm
	cvt.f64.f32 	%fd61, %f468;
	mul.f64 	%fd62, %fd61, 0d3FE62E42FEFA39EF;
	cvt.rn.f32.f64 	%f112, %fd62;
	add.f32 	%f471, %f16, 0fBDFDF8D9;
	// begin inline asm
	rsqrt.approx.f32.ftz %f470, %f471;
	// end inline asm
	fma.rn.f32 	%f113, %f470, 0f3FB75B84, 0f3984F70F;
	add.f32 	%f473, %f16, 0fBFFCA5DC;
	// begin inline asm
	rsqrt.approx.f32.ftz %f472, %f473;
	// end inline asm
	fma.rn.f32 	%f114, %f472, 0f3E5807D3, 0f3F71280C;
	// begin inline asm
	rcp.approx.f32.ftz %f474, %f113;
	// end inline asm
$L__BB2_113:
	mov.u32 	%r214, %r886;
	mov.u32 	%r213, %r885;
	mov.u32 	%r886, %r884;
	shr.u32 	%r564, %r779, 2;
	xor.b32  	%r565, %r564, %r779;
	shl.b32 	%r566, %r886, 4;
	shl.b32 	%r567, %r565, 1;
	xor.b32  	%r568, %r566, %r567;
	xor.b32  	%r569, %r568, %r886;
	xor.b32  	%r885, %r569, %r565;
	add.s32 	%r570, %r808, %r885;
	add.s32 	%r571, %r570, 362437;
	cvt.rn.f32.u32 	%f488, %r571;
	fma.rn.f32 	%f477, %f488, 0f2F800000, 0f2F000000;
	// begin inline asm
	rsqrt.approx.f32.ftz %f476, %f477;
	// end inline asm
	add.f32 	%f479, %f476, 0fBF800000;
	// begin inline asm
	lg2.approx.f32.ftz %f478, %f479;
	// end inline asm
	cvt.f64.f32 	%fd63, %f478;
	mul.f64 	%fd64, %fd63, 0d3FE62E42FEFA39EF;
	cvt.rn.f32.f64 	%f489, %fd64;
	add.f32 	%f490, %f114, %f489;
	mul.f32 	%f491, %f474, %f490;
	sub.f32 	%f492, %f16, %f491;
	cvt.rmi.f32.f32 	%f116, %f492;
	shr.u32 	%r572, %r887, 2;
	xor.b32  	%r573, %r572, %r887;
	shl.b32 	%r574, %r885, 4;
	shl.b32 	%r575, %r573, 1;
	xor.b32  	%r576, %r575, %r574;
	xor.b32  	%r577, %r576, %r573;
	xor.b32  	%r884, %r577, %r885;
	add.s32 	%r808, %r808, 724874;
	add.f32 	%f493, %f116, 0f3F800000;
	sub.f32 	%f494, %f16, %f493;
	mul.f32 	%f495, %f113, %f494;
	sub.f32 	%f496, %f495, %f114;
	cvt.f64.f32 	%fd65, %f496;
	mul.f64 	%fd66, %fd65, 0d3FF71547652B82FE;
	cvt.rn.f32.f64 	%f481, %fd66;
	// begin inline asm
	ex2.approx.f32.ftz %f480, %f481;
	// end inline asm
	add.f32 	%f497, %f480, 0f3F800000;
	mul.f32 	%f483, %f497, %f497;
	// begin inline asm
	rcp.approx.f32.ftz %f482, %f483;
	// end inline asm
	sub.f32 	%f498, %f16, %f116;
	mul.f32 	%f499, %f113, %f498;
	sub.f32 	%f500, %f499, %f114;
	cvt.f64.f32 	%fd67, %f500;
	mul.f64 	%fd68, %fd67, 0d3FF71547652B82FE;
	cvt.rn.f32.f64 	%f485, %fd68;
	// begin inline asm
	ex2.approx.f32.ftz %f484, %f485;
	// end inline asm
	add.f32 	%f501, %f484, 0f3F800000;
	mul.f32 	%f487, %f501, %f501;
	// begin inline asm
	rcp.approx.f32.ftz %f486, %f487;
	// end inline asm
	sub.f32 	%f117, %f482, %f486;
	cvt.rzi.s32.f32 	%r578, %f493;
	cvt.rn.f32.s32 	%f502, %r578;
	abs.f32 	%f503, %f502;
	cvt.f64.f32 	%fd27, %f503;
	setp.lt.s32 	%p104, %r578, 9;
	@%p104 bra 	$L__BB2_122;
	rcp.rn.f64 	%fd69, %fd27;
	mul.f64 	%fd70, %fd69, %fd69;
	fma.rn.f64 	%fd71, %fd70, 0dBF5AC321034783F9, 0d3F4B68B992738FBF;
	fma.rn.f64 	%fd72, %fd70, %fd71, 0dBF4380D01E4F7B8C;
	fma.rn.f64 	%fd73, %fd70, %fd72, 0d3F4A019FA29F7264;
	fma.rn.f64 	%fd74, %fd70, %fd73, 0dBF66C16C16B2ACEC;
	fma.rn.f64 	%fd75, %fd70, %fd74, 0d3FB5555555555545;
	fma.rn.f64 	%fd28, %fd69, %fd75, 0d3FED67F1C864BEAE;
	{
	.reg .b32 %temp; 
	mov.b64 	{%temp, %r854}, %fd27;
	}
	{
	.reg .b32 %temp; 
	mov.b64 	{%r855, %temp}, %fd27;
	}
	setp.gt.s32 	%p105, %r854, 1048575;
	mov.b32 	%r856, -1023;
	mov.f64 	%fd190, %fd27;
	@%p105 bra 	$L__BB2_116;
	mul.f64 	%fd190, %fd27, 0d4350000000000000;
	{
	.reg .b32 %temp; 
	mov.b64 	{%temp, %r854}, %fd190;
	}
	{
	.reg .b32 %temp; 
	mov.b64 	{%r855, %temp}, %fd190;
	}
	mov.b32 	%r856, -1077;
$L__BB2_116:
	add.s32 	%r582, %r854, -1;
	setp.gt.u32 	%p106, %r582, 2146435070;
	@%p106 bra 	$L__BB2_120;
	shr.u32 	%r585, %r854, 20;
	add.s32 	%r857, %r856, %r585;
	and.b32  	%r586, %r854, 1048575;
	or.b32  	%r587, %r586, 1072693248;
	mov.b64 	%fd191, {%r855, %r587};
	setp.lt.u32 	%p108, %r587, 1073127583;
	@%p108 bra 	$L__BB2_119;
	{
	.reg .b32 %temp; 
	mov.b64 	{%r588, %temp}, %fd191;
	}
	{
	.reg .b32 %temp; 
	mov.b64 	{%temp, %r589}, %fd191;
	}
	add.s32 	%r590, %r589, -1048576;
	mov.b64 	%fd191, {%r588, %r590};
	add.s32 	%r857, %r857, 1;
$L__BB2_119:
	add.f64 	%fd77, %fd191, 0dBFF0000000000000;
	add.f64 	%fd78, %fd191, 0d3FF0000000000000;
	rcp.approx.ftz.f64 	%fd79, %fd78;
	neg.f64 	%fd80, %fd78;
	fma.rn.f64 	%fd81, %fd80, %fd79, 0d3FF0000000000000;
	fma.rn.f64 	%fd82, %fd81, %fd81, %fd81;
	fma.rn.f64 	%fd83, %fd82, %fd79, %fd79;
	mul.f64 	%fd84, %fd77, %fd83;
	fma.rn.f64 	%fd85, %fd77, %fd83, %fd84;
	mul.f64 	%fd86, %fd85, %fd85;
	fma.rn.f64 	%fd87, %fd86, 0d3EB1380B3AE80F1E, 0d3ED0EE258B7A8B04;
	fma.rn.f64 	%fd88, %fd87, %fd86, 0d3EF3B2669F02676F;
	fma.rn.f64 	%fd89, %fd88, %fd86, 0d3F1745CBA9AB0956;
	fma.rn.f64 	%fd90, %fd89, %fd86, 0d3F3C71C72D1B5154;
	fma.rn.f64 	%fd91, %fd90, %fd86, 0d3F624924923BE72D;
	fma.rn.f64 	%fd92, %fd91, %fd86, 0d3F8999999999A3C4;
	fma.rn.f64 	%fd93, %fd92, %fd86, 0d3FB5555555555554;
	sub.f64 	%fd94, %fd77, %fd85;
	add.f64 	%fd95, %fd94, %fd94;
	neg.f64 	%fd96, %fd85;
	fma.rn.f64 	%fd97, %fd96, %fd77, %fd95;
	mul.f64 	%fd98, %fd83, %fd97;
	mul.f64 	%fd99, %fd86, %fd93;
	fma.rn.f64 	%fd100, %fd99, %fd85, %fd98;
	xor.b32  	%r591, %r857, -2147483648;
	mov.b32 	%r592, 1127219200;
	mov.b64 	%fd101, {%r591, %r592};
	sub.f64 	%fd102, %fd101, %fd2;
	fma.rn.f64 	%fd103, %fd102, 0d3FE62E42FEFA39EF, %fd85;
	fma.rn.f64 	%fd104, %fd102, 0dBFE62E42FEFA39EF, %fd103;
	sub.f64 	%fd105, %fd104, %fd85;
	sub.f64 	%fd106, %fd100, %fd105;
	fma.rn.f64 	%fd107, %fd102, 0d3C7ABC9E3B39803F, %fd106;
	add.f64 	%fd192, %fd103, %fd107;
	bra.uni 	$L__BB2_121;
$L__BB2_120:
	fma.rn.f64 	%fd76, %fd190, 0d7FF0000000000000, 0d7FF0000000000000;
	{
	.reg .b32 %temp; 
	mov.b64 	{%temp, %r583}, %fd190;
	}
	and.b32  	%r584, %r583, 2147483647;
	setp.eq.s32 	%p107, %r584, 0;
	selp.f64 	%fd192, 0dFFF0000000000000, %fd76, %p107;
$L__BB2_121:
	mul.f64 	%fd108, %fd192, 0d3FE0000000000000;
	add.f64 	%fd109, %fd27, 0dBFE0000000000000;
	mul.f64 	%fd110, %fd109, %fd108;
	sub.f64 	%fd111, %fd110, %fd27;
	add.f64 	%fd112, %fd28, %fd110;
	add.f64 	%fd193, %fd111, %fd112;
	bra.uni 	$L__BB2_123;
$L__BB2_122:
	cvt.rzi.s32.f64 	%r579, %fd27;
	mul.wide.s32 	%rd148, %r579, 8;
	add.s64 	%rd150, %rd149, %rd148;
	ld.const.f64 	%fd193, [%rd150+-8];
$L__BB2_123:
	mul.f32 	%f506, %f117, 0f3FA66666;
	cvt.rn.f32.f64 	%f507, %fd193;
	mul.f32 	%f508, %f116, %f112;
	sub.f32 	%f509, %f508, %f16;
	sub.f32 	%f510, %f509, %f507;
	cvt.f64.f32 	%fd113, %f510;
	mul.f64 	%fd114, %fd113, 0d3FF71547652B82FE;
	cvt.rn.f32.f64 	%f505, %fd114;
	// begin inline asm
	ex2.approx.f32.ftz %f504, %f505;
	// end inline asm
	add.s32 	%r593, %r884, %r808;
	cvt.rn.f32.u32 	%f511, %r593;
	fma.rn.f32 	%f512, %f511, 0f2F800000, 0f2F000000;
	mul.f32 	%f513, %f506, %f512;
	setp.geu.f32 	%p109, %f513, %f504;
	cvt.f64.f32 	%fd115, %f506;
	setp.ltu.f64 	%p110, %fd115, 0d3BC79CA10C924223;
	or.pred  	%p111, %p110, %p109;
	mov.u32 	%r887, %r213;
	mov.u32 	%r779, %r214;
	@%p111 bra 	$L__BB2_113;
	cvt.rzi.u32.f32 	%r865, %f116;
	mov.u32 	%r887, %r213;
	mov.u32 	%r779, %r214;
$L__BB2_125:
	setp.eq.s32 	%p122, %r865, 0;
	mov.f32 	%f733, 0f00000000;
	@%p122 bra 	$L__BB2_133;
	and.b32  	%r240, %r865, 3;
	setp.lt.u32 	%p123, %r865, 4;
	mov.f32 	%f733, 0f00000000;
	mov.u32 	%r878, %r808;
	mov.u32 	%r880, %r887;
	mov.u32 	%r881, %r886;
	mov.u32 	%r882, %r885;
	mov.u32 	%r877, %r884;
	@%p123 bra 	$L__BB2_129;
	mov.b32 	%r871, 0;
	mov.f32 	%f733, 0f00000000;
	mov.u32 	%r878, %r808;
	mov.u32 	%r877, %r884;
	mov.u32 	%r872, %r779;
$L__BB2_128:
	mov.u32 	%r779, %r877;
	shr.u32 	%r668, %r872, 2;
	xor.b32  	%r669, %r668, %r872;
	shl.b32 	%r670, %r779, 4;
	shl.b32 	%r671, %r669, 1;
	xor.b32  	%r672, %r670, %r671;
	xor.b32  	%r673, %r672, %r779;
	xor.b32  	%r880, %r673, %r669;
	add.s32 	%r674, %r878, %r880;
	add.s32 	%r675, %r674, 362437;
	cvt.rn.f32.u32 	%f527, %r675;
	fma.rn.f32 	%f528, %f527, 0f2F800000, 0f2F000000;
	setp.lt.f32 	%p124, %f528, 0f00800000;
	mul.f32 	%f529, %f528, 0f4B000000;
	selp.f32 	%f530, %f529, %f528, %p124;
	selp.f32 	%f531, 0fC1B80000, 0f00000000, %p124;
	mov.b32 	%r676, %f530;
	add.s32 	%r677, %r676, -1059760811;
	and.b32  	%r678, %r677, -8388608;
	sub.s32 	%r679, %r676, %r678;
	mov.b32 	%f532, %r679;
	cvt.rn.f32.s32 	%f533, %r678;
	fma.rn.f32 	%f534, %f533, 0f34000000, %f531;
	add.f32 	%f535, %f532, 0fBF800000;
	fma.rn.f32 	%f536, %f535, 0fBE055027, 0f3E1039F6;
	fma.rn.f32 	%f537, %f536, %f535, 0fBDF8CDCC;
	fma.rn.f32 	%f538, %f537, %f535, 0f3E0F2955;
	fma.rn.f32 	%f539, %f538, %f535, 0fBE2AD8B9;
	fma.rn.f32 	%f540, %f539, %f535, 0f3E4CED0B;
	fma.rn.f32 	%f541, %f540, %f535, 0fBE7FFF22;
	fma.rn.f32 	%f542, %f541, %f535, 0f3EAAAA78;
	fma.rn.f32 	%f543, %f542, %f535, 0fBF000000;
	mul.f32 	%f544, %f535, %f543;
	fma.rn.f32 	%f545, %f544, %f535, %f535;
	fma.rn.f32 	%f546, %f534, 0f3F317218, %f545;
	setp.gt.u32 	%p125, %r676, 2139095039;
	fma.rn.f32 	%f547, %f530, 0f7F800000, 0f7F800000;
	selp.f32 	%f548, %f547, %f546, %p125;
	setp.eq.f32 	%p126, %f530, 0f00000000;
	selp.f32 	%f549, 0fFF800000, %f548, %p126;
	div.rn.f32 	%f550, %f549, %f108;
	sub.f32 	%f551, %f733, %f550;
	shr.u32 	%r680, %r887, 2;
	xor.b32  	%r681, %r680, %r887;
	shl.b32 	%r682, %r880, 4;
	shl.b32 	%r683, %r681, 1;
	xor.b32  	%r684, %r682, %r683;
	xor.b32  	%r685, %r684, %r880;
	xor.b32  	%r881, %r685, %r681;
	add.s32 	%r686, %r878, %r881;
	add.s32 	%r687, %r686, 724874;
	cvt.rn.f32.u32 	%f552, %r687;
	fma.rn.f32 	%f553, %f552, 0f2F800000, 0f2F000000;
	setp.lt.f32 	%p127, %f553, 0f00800000;
	mul.f32 	%f554, %f553, 0f4B000000;
	selp.f32 	%f555, %f554, %f553, %p127;
	selp.f32 	%f556, 0fC1B80000, 0f00000000, %p127;
	mov.b32 	%r688, %f555;
	add.s32 	%r689, %r688, -1059760811;
	and.b32  	%r690, %r689, -8388608;
	sub.s32 	%r691, %r688, %r690;
	mov.b32 	%f557, %r691;
	cvt.rn.f32.s32 	%f558, %r690;
	fma.rn.f32 	%f559, %f558, 0f34000000, %f556;
	add.f32 	%f560, %f557, 0fBF800000;
	fma.rn.f32 	%f561, %f560, 0fBE055027, 0f3E1039F6;
	fma.rn.f32 	%f562, %f561, %f560, 0fBDF8CDCC;
	fma.rn.f32 	%f563, %f562, %f560, 0f3E0F2955;
	fma.rn.f32 	%f564, %f563, %f560, 0fBE2AD8B9;
	fma.rn.f32 	%f565, %f564, %f560, 0f3E4CED0B;
	fma.rn.f32 	%f566, %f565, %f560, 0fBE7FFF22;
	fma.rn.f32 	%f567, %f566, %f560, 0f3EAAAA78;
	fma.rn.f32 	%f568, %f567, %f560, 0fBF000000;
	mul.f32 	%f569, %f560, %f568;
	fma.rn.f32 	%f570, %f569, %f560, %f560;
	fma.rn.f32 	%f571, %f559, 0f3F317218, %f570;
	setp.gt.u32 	%p128, %r688, 2139095039;
	fma.rn.f32 	%f572, %f555, 0f7F800000, 0f7F800000;
	selp.f32 	%f573, %f572, %f571, %p128;
	setp.eq.f32 	%p129, %f555, 0f00000000;
	selp.f32 	%f574, 0fFF800000, %f573, %p129;
	div.rn.f32 	%f575, %f574, %f108;
	sub.f32 	%f576, %f551, %f575;
	shr.u32 	%r692, %r886, 2;
	xor.b32  	%r693, %r692, %r886;
	shl.b32 	%r694, %r881, 4;
	shl.b32 	%r695, %r693, 1;
	xor.b32  	%r696, %r694, %r695;
	xor.b32  	%r697, %r696, %r881;
	xor.b32  	%r882, %r697, %r693;
	add.s32 	%r698, %r878, %r882;
	add.s32 	%r699, %r698, 1087311;
	cvt.rn.f32.u32 	%f577, %r699;
	fma.rn.f32 	%f578, %f577, 0f2F800000, 0f2F000000;
	setp.lt.f32 	%p130, %f578, 0f00800000;
	mul.f32 	%f579, %f578, 0f4B000000;
	selp.f32 	%f580, %f579, %f578, %p130;
	selp.f32 	%f581, 0fC1B80000, 0f00000000, %p130;
	mov.b32 	%r700, %f580;
	add.s32 	%r701, %r700, -1059760811;
	and.b32  	%r702, %r701, -8388608;
	sub.s32 	%r703, %r700, %r702;
	mov.b32 	%f582, %r703;
	cvt.rn.f32.s32 	%f583, %r702;
	fma.rn.f32 	%f584, %f583, 0f34000000, %f581;
	add.f32 	%f585, %f582, 0fBF800000;
	fma.rn.f32 	%f586, %f585, 0fBE055027, 0f3E1039F6;
	fma.rn.f32 	%f587, %f586, %f585, 0fBDF8CDCC;
	fma.rn.f32 	%f588, %f587, %f585, 0f3E0F2955;
	fma.rn.f32 	%f589, %f588, %f585, 0fBE2AD8B9;
	fma.rn.f32 	%f590, %f589, %f585, 0f3E4CED0B;
	fma.rn.f32 	%f591, %f590, %f585, 0fBE7FFF22;
	fma.rn.f32 	%f592, %f591, %f585, 0f3EAAAA78;
	fma.rn.f32 	%f593, %f592, %f585, 0fBF000000;
	mul.f32 	%f594, %f585, %f593;
	fma.rn.f32 	%f595, %f594, %f585, %f585;
	fma.rn.f32 	%f596, %f584, 0f3F317218, %f595;
	setp.gt.u32 	%p131, %r700, 2139095039;
	fma.rn.f32 	%f597, %f580, 0f7F800000, 0f7F800000;
	selp.f32 	%f598, %f597, %f596, %p131;
	setp.eq.f32 	%p132, %f580, 0f00000000;
	selp.f32 	%f599, 0fFF800000, %f598, %p132;
	div.rn.f32 	%f600, %f599, %f108;
	sub.f32 	%f601, %f576, %f600;
	shr.u32 	%r704, %r885, 2;
	xor.b32  	%r705, %r704, %r885;
	shl.b32 	%r706, %r882, 4;
	shl.b32 	%r707, %r705, 1;
	xor.b32  	%r708, %r706, %r707;
	xor.b32  	%r709, %r708, %r882;
	xor.b32  	%r877, %r709, %r705;
	add.s32 	%r878, %r878, 1449748;
	add.s32 	%r710, %r877, %r878;
	cvt.rn.f32.u32 	%f602, %r710;
	fma.rn.f32 	%f603, %f602, 0f2F800000, 0f2F000000;
	setp.lt.f32 	%p133, %f603, 0f00800000;
	mul.f32 	%f604, %f603, 0f4B000000;
	selp.f32 	%f605, %f604, %f603, %p133;
	selp.f32 	%f606, 0fC1B80000, 0f00000000, %p133;
	mov.b32 	%r711, %f605;
	add.s32 	%r712, %r711, -1059760811;
	and.b32  	%r713, %r712, -8388608;
	sub.s32 	%r714, %r711, %r713;
	mov.b32 	%f607, %r714;
	cvt.rn.f32.s32 	%f608, %r713;
	fma.rn.f32 	%f609, %f608, 0f34000000, %f606;
	add.f32 	%f610, %f607, 0fBF800000;
	fma.rn.f32 	%f611, %f610, 0fBE055027, 0f3E1039F6;
	fma.rn.f32 	%f612, %f611, %f610, 0fBDF8CDCC;
	fma.rn.f32 	%f613, %f612, %f610, 0f3E0F2955;
	fma.rn.f32 	%f614, %f613, %f610, 0fBE2AD8B9;
	fma.rn.f32 	%f615, %f614, %f610, 0f3E4CED0B;
	fma.rn.f32 	%f616, %f615, %f610, 0fBE7FFF22;
	fma.rn.f32 	%f617, %f616, %f610, 0f3EAAAA78;
	fma.rn.f32 	%f618, %f617, %f610, 0fBF000000;
	mul.f32 	%f619, %f610, %f618;
	fma.rn.f32 	%f620, %f619, %f610, %f610;
	fma.rn.f32 	%f621, %f609, 0f3F317218, %f620;
	setp.gt.u32 	%p134, %r711, 2139095039;
	fma.rn.f32 	%f622, %f605, 0f7F800000, 0f7F800000;
	selp.f32 	%f623, %f622, %f621, %p134;
	setp.eq.f32 	%p135, %f605, 0f00000000;
	selp.f32 	%f624, 0fFF800000, %f623, %p135;
	div.rn.f32 	%f625, %f624, %f108;
	sub.f32 	%f733, %f601, %f625;
	add.s32 	%r871, %r871, 4;
	and.b32  	%r715, %r865, -4;
	setp.ne.s32 	%p136, %r871, %r715;
	mov.u32 	%r887, %r880;
	mov.u32 	%r886, %r881;
	mov.u32 	%r885, %r882;
	mov.u32 	%r872, %r779;
	@%p136 bra 	$L__BB2_128;
$L__BB2_129:
	mad.lo.s32 	%r808, %r865, 362437, %r808;
	setp.eq.s32 	%p137, %r240, 0;
	mov.u32 	%r884, %r877;
	mov.u32 	%r885, %r882;
	mov.u32 	%r886, %r881;
	mov.u32 	%r887, %r880;
	@%p137 bra 	$L__BB2_133;
	shr.u32 	%r716, %r779, 2;
	xor.b32  	%r717, %r716, %r779;
	shl.b32 	%r718, %r877, 4;
	shl.b32 	%r719, %r717, 1;
	xor.b32  	%r720, %r718, %r719;
	xor.b32  	%r721, %r720, %r877;
	xor.b32  	%r266, %r721, %r717;
	add.s32 	%r722, %r878, %r266;
	add.s32 	%r723, %r722, 362437;
	cvt.rn.f32.u32 	%f626, %r723;
	fma.rn.f32 	%f627, %f626, 0f2F800000, 0f2F000000;
	setp.lt.f32 	%p138, %f627, 0f00800000;
	mul.f32 	%f628, %f627, 0f4B000000;
	selp.f32 	%f629, %f628, %f627, %p138;
	selp.f32 	%f630, 0fC1B80000, 0f00000000, %p138;
	mov.b32 	%r724, %f629;
	add.s32 	%r725, %r724, -1059760811;
	and.b32  	%r726, %r725, -8388608;
	sub.s32 	%r727, %r724, %r726;
	mov.b32 	%f631, %r727;
	cvt.rn.f32.s32 	%f632, %r726;
	fma.rn.f32 	%f633, %f632, 0f34000000, %f630;
	add.f32 	%f634, %f631, 0fBF800000;
	fma.rn.f32 	%f635, %f634, 0fBE055027, 0f3E1039F6;
	fma.rn.f32 	%f636, %f635, %f634, 0fBDF8CDCC;
	fma.rn.f32 	%f637, %f636, %f634, 0f3E0F2955;
	fma.rn.f32 	%f638, %f637, %f634, 0fBE2AD8B9;
	fma.rn.f32 	%f639, %f638, %f634, 0f3E4CED0B;
	fma.rn.f32 	%f640, %f639, %f634, 0fBE7FFF22;
	fma.rn.f32 	%f641, %f640, %f634, 0f3EAAAA78;
	fma.rn.f32 	%f642, %f641, %f634, 0fBF000000;
	mul.f32 	%f643, %f634, %f642;
	fma.rn.f32 	%f644, %f643, %f634, %f634;
	fma.rn.f32 	%f645, %f633, 0f3F317218, %f644;
	setp.gt.u32 	%p139, %r724, 2139095039;
	fma.rn.f32 	%f646, %f629, 0f7F800000, 0f7F800000;
	selp.f32 	%f647, %f646, %f645, %p139;
	setp.eq.f32 	%p140, %f629, 0f00000000;
	selp.f32 	%f648, 0fFF800000, %f647, %p140;
	div.rn.f32 	%f649, %f648, %f108;
	sub.f32 	%f733, %f733, %f649;
	setp.eq.s32 	%p141, %r240, 1;
	mov.u32 	%r884, %r266;
	mov.u32 	%r885, %r877;
	mov.u32 	%r886, %r882;
	mov.u32 	%r887, %r881;
	mov.u32 	%r779, %r880;
	@%p141 bra 	$L__BB2_133;
	shr.u32 	%r728, %r880, 2;
	xor.b32  	%r729, %r728, %r880;
	shl.b32 	%r730, %r266, 4;
	shl.b32 	%r731, %r729, 1;
	xor.b32  	%r732, %r730, %r731;
	xor.b32  	%r733, %r732, %r266;
	xor.b32  	%r267, %r733, %r729;
	add.s32 	%r734, %r878, %r267;
	add.s32 	%r735, %r734, 724874;
	cvt.rn.f32.u32 	%f650, %r735;
	fma.rn.f32 	%f651, %f650, 0f2F800000, 0f2F000000;
	setp.lt.f32 	%p142, %f651, 0f00800000;
	mul.f32 	%f652, %f651, 0f4B000000;
	selp.f32 	%f653, %f652, %f651, %p142;
	selp.f32 	%f654, 0fC1B80000, 0f00000000, %p142;
	mov.b32 	%r736, %f653;
	add.s32 	%r737, %r736, -1059760811;
	and.b32  	%r738, %r737, -8388608;
	sub.s32 	%r739, %r736, %r738;
	mov.b32 	%f655, %r739;
	cvt.rn.f32.s32 	%f656, %r738;
	fma.rn.f32 	%f657, %f656, 0f34000000, %f654;
	add.f32 	%f658, %f655, 0fBF800000;
	fma.rn.f32 	%f659, %f658, 0fBE055027, 0f3E1039F6;
	fma.rn.f32 	%f660, %f659, %f658, 0fBDF8CDCC;
	fma.rn.f32 	%f661, %f660, %f658, 0f3E0F2955;
	fma.rn.f32 	%f662, %f661, %f658, 0fBE2AD8B9;
	fma.rn.f32 	%f663, %f662, %f658, 0f3E4CED0B;
	fma.rn.f32 	%f664, %f663, %f658, 0fBE7FFF22;
	fma.rn.f32 	%f665, %f664, %f658, 0f3EAAAA78;
	fma.rn.f32 	%f666, %f665, %f658, 0fBF000000;
	mul.f32 	%f667, %f658, %f666;
	fma.rn.f32 	%f668, %f667, %f658, %f658;
	fma.rn.f32 	%f669, %f657, 0f3F317218, %f668;
	setp.gt.u32 	%p143, %r736, 2139095039;
	fma.rn.f32 	%f670, %f653, 0f7F800000, 0f7F800000;
	selp.f32 	%f671, %f670, %f669, %p143;
	setp.eq.f32 	%p144, %f653, 0f00000000;
	selp.f32 	%f672, 0fFF800000, %f671, %p144;
	div.rn.f32 	%f673, %f672, %f108;
	sub.f32 	%f733, %f733, %f673;
	setp.eq.s32 	%p145, %r240, 2;
	mov.u32 	%r884, %r267;
	mov.u32 	%r885, %r266;
	mov.u32 	%r886, %r877;
	mov.u32 	%r887, %r882;
	mov.u32 	%r779, %r881;
	@%p145 bra 	$L__BB2_133;
	shr.u32 	%r740, %r881, 2;
	xor.b32  	%r741, %r740, %r881;
	shl.b32 	%r742, %r267, 4;
	shl.b32 	%r743, %r741, 1;
	xor.b32  	%r744, %r742, %r743;
	xor.b32  	%r745, %r744, %r267;
	xor.b32  	%r884, %r745, %r741;
	add.s32 	%r746, %r878, %r884;
	add.s32 	%r747, %r746, 1087311;
	cvt.rn.f32.u32 	%f674, %r747;
	fma.rn.f32 	%f675, %f674, 0f2F800000, 0f2F000000;
	setp.lt.f32 	%p146, %f675, 0f00800000;
	mul.f32 	%f676, %f675, 0f4B000000;
	selp.f32 	%f677, %f676, %f675, %p146;
	selp.f32 	%f678, 0fC1B80000, 0f00000000, %p146;
	mov.b32 	%r748, %f677;
	add.s32 	%r749, %r748, -1059760811;
	and.b32  	%r750, %r749, -8388608;
	sub.s32 	%r751, %r748, %r750;
	mov.b32 	%f679, %r751;
	cvt.rn.f32.s32 	%f680, %r750;
	fma.rn.f32 	%f681, %f680, 0f34000000, %f678;
	add.f32 	%f682, %f679, 0fBF800000;
	fma.rn.f32 	%f683, %f682, 0fBE055027, 0f3E1039F6;
	fma.rn.f32 	%f684, %f683, %f682, 0fBDF8CDCC;
	fma.rn.f32 	%f685, %f684, %f682, 0f3E0F2955;
	fma.rn.f32 	%f686, %f685, %f682, 0fBE2AD8B9;
	fma.rn.f32 	%f687, %f686, %f682, 0f3E4CED0B;
	fma.rn.f32 	%f688, %f687, %f682, 0fBE7FFF22;
	fma.rn.f32 	%f689, %f688, %f682, 0f3EAAAA78;
	fma.rn.f32 	%f690, %f689, %f682, 0fBF000000;
	mul.f32 	%f691, %f682, %f690;
	fma.rn.f32 	%f692, %f691, %f682, %f682;
	fma.rn.f32 	%f693, %f681, 0f3F317218, %f692;
	setp.gt.u32 	%p147, %r748, 2139095039;
	fma.rn.f32 	%f694, %f677, 0f7F800000, 0f7F800000;
	selp.f32 	%f695, %f694, %f693, %p147;
	setp.eq.f32 	%p148, %f677, 0f00000000;
	selp.f32 	%f696, 0fFF800000, %f695, %p148;
	div.rn.f32 	%f697, %f696, %f108;
	sub.f32 	%f733, %f733, %f697;
	mov.u32 	%r885, %r267;
	mov.u32 	%r886, %r266;
	mov.u32 	%r887, %r877;
	mov.u32 	%r779, %r882;
$L__BB2_133:
	setp.eq.s32 	%p149, %r10, 0;
	ld.const.f32 	%f698, [d_lambda];
	mul.f32 	%f699, %f10, %f698;
	sqrt.rn.f32 	%f700, %f699;
	mul.f32 	%f701, %f12, %f700;
	sub.f32 	%f702, %f733, %f701;
	selp.f32 	%f734, %f733, %f702, %p149;
$L__BB2_134:
	add.f32 	%f740, %f107, %f734;
	mov.f32 	%f735, %f6;
	mov.u32 	%r809, %r884;
	mov.u32 	%r810, %r885;
	mov.u32 	%r811, %r886;
	mov.u32 	%r806, %r887;
$L__BB2_135:
	fma.rn.f32 	%f703, %f12, %f714, %f741;
	fma.rn.f32 	%f715, %f12, %f735, %f715;
	abs.f32 	%f704, %f703;
	setp.gt.f32 	%p150, %f704, 0f3F800000;
	cvt.rmi.f32.f32 	%f705, %f703;
	sub.f32 	%f706, %f703, %f705;
	add.f32 	%f707, %f742, %f705;
	selp.f32 	%f741, %f706, %f703, %p150;
	selp.f32 	%f742, %f707, %f742, %p150;
	setp.leu.f32 	%p151, %f715, 0f40C90FDB;
	@%p151 bra 	$L__BB2_137;
	div.rn.f32 	%f708, %f715, 0f40C90FDB;
	cvt.rmi.f32.f32 	%f709, %f708;
	mul.f32 	%f710, %f709, 0f40C90FDB;
	sub.f32 	%f715, %f715, %f710;
$L__BB2_137:
	add.s64 	%rd160, %rd160, 1;
	setp.ne.s64 	%p152, %rd160, %rd13;
	mov.f32 	%f714, %f740;
	@%p152 bra 	$L__BB2_4;
$L__BB2_138:
	add.f32 	%f711, %f741, %f742;
	st.global.f32 	[%rd9], %f711;
	st.global.f32 	[%rd10], %f740;
	st.global.f32 	[%rd11], %f715;
	st.global.v2.u32 	[%rd12], {%r808, %r779};
	st.global.v2.u32 	[%rd12+8], {%r806, %r811};
	st.global.v2.u32 	[%rd12+16], {%r810, %r809};
	st.global.v2.u32 	[%rd12+24], {%r7, %r858};
	st.global.f32 	[%rd12+32], %f4;
	st.global.f64 	[%rd12+40], %fd194;
	ret;

}


// ===== COMPILED SASS (sm_100) =====

	.target	sm_100

	.elftype	@"ET_EXEC"


//--------------------- .note.nv.tkinfo           --------------------------
	.section	.note.nv.tkinfo,"",@"SHT_NOTE"
	.sectionflags	@"SHF_NOTE_NV_TKINFO"
	.tkinfo
        /*0018*/ 	.word	0x00000002
        /*0030*/ 	.string	""
        /*0030*/ 	.string	"ptxas"
        /*0030*/ 	.string	"Cuda compilation tools, release 13.0, V13.0.88"
        /*0030*/ 	.string	"Build cuda_13.0.r13.0/compiler.36424714_0"
        /*0030*/ 	.string	"-arch sm_100 -m 64 "



//--------------------- .note.nv.cuinfo           --------------------------
	.section	.note.nv.cuinfo,"",@"SHT_NOTE"
	.sectionflags	@"SHF_NOTE_NV_CUINFO"
        /*0018*/ 	.short	0x0002
        /*001a*/ 	.short	0x0064
        /*001c*/ 	.short	0x0082
	.zero		2


//--------------------- .nv.info                  --------------------------
	.section	.nv.info,"",@"SHT_CUDA_INFO"
	.align	4


	//----- nvinfo : EIATTR_REGCOUNT
	.align		4
        /*0000*/ 	.byte	0x04, 0x2f
        /*0002*/ 	.short	(.L_26 - .L_25)
	.align		4
.L_25:
        /*0004*/ 	.word	index@(_Z12init_dev_rngPjP17curandStateXORWOW)
        /*0008*/ 	.word	0x0000001f


	//----- nvinfo : EIATTR_FRAME_SIZE
	.align		4
.L_26:
        /*000c*/ 	.byte	0x04, 0x11
        /*000e*/ 	.short	(.L_28 - .L_27)
	.align		4
.L_27:
        /*0010*/ 	.word	index@(_Z12init_dev_rngPjP17curandStateXORWOW)
        /*0014*/ 	.word	0x00000000


	//----- nvinfo : EIATTR_REGCOUNT
	.align		4
.L_28:
        /*0018*/ 	.byte	0x04, 0x2f
        /*001a*/ 	.short	(.L_30 - .L_29)
	.align		4
.L_29:
        /*001c*/ 	.word	index@(_Z11run_momentsPfS_S_S_S_S_P17curandStateXORWOW)
        /*0020*/ 	.word	0x00000040


	//----- nvinfo : EIATTR_FRAME_SIZE
	.align		4
.L_30:
        /*0024*/ 	.byte	0x04, 0x11
        /*0026*/ 	.short	(.L_32 - .L_31)
	.align		4
.L_31:
        /*0028*/ 	.word	index@($__internal_9_$__cuda_sm3x_div_rn_noftz_f32_slowpath)
        /*002c*/ 	.word	0x00000020


	//----- nvinfo : EIATTR_FRAME_SIZE
	.align		4
.L_32:
        /*0030*/ 	.byte	0x04, 0x11
        /*0032*/ 	.short	(.L_34 - .L_33)
	.align		4
.L_33:
        /*0034*/ 	.word	index@($__internal_8_$__cuda_sm20_sqrt_rn_f32_slowpath)
        /*0038*/ 	.word	0x00000020


	//----- nvinfo : EIATTR_FRAME_SIZE
	.align		4
.L_34:
        /*003c*/ 	.byte	0x04, 0x11
        /*003e*/ 	.short	(.L_36 - .L_35)
	.align		4
.L_35:
        /*0040*/ 	.word	index@($__internal_7_$__cuda_sm20_rem_s64)
        /*0044*/ 	.word	0x00000020


	//----- nvinfo : EIATTR_FRAME_SIZE
	.align		4
.L_36:
        /*0048*/ 	.byte	0x04, 0x11
        /*004a*/ 	.short	(.L_38 - .L_37)
	.align		4
.L_37:
        /*004c*/ 	.word	index@($__internal_6_$__cuda_sm20_dsqrt_rn_f64_mediumpath_v1)
        /*0050*/ 	.word	0x00000020


	//----- nvinfo : EIATTR_FRAME_SIZE
	.align		4
.L_38:
        /*0054*/ 	.byte	0x04, 0x11
        /*0056*/ 	.short	(.L_40 - .L_39)
	.align		4
.L_39:
        /*0058*/ 	.word	index@($__internal_5_$__cuda_sm20_div_s64)
        /*005c*/ 	.word	0x00000020


	//----- nvinfo : EIATTR_FRAME_SIZE
	.align		4
.L_40:
        /*0060*/ 	.byte	0x04, 0x11
        /*0062*/ 	.short	(.L_42 - .L_41)
	.align		4
.L_41:
        /*0064*/ 	.word	index@($__internal_4_$__cuda_sm20_dblrcp_rn_slowpath_v3)
        /*0068*/ 	.word	0x00000020


	//----- nvinfo : EIATTR_FRAME_SIZE
	.align		4
.L_42:
        /*006c*/ 	.byte	0x04, 0x11
        /*006e*/ 	.short	(.L_44 - .L_43)
	.align		4
.L_43:
        /*0070*/ 	.word	index@(_Z11run_momentsPfS_S_S_S_S_P17curandStateXORWOW)
        /*0074*/ 	.word	0x00000020


	//----- nvinfo : EIATTR_REGCOUNT
	.align		4
.L_44:
        /*0078*/ 	.byte	0x04, 0x2f
        /*007a*/ 	.short	(.L_46 - .L_45)
	.align		4
.L_45:
        /*007c*/ 	.word	index@(_Z8run_trajPfS_S_P17curandStateXORWOW)
        /*0080*/ 	.word	0x0000003e


	//----- nvinfo : EIATTR_FRAME_SIZE
	.align		4
.L_46:
        /*0084*/ 	.byte	0x04, 0x11
        /*0086*/ 	.short	(.L_48 - .L_47)
	.align		4
.L_47:
        /*0088*/ 	.word	index@($__internal_3_$__cuda_sm3x_div_rn_noftz_f32_slowpath)
        /*008c*/ 	.word	0x00000020


	//----- nvinfo : EIATTR_FRAME_SIZE
	.align		4
.L_48:
        /*0090*/ 	.byte	0x04, 0x11
        /*0092*/ 	.short	(.L_50 - .L_49)
	.align		4
.L_49:
        /*0094*/ 	.word	index@($__internal_2_$__cuda_sm20_sqrt_rn_f32_slowpath)
        /*0098*/ 	.word	0x00000020


	//----- nvinfo : EIATTR_FRAME_SIZE
	.align		4
.L_50:
        /*009c*/ 	.byte	0x04, 0x11
        /*009e*/ 	.short	(.L_52 - .L_51)
	.align		4
.L_51:
        /*00a0*/ 	.word	index@($__internal_1_$__cuda_sm20_dsqrt_rn_f64_mediumpath_v1)
        /*00a4*/ 	.word	0x00000020


	//----- nvinfo : EIATTR_FRAME_SIZE
	.align		4
.L_52:
        /*00a8*/ 	.byte	0x04, 0x11
        /*00aa*/ 	.short	(.L_54 - .L_53)
	.align		4
.L_53:
        /*00ac*/ 	.word	index@($__internal_0_$__cuda_sm20_dblrcp_rn_slowpath_v3)
        /*00b0*/ 	.word	0x00000020


	//----- nvinfo : EIATTR_FRAME_SIZE
	.align		4
.L_54:
        /*00b4*/ 	.byte	0x04, 0x11
        /*00b6*/ 	.short	(.L_56 - .L_55)
	.align		4
.L_55:
        /*00b8*/ 	.word	index@(_Z8run_trajPfS_S_P17curandStateXORWOW)
        /*00bc*/ 	.word	0x00000020


	//----- nvinfo : EIATTR_MIN_STACK_SIZE
	.align		4
.L_56:
        /*00c0*/ 	.byte	0x04, 0x12
        /*00c2*/ 	.short	(.L_58 - .L_57)
	.align		4
.L_57:
        /*00c4*/ 	.word	index@(_Z8run_trajPfS_S_P17curandStateXORWOW)
        /*00c8*/ 	.word	0x00000020


	//----- nvinfo : EIATTR_MIN_STACK_SIZE
	.align		4
.L_58:
        /*00cc*/ 	.byte	0x04, 0x12
        /*00ce*/ 	.short	(.L_60 - .L_59)
	.align		4
.L_59:
        /*00d0*/ 	.word	index@(_Z11run_momentsPfS_S_S_S_S_P17curandStateXORWOW)
        /*00d4*/ 	.word	0x00000020


	//----- nvinfo : EIATTR_MIN_STACK_SIZE
	.align		4
.L_60:
        /*00d8*/ 	.byte	0x04, 0x12
        /*00da*/ 	.short	(.L_62 - .L_61)
	.align		4
.L_61:
        /*00dc*/ 	.word	index@(_Z12init_dev_rngPjP17curandStateXORWOW)
        /*00e0*/ 	.word	0x00000000
.L_62:


//--------------------- .nv.compat                --------------------------
	.section	.nv.compat,"",@"SHT_CUDA_COMPAT_INFO"
	.align	4
        /*0000*/ 	.byte	0x02, 0x09, 0x00, 0x00, 0x02, 0x02, 0x01, 0x00, 0x02, 0x05, 0x05, 0x00, 0x03, 0x07, 0x01, 0x01
        /*0010*/ 	.byte	0x02, 0x03, 0x00, 0x00, 0x02, 0x06, 0x01, 0x00, 0x04, 0x0b, 0x08, 0x00, 0x01, 0x00, 0x00, 0x00
        /*0020*/ 	.byte	0x00, 0x00, 0x00, 0x00


//--------------------- .nv.info._Z8run_trajPfS_S_P17curandStateXORWOW --------------------------
	.section	.nv.info._Z8run_trajPfS_S_P17curandStateXORWOW,"",@"SHT_CUDA_INFO"
	.sectionflags	@""
	.align	4


	//----- nvinfo : EIATTR_CUDA_API_VERSION
	.align		4
        /*0000*/ 	.byte	0x04, 0x37
        /*0002*/ 	.short	(.L_64 - .L_63)
.L_63:
        /*0004*/ 	.word	0x00000082


	//----- nvinfo : EIATTR_KPARAM_INFO
	.align		4
.L_64:
        /*0008*/ 	.byte	0x04, 0x17
        /*000a*/ 	.short	(.L_66 - .L_65)
.L_65:
        /*000c*/ 	.word	0x00000000
        /*0010*/ 	.short	0x0003
        /*0012*/ 	.short	0x0018
        /*0014*/ 	.byte	0x00, 0xf5, 0x21, 0x00


	//----- nvinfo : EIATTR_KPARAM_INFO
	.align		4
.L_66:
        /*0018*/ 	.byte	0x04, 0x17
        /*001a*/ 	.short	(.L_68 - .L_67)
.L_67:
        /*001c*/ 	.word	0x00000000
        /*0020*/ 	.short	0x0002
        /*0022*/ 	.short	0x0010
        /*0024*/ 	.byte	0x00, 0xf5, 0x21, 0x00


	//----- nvinfo : EIATTR_KPARAM_INFO
	.align		4
.L_68:
        /*0028*/ 	.byte	0x04, 0x17
        /*002a*/ 	.short	(.L_70 - .L_69)
.L_69:
        /*002c*/ 	.word	0x00000000
        /*0030*/ 	.short	0x0001
        /*0032*/ 	.short	0x0008
        /*0034*/ 	.byte	0x00, 0xf5, 0x21, 0x00


	//----- nvinfo : EIATTR_KPARAM_INFO
	.align		4
.L_70:
        /*0038*/ 	.byte	0x04, 0x17
        /*003a*/ 	.short	(.L_72 - .L_71)
.L_71:
        /*003c*/ 	.word	0x00000000
        /*0040*/ 	.short	0x0000
        /*0042*/ 	.short	0x0000
        /*0044*/ 	.byte	0x00, 0xf5, 0x21, 0x00


	//----- nvinfo : EIATTR_SPARSE_MMA_MASK
	.align		4
.L_72:
        /*0048*/ 	.byte	0x03, 0x50
        /*004a*/ 	.short	0x0000


	//----- nvinfo : EIATTR_MAXREG_COUNT
	.align		4
        /*004c*/ 	.byte	0x03, 0x1b
        /*004e*/ 	.short	0x00ff


	//----- nvinfo : EIATTR_MERCURY_ISA_VERSION
	.align		4
        /*0050*/ 	.byte	0x03, 0x5f
        /*0052*/ 	.short	0x0101


	//----- nvinfo : EIATTR_VRC_CTA_INIT_COUNT
	.align		4
        /*0054*/ 	.byte	0x02, 0x4a
	.zero		1
	.zero		1


	//----- nvinfo : EIATTR_EXIT_INSTR_OFFSETS
	.align		4
        /*0058*/ 	.byte	0x04, 0x1c
        /*005a*/ 	.short	(.L_74 - .L_73)


	//   ....[0]....
.L_73:
        /*005c*/ 	.word	0x00009600


	//----- nvinfo : EIATTR_CRS_STACK_SIZE
	.align		4
.L_74:
        /*0060*/ 	.byte	0x04, 0x1e
        /*0062*/ 	.short	(.L_76 - .L_75)
.L_75:
        /*0064*/ 	.word	0x00000000


	//----- nvinfo : EIATTR_CBANK_PARAM_SIZE
	.align		4
.L_76:
        /*0068*/ 	.byte	0x03, 0x19
        /*006a*/ 	.short	0x0020


	//----- nvinfo : EIATTR_PARAM_CBANK
	.align		4
        /*006c*/ 	.byte	0x04, 0x0a
        /*006e*/ 	.short	(.L_78 - .L_77)
	.align		4
.L_77:
        /*0070*/ 	.word	index@(.nv.constant0._Z8run_trajPfS_S_P17curandStateXORWOW)
        /*0074*/ 	.short	0x0380
        /*0076*/ 	.short	0x0020


	//----- nvinfo : EIATTR_SW_WAR
	.align		4
.L_78:
        /*0078*/ 	.byte	0x04, 0x36
        /*007a*/ 	.short	(.L_80 - .L_79)
.L_79:
        /*007c*/ 	.word	0x00000008
.L_80:


//--------------------- .nv.info._Z11run_momentsPfS_S_S_S_S_P17curandStateXORWOW --------------------------
	.section	.nv.info._Z11run_momentsPfS_S_S_S_S_P17curandStateXORWOW,"",@"SHT_CUDA_INFO"
	.sectionflags	@""
	.align	4


	//----- nvinfo : EIATTR_CUDA_API_VERSION
	.align		4
        /*0000*/ 	.byte	0x04, 0x37
        /*0002*/ 	.short	(.L_82 - .L_81)
.L_81:
        /*0004*/ 	.word	0x00000082


	//----- nvinfo : EIATTR_KPARAM_INFO
	.align		4
.L_82:
        /*0008*/ 	.byte	0x04, 0x17
        /*000a*/ 	.short	(.L_84 - .L_83)
.L_83:
        /*000c*/ 	.word	0x00000000
        /*0010*/ 	.short	0x0006
        /*0012*/ 	.short	0x0030
        /*0014*/ 	.byte	0x00, 0xf5, 0x21, 0x00


	//----- nvinfo : EIATTR_KPARAM_INFO
	.align		4
.L_84:
        /*0018*/ 	.byte	0x04, 0x17
        /*001a*/ 	.short	(.L_86 - .L_85)
.L_85:
        /*001c*/ 	.word	0x00000000
        /*0020*/ 	.short	0x0005
        /*0022*/ 	.short	0x0028
        /*0024*/ 	.byte	0x00, 0xf5, 0x21, 0x00


	//----- nvinfo : EIATTR_KPARAM_INFO
	.align		4
.L_86:
        /*0028*/ 	.byte	0x04, 0x17
        /*002a*/ 	.short	(.L_88 - .L_87)
.L_87:
        /*002c*/ 	.word	0x00000000
        /*0030*/ 	.short	0x0004
        /*0032*/ 	.short	0x0020
        /*0034*/ 	.byte	0x00, 0xf5, 0x21, 0x00


	//----- nvinfo : EIATTR_KPARAM_INFO
	.align		4
.L_88:
        /*0038*/ 	.byte	0x04, 0x17
        /*003a*/ 	.short	(.L_90 - .L_89)
.L_89:
        /*003c*/ 	.word	0x00000000
        /*0040*/ 	.short	0x0003
        /*0042*/ 	.short	0x0018
        /*0044*/ 	.byte	0x00, 0xf5, 0x21, 0x00


	//----- nvinfo : EIATTR_KPARAM_INFO
	.align		4
.L_90:
        /*0048*/ 	.byte	0x04, 0x17
        /*004a*/ 	.short	(.L_92 - .L_91)
.L_91:
        /*004c*/ 	.word	0x00000000
        /*0050*/ 	.short	0x0002
        /*0052*/ 	.short	0x0010
        /*0054*/ 	.byte	0x00, 0xf5, 0x21, 0x00


	//----- nvinfo : EIATTR_KPARAM_INFO
	.align		4
.L_92:
        /*0058*/ 	.byte	0x04, 0x17
        /*005a*/ 	.short	(.L_94 - .L_93)
.L_93:
        /*005c*/ 	.word	0x00000000
        /*0060*/ 	.short	0x0001
        /*0062*/ 	.short	0x0008
        /*0064*/ 	.byte	0x00, 0xf5, 0x21, 0x00


	//----- nvinfo : EIATTR_KPARAM_INFO
	.align		4
.L_94:
        /*0068*/ 	.byte	0x04, 0x17
        /*006a*/ 	.short	(.L_96 - .L_95)
.L_95:
        /*006c*/ 	.word	0x00000000
        /*0070*/ 	.short	0x0000
        /*0072*/ 	.short	0x0000
        /*0074*/ 	.byte	0x00, 0xf5, 0x21, 0x00


	//----- nvinfo : EIATTR_SPARSE_MMA_MASK
	.align		4
.L_96:
        /*0078*/ 	.byte	0x03, 0x50
        /*007a*/ 	.short	0x0000


	//----- nvinfo : EIATTR_MAXREG_COUNT
	.align		4
        /*007c*/ 	.byte	0x03, 0x1b
        /*007e*/ 	.short	0x00ff


	//----- nvinfo : EIATTR_MERCURY_ISA_VERSION
	.align		4
        /*0080*/ 	.byte	0x03, 0x5f
        /*0082*/ 	.short	0x0101


	//----- nvinfo : EIATTR_VRC_CTA_INIT_COUNT
	.align		4
        /*0084*/ 	.byte	0x02, 0x4a
	.zero		1
	.zero		1


	//----- nvinfo : EIATTR_EXIT_INSTR_OFFSETS
	.align		4
        /*0088*/ 	.byte	0x04, 0x1c
        /*008a*/ 	.short	(.L_98 - .L_97)


	//   ....[0]....
.L_97:
        /*008c*/ 	.word	0x00009fd0


	//----- nvinfo : EIATTR_CRS_STACK_SIZE
	.align		4
.L_98:
        /*0090*/ 	.byte	0x04, 0x1e
        /*0092*/ 	.short	(.L_100 - .L_99)
.L_99:
        /*0094*/ 	.word	0x00000000


	//----- nvinfo : EIATTR_CBANK_PARAM_SIZE
	.align		4
.L_100:
        /*0098*/ 	.byte	0x03, 0x19
        /*009a*/ 	.short	0x0038


	//----- nvinfo : EIATTR_PARAM_CBANK
	.align		4
        /*009c*/ 	.byte	0x04, 0x0a
        /*009e*/ 	.short	(.L_102 - .L_101)
	.align		4
.L_101:
        /*00a0*/ 	.word	index@(.nv.constant0._Z11run_momentsPfS_S_S_S_S_P17curandStateXORWOW)
        /*00a4*/ 	.short	0x0380
        /*00a6*/ 	.short	0x0038


	//----- nvinfo : EIATTR_SW_WAR
	.align		4
.L_102:
        /*00a8*/ 	.byte	0x04, 0x36
        /*00aa*/ 	.short	(.L_104 - .L_103)
.L_103:
        /*00ac*/ 	.word	0x00000008
.L_104:


//--------------------- .nv.info._Z12init_dev_rngPjP17curandStateXORWOW --------------------------
	.section	.nv.info._Z12init_dev_rngPjP17curandStateXORWOW,"",@"SHT_CUDA_INFO"
	.sectionflags	@""
	.align	4


	//----- nvinfo : EIATTR_CUDA_API_VERSION
	.align		4
        /*0000*/ 	.byte	0x04, 0x37
        /*0002*/ 	.short	(.L_106 - .L_105)
.L_105:
        /*0004*/ 	.word	0x00000082


	//----- nvinfo : EIATTR_KPARAM_INFO
	.align		4
.L_106:
        /*0008*/ 	.byte	0x04, 0x17
        /*000a*/ 	.short	(.L_108 - .L_107)
.L_107:
        /*000c*/ 	.word	0x00000000
        /*0010*/ 	.short	0x0001
        /*0012*/ 	.short	0x0008
        /*0014*/ 	.byte	0x00, 0xf5, 0x21, 0x00


	//----- nvinfo : EIATTR_KPARAM_INFO
	.align		4
.L_108:
        /*0018*/ 	.byte	0x04, 0x17
        /*001a*/ 	.short	(.L_110 - .L_109)
.L_109:
        /*001c*/ 	.word	0x00000000
        /*0020*/ 	.short	0x0000
        /*0022*/ 	.short	0x0000
        /*0024*/ 	.byte	0x00, 0xf5, 0x21, 0x00


	//----- nvinfo : EIATTR_SPARSE_MMA_MASK
	.align		4
.L_110:
        /*0028*/ 	.byte	0x03, 0x50
        /*002a*/ 	.short	0x0000


	//----- nvinfo : EIATTR_MAXREG_COUNT
	.align		4
        /*002c*/ 	.byte	0x03, 0x1b
        /*002e*/ 	.short	0x00ff


	//----- nvinfo : EIATTR_MERCURY_ISA_VERSION
	.align		4
        /*0030*/ 	.byte	0x03, 0x5f
        /*0032*/ 	.short	0x0101


	//----- nvinfo : EIATTR_VRC_CTA_INIT_COUNT
	.align		4
        /*0034*/ 	.byte	0x02, 0x4a
	.zero		1
	.zero		1


	//----- nvinfo : EIATTR_EXIT_INSTR_OFFSETS
	.align		4
        /*0038*/ 	.byte	0x04, 0x1c
        /*003a*/ 	.short	(.L_112 - .L_111)


	//   ....[0]....
.L_111:
        /*003c*/ 	.word	0x00000ec0


	//----- nvinfo : EIATTR_CRS_STACK_SIZE
	.align		4
.L_112:
        /*0040*/ 	.byte	0x04, 0x1e
        /*0042*/ 	.short	(.L_114 - .L_113)
.L_113:
        /*0044*/ 	.word	0x00000000


	//----- nvinfo : EIATTR_CBANK_PARAM_SIZE
	.align		4
.L_114:
        /*0048*/ 	.byte	0x03, 0x19
        /*004a*/ 	.short	0x0010


	//----- nvinfo : EIATTR_PARAM_CBANK
	.align		4
        /*004c*/ 	.byte	0x04, 0x0a
        /*004e*/ 	.short	(.L_116 - .L_115)
	.align		4
.L_115:
        /*0050*/ 	.word	index@(.nv.constant0._Z12init_dev_rngPjP17curandStateXORWOW)
        /*0054*/ 	.short	0x0380
        /*0056*/ 	.short	0x0010


	//----- nvinfo : EIATTR_SW_WAR
	.align		4
.L_116:
        /*0058*/ 	.byte	0x04, 0x36
        /*005a*/ 	.short	(.L_118 - .L_117)
.L_117:
        /*005c*/ 	.word	0x00000008
.L_118:


//--------------------- .nv.callgraph             --------------------------
	.section	.nv.callgraph,"",@"SHT_CUDA_CALLGRAPH"
	.align	4
	.sectionentsize	8
	.align		4
        /*0000*/ 	.word	0x00000000
	.align		4
        /*0004*/ 	.word	0xffffffff
	.align		4
        /*0008*/ 	.word	0x00000000
	.align		4
        /*000c*/ 	.word	0xfffffffe
	.align		4
        /*0010*/ 	.word	0x00000000
	.align		4
        /*0014*/ 	.word	0xfffffffd
	.align		4
        /*0018*/ 	.word	0x00000000
	.align		4
        /*001c*/ 	.word	0xfffffffc


//--------------------- .nv.constant4             --------------------------
	.section	.nv.constant4,"a",@progbits
	.align	8
	.align		8
.nv.constant4:
        /*0000*/ 	.dword	precalc_xorwow_matrix
	.align		8
        /*0008*/ 	.dword	precalc_xorwow_offset_matrix
	.align		8
        /*0010*/ 	.dword	mrg32k3aM1
	.align		8
        /*0018*/ 	.dword	mrg32k3aM2
	.align		8
        /*0020*/ 	.dword	mrg32k3aM1SubSeq
	.align		8
        /*0028*/ 	.dword	mrg32k3aM2SubSeq
	.align		8
        /*0030*/ 	.dword	mrg32k3aM1Seq
	.align		8
        /*0038*/ 	.dword	mrg32k3aM2Seq
	.align		8
        /*0040*/ 	.dword	__cudart_i2opi_f


//--------------------- .nv.constant3             --------------------------
	.section	.nv.constant3,"a",@progbits
	.align	8
.nv.constant3:
	.type		__cr_lgamma_table,@object
	.size		__cr_lgamma_table,(d_amp - __cr_lgamma_table)
__cr_lgamma_table:
        /*0000*/ 	.byte	0x00, 0x00, 0x00, 0x00, 0x00, 0x00, 0x00, 0x00, 0x00, 0x00, 0x00, 0x00, 0x00, 0x00, 0x00, 0x00
        /*0010*/ 	.byte	0xef, 0x39, 0xfa, 0xfe, 0x42, 0x2e, 0xe6, 0x3f, 0x02, 0x20, 0x2a, 0xfa, 0x0b, 0xab, 0xfc, 0x3f
        /*0020*/ 	.byte	0xf9, 0x2c, 0x92, 0x7c, 0xa7, 0x6c, 0x09, 0x40, 0xc9, 0x79, 0x44, 0x3c, 0x64, 0x26, 0x13, 0x40
        /*0030*/ 	.byte	0xca, 0x01, 0xcf, 0x3a, 0x27, 0x51, 0x1a, 0x40, 0x30, 0xcc, 0x2d, 0xf3, 0xe1, 0x0c, 0x21, 0x40
        /*0040*/ 	.byte	0x0d, 0xb7, 0xfc, 0x82, 0x8e, 0x35, 0x25, 0x40
	.type		d_amp,@object
	.size		d_amp,(d_omega - d_amp)
d_amp:
	.zero		4
	.type		d_omega,@object
	.size		d_omega,(d_force - d_omega)
d_omega:
	.zero		4
	.type		d_force,@object
	.size		d_force,(d_gam - d_force)
d_force:
	.zero		4
	.type		d_gam,@object
	.size		d_gam,(d_Dg - d_gam)
d_gam:
	.zero		4
	.type		d_Dg,@object
	.size		d_Dg,(d_Dp - d_Dg)
d_Dg:
	.zero		4
	.type		d_Dp,@object
	.size		d_Dp,(d_lambda - d_Dp)
d_Dp:
	.zero		4
	.type		d_lambda,@object
	.size		d_lambda,(d_comp - d_lambda)
d_lambda:
	.zero		4
	.type		d_comp,@object
	.size		d_comp,(d_spp - d_comp)
d_comp:
	.zero		4
	.type		d_spp,@object
	.size		d_spp,(d_2ndorder - d_spp)
d_spp:
	.zero		4
	.type		d_2ndorder,@object
	.size		d_2ndorder,(d_paths - d_2ndorder)
d_2ndorder:
	.zero		4
	.type		d_paths,@object
	.size		d_paths,(d_steps - d_paths)
d_paths:
	.zero		8
	.type		d_steps,@object
	.size		d_steps,(d_trigger - d_steps)
d_steps:
	.zero		8
	.type		d_trigger,@object
	.size		d_trigger,(d_domainx - d_trigger)
d_trigger:
	.zero		8
	.type		d_domainx,@object
	.size		d_domainx,(.L_22 - d_domainx)
d_domainx:
	.zero		1
.L_22:
	.zero		3
	.type		d_points,@object
	.size		d_points,(.L_23 - d_points)
d_points:
	.zero		4
.L_23:


//--------------------- .text._Z8run_trajPfS_S_P17curandStateXORWOW --------------------------
	.section	.text._Z8run_trajPfS_S_P17curandStateXORWOW,"ax",@progbits
	.align	128
        .global         _Z8run_trajPfS_S_P17curandStateXORWOW
        .type           _Z8run_trajPfS_S_P17curandStateXORWOW,@function
        .size           _Z8run_trajPfS_S_P17curandStateXORWOW,(.L_x_358 - _Z8run_trajPfS_S_P17curandStateXORWOW)
        .other          _Z8run_trajPfS_S_P17curandStateXORWOW,@"STO_CUDA_ENTRY STV_DEFAULT"
_Z8run_trajPfS_S_P17curandStateXORWOW:
.text._Z8run_trajPfS_S_P17curandStateXORWOW:
[----:B------:R-:W0:Y:S01]  /*0000*/  LDC R1, c[0x0][0x37c] ;  /* 0x0000df00ff017b82 */ /* 0x000e220000000800 */
[----:B------:R-:W1:Y:S07]  /*0010*/  S2R R0, SR_TID.X ;  /* 0x0000000000007919 */ /* 0x000e6e0000002100 */
[----:B------:R-:W1:Y:S01]  /*0020*/  S2UR UR4, SR_CTAID.X ;  /* 0x00000000000479c3 */ /* 0x000e620000002500 */
[----:B------:R-:W2:Y:S01]  /*0030*/  LDCU.64 UR8, c[0x0][0x358] ;  /* 0x00006b00ff0877ac */ /* 0x000ea20008000a00 */
[----:B0-----:R-:W-:-:S06]  /*0040*/  VIADD R1, R1, 0xffffffe0 ;  /* 0xffffffe001017836 */ /* 0x001fcc0000000000 */
[----:B------:R-:W1:Y:S08]  /*0050*/  LDC R3, c[0x0][0x360] ;  /* 0x0000d800ff037b82 */ /* 0x000e700000000800 */
[----:B------:R-:W0:Y:S08]  /*0060*/  LDC.64 R36, c[0x0][0x380] ;  /* 0x0000e000ff247b82 */ /* 0x000e300000000a00 */
[----:B------:R-:W3:Y:S08]  /*0070*/  LDC.64 R34, c[0x0][0x388] ;  /* 0x0000e200ff227b82 */ /* 0x000ef00000000a00 */
[----:B------:R-:W4:Y:S01]  /*0080*/  LDC.64 R32, c[0x0][0x390] ;  /* 0x0000e400ff207b82 */ /* 0x000f220000000a00 */
[----:B-1----:R-:W-:-:S07]  /*0090*/  IMAD R3, R3, UR4, R0 ;  /* 0x0000000403037c24 */ /* 0x002fce000f8e0200 */
[----:B------:R-:W1:Y:S01]  /*00a0*/  LDC.64 R30, c[0x0][0x398] ;  /* 0x0000e600ff1e7b82 */ /* 0x000e620000000a00 */
[----:B0-----:R-:W-:-:S05]  /*00b0*/  IMAD.WIDE.U32 R36, R3, 0x4, R36 ;  /* 0x0000000403247825 */ /* 0x001fca00078e0024 */
[----:B--2---:R0:W5:Y:S01]  /*00c0*/  LDG.E R8, desc[UR8][R36.64] ;  /* 0x0000000824087981 */ /* 0x004162000c1e1900 */
[C---:B---3--:R-:W-:Y:S01]  /*00d0*/  IMAD.WIDE.U32 R34, R3.reuse, 0x4, R34 ;  /* 0x0000000403227825 */ /* 0x048fe200078e0022 */
[----:B------:R-:W2:Y:S04]  /*00e0*/  LDC R5, c[0x3][0x4c] ;  /* 0x00c01300ff057b82 */ /* 0x000ea80000000800 */
[----:B------:R0:W5:Y:S01]  /*00f0*/  LDG.E R45, desc[UR8][R34.64] ;  /* 0x00000008222d7981 */ /* 0x000162000c1e1900 */
[----:B----4-:R-:W-:-:S05]  /*0100*/  IMAD.WIDE.U32 R32, R3, 0x4, R32 ;  /* 0x0000000403207825 */ /* 0x010fca00078e0020 */
[----:B------:R0:W5:Y:S01]  /*0110*/  LDG.E R0, desc[UR8][R32.64] ;  /* 0x0000000820007981 */ /* 0x000162000c1e1900 */
[----:B-1----:R-:W-:-:S05]  /*0120*/  IMAD.WIDE.U32 R30, R3, 0x30, R30 ;  /* 0x00000030031e7825 */ /* 0x002fca00078e001e */
[----:B------:R0:W5:Y:S04]  /*0130*/  LDG.E R6, desc[UR8][R30.64+0x20] ;  /* 0x000020081e067981 */ /* 0x000168000c1e1900 */
[----:B------:R0:W5:Y:S04]  /*0140*/  LDG.E.64 R28, desc[UR8][R30.64+0x28] ;  /* 0x000028081e1c7981 */ /* 0x000168000c1e1b00 */
[----:B------:R0:W5:Y:S04]  /*0150*/  LDG.E.64 R26, desc[UR8][R30.64] ;  /* 0x000000081e1a7981 */ /* 0x000168000c1e1b00 */
[----:B------:R0:W5:Y:S04]  /*0160*/  LDG.E.64 R12, desc[UR8][R30.64+0x8] ;  /* 0x000008081e0c7981 */ /* 0x000168000c1e1b00 */
[----:B------:R0:W5:Y:S04]  /*0170*/  LDG.E.64 R14, desc[UR8][R30.64+0x10] ;  /* 0x000010081e0e7981 */ /* 0x000168000c1e1b00 */
[----:B------:R0:W5:Y:S01]  /*0180*/  LDG.E.64 R24, desc[UR8][R30.64+0x18] ;  /* 0x000018081e187981 */ /* 0x000162000c1e1b00 */
[----:B--2---:R-:W1:Y:S01]  /*0190*/  MUFU.RCP R2, R5 ;  /* 0x0000000500027308 */ /* 0x004e620000001000 */
[----:B------:R-:W-:-:S02]  /*01a0*/  UMOV UR4, 0x40c90fdb ;  /* 0x40c90fdb00047882 */ /* 0x000fc40000000000 */
[----:B------:R-:W-:-:S05]  /*01b0*/  IMAD.U32 R10, RZ, RZ, UR4 ;  /* 0x00000004ff0a7e24 */ /* 0x000fca000f8e00ff */
[----:B------:R-:W2:Y:S01]  /*01c0*/  FCHK P0, R10, R5 ;  /* 0x000000050a007302 */ /* 0x000ea20000000000 */
[----:B-1----:R-:W-:-:S04]  /*01d0*/  FFMA R3, R2, -R5, 1 ;  /* 0x3f80000002037423 */ /* 0x002fc80000000805 */
[----:B------:R-:W-:-:S04]  /*01e0*/  FFMA R2, R2, R3, R2 ;  /* 0x0000000302027223 */ /* 0x000fc80000000002 */
[----:B------:R-:W-:-:S04]  /*01f0*/  FFMA R3, R2, 6.2831854820251464844, RZ ;  /* 0x40c90fdb02037823 */ /* 0x000fc800000000ff */
[----:B------:R-:W-:-:S04]  /*0200*/  FFMA R4, R3, -R5, 6.2831854820251464844 ;  /* 0x40c90fdb03047423 */ /* 0x000fc80000000805 */
[----:B------:R-:W-:Y:S01]  /*0210*/  FFMA R2, R2, R4, R3 ;  /* 0x0000000402027223 */ /* 0x000fe20000000003 */
[----:B0-2---:R-:W-:Y:S06]  /*0220*/  @!P0 BRA `(.L_x_0) ;  /* 0x0000000000148947 */ /* 0x005fec0003800000 */
[----:B------:R-:W0:Y:S01]  /*0230*/  LDCU UR4, c[0x3][0x4c] ;  /* 0x00c00980ff0477ac */ /* 0x000e220008000800 */
[----:B------:R-:W-:Y:S01]  /*0240*/  HFMA2 R2, -RZ, RZ, 2.392578125, 0.0004794597625732421875 ;  /* 0x40c90fdbff027431 */ /* 0x000fe200000001ff */
[----:B------:R-:W-:Y:S01]  /*0250*/  MOV R10, 0x280 ;  /* 0x00000280000a7802 */ /* 0x000fe20000000f00 */
[----:B0-----:R-:W-:-:S07]  /*0260*/  IMAD.U32 R3, RZ, RZ, UR4 ;  /* 0x00000004ff037e24 */ /* 0x001fce000f8e00ff */
[----:B-----5:R-:W-:Y:S05]  /*0270*/  CALL.REL.NOINC `($__internal_3_$__cuda_sm3x_div_rn_noftz_f32_slowpath) ;  /* 0x0000009800887944 */ /* 0x020fea0003c00000 */
.L_x_0:
[----:B------:R-:W0:Y:S01]  /*0280*/  LDCU UR4, c[0x3][0x68] ;  /* 0x00c00d00ff0477ac */ /* 0x000e220008000800 */
[----:B------:R-:W-:Y:S01]  /*0290*/  BSSY.RECONVERGENT B2, `(.L_x_1) ;  /* 0x000000d000027945 */ /* 0x000fe20003800200 */
[----:B0-----:R-:W-:-:S04]  /*02a0*/  I2FP.F32.S32 R3, UR4 ;  /* 0x0000000400037c45 */ /* 0x001fc80008201400 */
[----:B------:R-:W0:Y:S08]  /*02b0*/  MUFU.RCP R4, R3 ;  /* 0x0000000300047308 */ /* 0x000e300000001000 */
[----:B------:R-:W1:Y:S01]  /*02c0*/  FCHK P0, R2, R3 ;  /* 0x0000000302007302 */ /* 0x000e620000000000 */
[----:B0-----:R-:W-:-:S04]  /*02d0*/  FFMA R5, -R3, R4, 1 ;  /* 0x3f80000003057423 */ /* 0x001fc80000000104 */
[----:B------:R-:W-:-:S04]  /*02e0*/  FFMA R5, R4, R5, R4 ;  /* 0x0000000504057223 */ /* 0x000fc80000000004 */
[----:B------:R-:W-:-:S04]  /*02f0*/  FFMA R4, R5, R2, RZ ;  /* 0x0000000205047223 */ /* 0x000fc800000000ff */
[----:B------:R-:W-:-:S04]  /*0300*/  FFMA R7, -R3, R4, R2 ;  /* 0x0000000403077223 */ /* 0x000fc80000000102 */
[----:B------:R-:W-:Y:S01]  /*0310*/  FFMA R5, R5, R7, R4 ;  /* 0x0000000705057223 */ /* 0x000fe20000000004 */
[----:B-1----:R-:W-:Y:S06]  /*0320*/  @!P0 BRA `(.L_x_2) ;  /* 0x00000000000c8947 */ /* 0x002fec0003800000 */
[----:B------:R-:W-:-:S07]  /*0330*/  MOV R10, 0x350 ;  /* 0x00000350000a7802 */ /* 0x000fce0000000f00 */
[----:B-----5:R-:W-:Y:S05]  /*0340*/  CALL.REL.NOINC `($__internal_3_$__cuda_sm3x_div_rn_noftz_f32_slowpath) ;  /* 0x0000009800547944 */ /* 0x020fea0003c00000 */
[----:B------:R-:W-:-:S07]  /*0350*/  IMAD.MOV.U32 R5, RZ, RZ, R2 ;  /* 0x000000ffff057224 */ /* 0x000fce00078e0002 */
.L_x_2:
[----:B------:R-:W-:Y:S05]  /*0360*/  BSYNC.RECONVERGENT B2 ;  /* 0x0000000000027941 */ /* 0x000fea0003800200 */
.L_x_1:
[----:B------:R-:W0:Y:S01]  /*0370*/  LDCU UR4, c[0x3][0x6c] ;  /* 0x00c00d80ff0477ac */ /* 0x000e220008000800 */
[----:B-----5:R-:W-:Y:S01]  /*0380*/  MOV R23, R15 ;  /* 0x0000000f00177202 */ /* 0x020fe20000000f00 */
[----:B------:R-:W-:Y:S01]  /*0390*/  IMAD.MOV.U32 R22, RZ, RZ, R14 ;  /* 0x000000ffff167224 */ /* 0x000fe200078e000e */
[----:B------:R-:W-:Y:S01]  /*03a0*/  MOV R20, R12 ;  /* 0x0000000c00147202 */ /* 0x000fe20000000f00 */
[----:B------:R-:W-:Y:S01]  /*03b0*/  IMAD.MOV.U32 R21, RZ, RZ, R13 ;  /* 0x000000ffff157224 */ /* 0x000fe200078e000d */
[----:B0-----:R-:W-:-:S09]  /*03c0*/  UISETP.NE.AND UP0, UPT, UR4, URZ, UPT ;  /* 0x000000ff0400728c */ /* 0x001fd2000bf05270 */
[----:B------:R-:W-:Y:S05]  /*03d0*/  BRA.U !UP0, `(.L_x_3) ;  /* 0x0000000508247547 */ /* 0x000fea000b800000 */
[----:B------:R-:W-:Y:S01]  /*03e0*/  SHF.R.U32.HI R2, RZ, 0x2, R27 ;  /* 0x00000002ff027819 */ /* 0x000fe2000001161b */
[----:B------:R-:W-:Y:S01]  /*03f0*/  IMAD.SHL.U32 R4, R15, 0x10, RZ ;  /* 0x000000100f047824 */ /* 0x000fe200078e00ff */
[----:B------:R-:W-:Y:S01]  /*0400*/  IADD3 R26, PT, PT, R26, 0x587c5, RZ ;  /* 0x000587c51a1a7810 */ /* 0x000fe20007ffe0ff */
[----:B------:R-:W0:Y:S01]  /*0410*/  LDC R16, c[0x3][0x60] ;  /* 0x00c01800ff107b82 */ /* 0x000e220000000800 */
[----:B------:R-:W-:Y:S01]  /*0420*/  LOP3.LUT R2, R2, R27, RZ, 0x3c, !PT ;  /* 0x0000001b02027212 */ /* 0x000fe200078e3cff */
[----:B------:R-:W-:Y:S04]  /*0430*/  BSSY.RECONVERGENT B2, `(.L_x_4) ;  /* 0x000002f000027945 */ /* 0x000fe80003800200 */
[----:B------:R-:W-:-:S05]  /*0440*/  IMAD.SHL.U32 R3, R2, 0x2, RZ ;  /* 0x0000000202037824 */ /* 0x000fca00078e00ff */
[----:B------:R-:W-:Y:S01]  /*0450*/  LOP3.LUT R3, R15, R4, R3, 0x96, !PT ;  /* 0x000000040f037212 */ /* 0x000fe200078e9603 */
[----:B------:R-:W-:-:S03]  /*0460*/  IMAD.MOV.U32 R4, RZ, RZ, 0x3e055027 ;  /* 0x3e055027ff047424 */ /* 0x000fc600078e00ff */
[----:B------:R-:W-:Y:S01]  /*0470*/  LOP3.LUT R23, R3, R2, RZ, 0x3c, !PT ;  /* 0x0000000203177212 */ /* 0x000fe200078e3cff */
[----:B------:R-:W-:-:S04]  /*0480*/  IMAD.MOV.U32 R3, RZ, RZ, 0x2f800000 ;  /* 0x2f800000ff037424 */ /* 0x000fc800078e00ff */
[----:B------:R-:W-:Y:S01]  /*0490*/  IMAD.IADD R2, R23, 0x1, R26 ;  /* 0x0000000117027824 */ /* 0x000fe200078e021a */
[----:B0-----:R-:W0:Y:S04]  /*04a0*/  MUFU.RCP R11, R16 ;  /* 0x00000010000b7308 */ /* 0x001e280000001000 */
[----:B------:R-:W-:-:S05]  /*04b0*/  I2FP.F32.U32 R2, R2 ;  /* 0x0000000200027245 */ /* 0x000fca0000201000 */
[----:B------:R-:W-:-:S05]  /*04c0*/  FFMA R2, R2, R3, 1.1641532182693481445e-10 ;  /* 0x2f00000002027423 */ /* 0x000fca0000000003 */
[----:B------:R-:W-:-:S13]  /*04d0*/  FSETP.GEU.AND P0, PT, R2, 1.175494350822287508e-38, PT ;  /* 0x008000000200780b */ /* 0x000fda0003f0e000 */
[----:B------:R-:W-:-:S05]  /*04e0*/  @!P0 FMUL R2, R2, 8388608 ;  /* 0x4b00000002028820 */ /* 0x000fca0000400000 */
[----:B------:R-:W-:-:S04]  /*04f0*/  IADD3 R3, PT, PT, R2, -0x3f2aaaab, RZ ;  /* 0xc0d5555502037810 */ /* 0x000fc80007ffe0ff */
[----:B------:R-:W-:-:S05]  /*0500*/  LOP3.LUT R7, R3, 0xff800000, RZ, 0xc0, !PT ;  /* 0xff80000003077812 */ /* 0x000fca00078ec0ff */
[----:B------:R-:W-:-:S04]  /*0510*/  IMAD.IADD R3, R2, 0x1, -R7 ;  /* 0x0000000102037824 */ /* 0x000fc800078e0a07 */
[----:B------:R-:W-:Y:S01]  /*0520*/  FADD R9, R3, -1 ;  /* 0xbf80000003097421 */ /* 0x000fe20000000000 */
[----:B------:R-:W-:Y:S02]  /*0530*/  FSEL R3, RZ, -23, P0 ;  /* 0xc1b80000ff037808 */ /* 0x000fe40000000000 */
[----:B------:R-:W-:Y:S01]  /*0540*/  ISETP.GT.U32.AND P0, PT, R2, 0x7f7fffff, PT ;  /* 0x7f7fffff0200780c */ /* 0x000fe20003f04070 */
[----:B------:R-:W-:-:S04]  /*0550*/  FFMA R4, R9, -R4, 0.14084610342979431152 ;  /* 0x3e1039f609047423 */ /* 0x000fc80000000804 */
[----:B------:R-:W-:-:S04]  /*0560*/  FFMA R4, R9, R4, -0.12148627638816833496 ;  /* 0xbdf8cdcc09047423 */ /* 0x000fc80000000004 */
[----:B------:R-:W-:-:S04]  /*0570*/  FFMA R4, R9, R4, 0.13980610668659210205 ;  /* 0x3e0f295509047423 */ /* 0x000fc80000000004 */
[----:B------:R-:W-:-:S04]  /*0580*/  FFMA R4, R9, R4, -0.16684235632419586182 ;  /* 0xbe2ad8b909047423 */ /* 0x000fc80000000004 */
[----:B------:R-:W-:-:S04]  /*0590*/  FFMA R4, R9, R4, 0.20012299716472625732 ;  /* 0x3e4ced0b09047423 */ /* 0x000fc80000000004 */
[----:B------:R-:W-:-:S04]  /*05a0*/  FFMA R4, R9, R4, -0.24999669194221496582 ;  /* 0xbe7fff2209047423 */ /* 0x000fc80000000004 */
[----:B------:R-:W-:-:S04]  /*05b0*/  FFMA R4, R9, R4, 0.33333182334899902344 ;  /* 0x3eaaaa7809047423 */ /* 0x000fc80000000004 */
[C---:B------:R-:W-:Y:S01]  /*05c0*/  FFMA R10, R9.reuse, R4, -0.5 ;  /* 0xbf000000090a7423 */ /* 0x040fe20000000004 */
[----:B------:R-:W-:Y:S02]  /*05d0*/  I2FP.F32.S32 R4, R7 ;  /* 0x0000000700047245 */ /* 0x000fe40000201400 */
[----:B------:R-:W-:Y:S01]  /*05e0*/  MOV R7, 0x7f800000 ;  /* 0x7f80000000077802 */ /* 0x000fe20000000f00 */
[----:B------:R-:W-:Y:S02]  /*05f0*/  FMUL R10, R9, R10 ;  /* 0x0000000a090a7220 */ /* 0x000fe40000400000 */
[----:B------:R-:W-:Y:S01]  /*0600*/  FFMA R3, R4, 1.1920928955078125e-07, R3 ;  /* 0x3400000004037823 */ /* 0x000fe20000000003 */
[----:B0-----:R-:W-:Y:S01]  /*0610*/  FFMA R4, R11, -R16, 1 ;  /* 0x3f8000000b047423 */ /* 0x001fe20000000810 */
[----:B------:R-:W-:-:S03]  /*0620*/  FFMA R10, R9, R10, R9 ;  /* 0x0000000a090a7223 */ /* 0x000fc60000000009 */
[----:B------:R-:W-:Y:S01]  /*0630*/  FFMA R11, R11, R4, R11 ;  /* 0x000000040b0b7223 */ /* 0x000fe2000000000b */
[----:B------:R-:W-:Y:S01]  /*0640*/  FFMA R3, R3, 0.69314718246459960938, R10 ;  /* 0x3f31721803037823 */ /* 0x000fe2000000000a */
[C---:B------:R-:W-:Y:S01]  /*0650*/  @P0 FFMA R3, R2.reuse, R7, +INF ;  /* 0x7f80000002030423 */ /* 0x040fe20000000007 */
[----:B------:R-:W-:-:S04]  /*0660*/  FSETP.NEU.AND P0, PT, R2, RZ, PT ;  /* 0x000000ff0200720b */ /* 0x000fc80003f0d000 */
[----:B------:R-:W-:-:S05]  /*0670*/  FSEL R2, -R3, +INF , P0 ;  /* 0x7f80000003027808 */ /* 0x000fca0000000100 */
[----:B------:R-:W-:-:S03]  /*0680*/  FFMA R3, R2, R11, RZ ;  /* 0x0000000b02037223 */ /* 0x000fc600000000ff */
[----:B------:R-:W0:Y:S01]  /*0690*/  FCHK P0, R2, R16 ;  /* 0x0000001002007302 */ /* 0x000e220000000000 */
[----:B------:R-:W-:-:S04]  /*06a0*/  FFMA R4, R3, -R16, R2 ;  /* 0x8000001003047223 */ /* 0x000fc80000000002 */
[----:B------:R-:W-:Y:S01]  /*06b0*/  FFMA R4, R11, R4, R3 ;  /* 0x000000040b047223 */ /* 0x000fe20000000003 */
[----:B0-----:R-:W-:Y:S06]  /*06c0*/  @!P0 BRA `(.L_x_5) ;  /* 0x0000000000148947 */ /* 0x001fec0003800000 */
[----:B------:R-:W0:Y:S01]  /*06d0*/  LDCU UR4, c[0x3][0x60] ;  /* 0x00c00c00ff0477ac */ /* 0x000e220008000800 */
[----:B------:R-:W-:Y:S01]  /*06e0*/  MOV R10, 0x710 ;  /* 0x00000710000a7802 */ /* 0x000fe20000000f00 */
[----:B0-----:R-:W-:-:S07]  /*06f0*/  IMAD.U32 R3, RZ, RZ, UR4 ;  /* 0x00000004ff037e24 */ /* 0x001fce000f8e00ff */
[----:B------:R-:W-:Y:S05]  /*0700*/  CALL.REL.NOINC `($__internal_3_$__cuda_sm3x_div_rn_noftz_f32_slowpath) ;  /* 0x0000009400647944 */ /* 0x000fea0003c00000 */
[----:B------:R-:W-:-:S07]  /*0710*/  IMAD.MOV.U32 R4, RZ, RZ, R2 ;  /* 0x000000ffff047224 */ /* 0x000fce00078e0002 */
.L_x_5:
[----:B------:R-:W-:Y:S05]  /*0720*/  BSYNC.RECONVERGENT B2 ;  /* 0x0000000000027941 */ /* 0x000fea0003800200 */
.L_x_4:
[----:B------:R-:W0:Y:S01]  /*0730*/  MUFU.RCP R2, R5 ;  /* 0x0000000500027308 */ /* 0x000e220000001000 */
[----:B------:R-:W-:Y:S07]  /*0740*/  BSSY.RECONVERGENT B2, `(.L_x_6) ;  /* 0x000000c000027945 */ /* 0x000fee0003800200 */
[----:B------:R-:W1:Y:S01]  /*0750*/  FCHK P0, R4, R5 ;  /* 0x0000000504007302 */ /* 0x000e620000000000 */
[----:B0-----:R-:W-:-:S04]  /*0760*/  FFMA R3, R2, -R5, 1 ;  /* 0x3f80000002037423 */ /* 0x001fc80000000805 */
[----:B------:R-:W-:-:S04]  /*0770*/  FFMA R2, R2, R3, R2 ;  /* 0x0000000302027223 */ /* 0x000fc80000000002 */
[----:B------:R-:W-:-:S04]  /*0780*/  FFMA R3, R2, R4, RZ ;  /* 0x0000000402037223 */ /* 0x000fc800000000ff */
[----:B------:R-:W-:-:S04]  /*0790*/  FFMA R10, R3, -R5, R4 ;  /* 0x80000005030a7223 */ /* 0x000fc80000000004 */
[----:B------:R-:W-:Y:S01]  /*07a0*/  FFMA R2, R2, R10, R3 ;  /* 0x0000000a02027223 */ /* 0x000fe20000000003 */
[----:B-1----:R-:W-:Y:S06]  /*07b0*/  @!P0 BRA `(.L_x_7) ;  /* 0x0000000000108947 */ /* 0x002fec0003800000 */
[----:B------:R-:W-:Y:S01]  /*07c0*/  MOV R2, R4 ;  /* 0x0000000400027202 */ /* 0x000fe20000000f00 */
[----:B------:R-:W-:Y:S01]  /*07d0*/  IMAD.MOV.U32 R3, RZ, RZ, R5 ;  /* 0x000000ffff037224 */ /* 0x000fe200078e0005 */
[----:B------:R-:W-:-:S07]  /*07e0*/  MOV R10, 0x800 ;  /* 0x00000800000a7802 */ /* 0x000fce0000000f00 */
[----:B------:R-:W-:Y:S05]  /*07f0*/  CALL.REL.NOINC `($__internal_3_$__cuda_sm3x_div_rn_noftz_f32_slowpath) ;  /* 0x0000009400287944 */ /* 0x000fea0003c00000 */
.L_x_7:
[----:B------:R-:W-:Y:S05]  /*0800*/  BSYNC.RECONVERGENT B2 ;  /* 0x0000000000027941 */ /* 0x000fea0003800200 */
.L_x_6:
[----:B------:R-:W-:Y:S01]  /*0810*/  FADD R2, R2, 0.5 ;  /* 0x3f00000002027421 */ /* 0x000fe20000000000 */
[----:B------:R-:W-:Y:S01]  /*0820*/  IMAD.MOV.U32 R22, RZ, RZ, R15 ;  /* 0x000000ffff167224 */ /* 0x000fe200078e000f */
[----:B------:R-:W-:Y:S01]  /*0830*/  MOV R21, R14 ;  /* 0x0000000e00157202 */ /* 0x000fe20000000f00 */
[----:B------:R-:W-:Y:S01]  /*0840*/  IMAD.MOV.U32 R20, RZ, RZ, R13 ;  /* 0x000000ffff147224 */ /* 0x000fe200078e000d */
[----:B------:R0:W1:Y:S01]  /*0850*/  F2I.FLOOR.NTZ R4, R2 ;  /* 0x0000000200047305 */ /* 0x0000620000207100 */
[----:B------:R-:W-:-:S07]  /*0860*/  IMAD.MOV.U32 R27, RZ, RZ, R12 ;  /* 0x000000ffff1b7224 */ /* 0x000fce00078e000c */
.L_x_3:
[----:B------:R-:W2:Y:S01]  /*0870*/  LDCU.64 UR4, c[0x3][0x78] ;  /* 0x00c00f00ff0477ac */ /* 0x000ea20008000a00 */
[----:B------:R-:W-:Y:S01]  /*0880*/  HFMA2 R14, -RZ, RZ, 0, 0 ;  /* 0x00000000ff0e7431 */ /* 0x000fe200000001ff */
[----:B--2---:R-:W-:-:S04]  /*0890*/  UISETP.GE.U32.AND UP0, UPT, UR4, 0x1, UPT ;  /* 0x000000010400788c */ /* 0x004fc8000bf06070 */
[----:B------:R-:W-:-:S09]  /*08a0*/  UISETP.GE.AND.EX UP0, UPT, UR5, URZ, UPT, UP0 ;  /* 0x000000ff0500728c */ /* 0x000fd2000bf06300 */
[----:B------:R-:W-:Y:S05]  /*08b0*/  BRA.U !UP0, `(.L_x_8) ;  /* 0x0000008d08287547 */ /* 0x000fea000b800000 */
[----:B------:R-:W0:Y:S01]  /*08c0*/  LDC.64 R40, c[0x3][0x58] ;  /* 0x00c01600ff287b82 */ /* 0x000e220000000a00 */
[----:B------:R-:W2:Y:S07]  /*08d0*/  LDCU UR4, c[0x3][0x60] ;  /* 0x00c00c00ff0477ac */ /* 0x000eae0008000800 */
[----:B------:R-:W3:Y:S01]  /*08e0*/  LDC R3, c[0x3][0x54] ;  /* 0x00c01500ff037b82 */ /* 0x000ee20000000800 */
[----:B--2---:R-:W-:Y:S01]  /*08f0*/  IMAD.U32 R10, RZ, RZ, UR4 ;  /* 0x00000004ff0a7e24 */ /* 0x004fe2000f8e00ff */
[----:B0-----:R-:W0:Y:S08]  /*0900*/  MUFU.RCP R2, R41 ;  /* 0x0000002900027308 */ /* 0x001e300000001000 */
[----:B------:R-:W2:Y:S01]  /*0910*/  FCHK P0, R10, R41 ;  /* 0x000000290a007302 */ /* 0x000ea20000000000 */
[----:B---3--:R-:W-:-:S04]  /*0920*/  FMUL R3, R3, 6 ;  /* 0x40c0000003037820 */ /* 0x008fc80000400000 */
[----:B------:R-:W-:Y:S01]  /*0930*/  FMUL R40, R3, R40 ;  /* 0x0000002803287220 */ /* 0x000fe20000400000 */
[----:B0-----:R-:W-:-:S03]  /*0940*/  FFMA R19, R2, -R41, 1 ;  /* 0x3f80000002137423 */ /* 0x001fc60000000829 */
[----:B------:R-:W-:Y:S01]  /*0950*/  FMUL R40, R40, R5 ;  /* 0x0000000528287220 */ /* 0x000fe20000400000 */
[----:B------:R-:W-:-:S04]  /*0960*/  FFMA R19, R2, R19, R2 ;  /* 0x0000001302137223 */ /* 0x000fc80000000002 */
[----:B------:R-:W-:-:S04]  /*0970*/  FFMA R2, R19, UR4, RZ ;  /* 0x0000000413027c23 */ /* 0x000fc800080000ff */
[----:B------:R-:W-:-:S04]  /*0980*/  FFMA R3, R2, -R41, UR4 ;  /* 0x0000000402037e23 */ /* 0x000fc80008000829 */
[----:B------:R-:W-:Y:S01]  /*0990*/  FFMA R19, R19, R3, R2 ;  /* 0x0000000313137223 */ /* 0x000fe20000000002 */
[----:B--2---:R-:W-:Y:S06]  /*09a0*/  @!P0 BRA `(.L_x_9) ;  /* 0x00000000001c8947 */ /* 0x004fec0003800000 */
[----:B------:R-:W0:Y:S01]  /*09b0*/  LDCU UR5, c[0x3][0x60] ;  /* 0x00c00c00ff0577ac */ /* 0x000e220008000800 */
[----:B------:R-:W-:Y:S01]  /*09c0*/  MOV R10, 0xa10 ;  /* 0x00000a10000a7802 */ /* 0x000fe20000000f00 */
[----:B------:R-:W2:Y:S01]  /*09d0*/  LDCU UR4, c[0x3][0x5c] ;  /* 0x00c00b80ff0477ac */ /* 0x000ea20008000800 */
[----:B0-----:R-:W-:Y:S01]  /*09e0*/  IMAD.U32 R2, RZ, RZ, UR5 ;  /* 0x00000005ff027e24 */ /* 0x001fe2000f8e00ff */
[----:B--2---:R-:W-:-:S07]  /*09f0*/  MOV R3, UR4 ;  /* 0x0000000400037c02 */ /* 0x004fce0008000f00 */
[----:B-1----:R-:W-:Y:S05]  /*0a00*/  CALL.REL.NOINC `($__internal_3_$__cuda_sm3x_div_rn_noftz_f32_slowpath) ;  /* 0x0000009000a47944 */ /* 0x002fea0003c00000 */
[----:B------:R-:W-:-:S07]  /*0a10*/  IMAD.MOV.U32 R19, RZ, RZ, R2 ;  /* 0x000000ffff137224 */ /* 0x000fce00078e0002 */
.L_x_9:
[----:B------:R-:W0:Y:S01]  /*0a20*/  LDCU UR4, c[0x3][0x60] ;  /* 0x00c00c00ff0477ac */ /* 0x000e220008000800 */
[----:B------:R-:W-:Y:S01]  /*0a30*/  MOV R14, 0x0 ;  /* 0x00000000000e7802 */ /* 0x000fe20000000f00 */
[----:B------:R-:W-:Y:S01]  /*0a40*/  IMAD.MOV.U32 R15, RZ, RZ, 0x3fd80000 ;  /* 0x3fd80000ff0f7424 */ /* 0x000fe200078e00ff */
[----:B------:R-:W-:Y:S01]  /*0a50*/  BSSY.RECONVERGENT B0, `(.L_x_10) ;  /* 0x0000017000007945 */ /* 0x000fe20003800200 */
[----:B0-----:R-:W-:-:S04]  /*0a60*/  FMUL R18, R5, UR4 ;  /* 0x0000000405127c20 */ /* 0x001fc80008400000 */
[----:B------:R-:W0:Y:S08]  /*0a70*/  F2F.F64.F32 R2, R18 ;  /* 0x0000001200027310 */ /* 0x000e300000201800 */
[----:B0-----:R-:W0:Y:S01]  /*0a80*/  MUFU.RSQ64H R13, R3 ;  /* 0x00000003000d7308 */ /* 0x001e220000001c00 */
[----:B------:R-:W-:-:S05]  /*0a90*/  VIADD R12, R3, 0xfcb00000 ;  /* 0xfcb00000030c7836 */ /* 0x000fca0000000000 */
[----:B------:R-:W-:Y:S01]  /*0aa0*/  ISETP.GE.U32.AND P0, PT, R12, 0x7ca00000, PT ;  /* 0x7ca000000c00780c */ /* 0x000fe20003f06070 */
[----:B0-----:R-:W-:-:S08]  /*0ab0*/  DMUL R10, R12, R12 ;  /* 0x0000000c0c0a7228 */ /* 0x001fd00000000000 */
[----:B------:R-:W-:-:S08]  /*0ac0*/  DFMA R10, R2, -R10, 1 ;  /* 0x3ff00000020a742b */ /* 0x000fd0000000080a */
[----:B------:R-:W-:Y:S02]  /*0ad0*/  DFMA R14, R10, R14, 0.5 ;  /* 0x3fe000000a0e742b */ /* 0x000fe4000000000e */
[----:B------:R-:W-:-:S08]  /*0ae0*/  DMUL R10, R12, R10 ;  /* 0x0000000a0c0a7228 */ /* 0x000fd00000000000 */
[----:B------:R-:W-:-:S08]  /*0af0*/  DFMA R42, R14, R10, R12 ;  /* 0x0000000a0e2a722b */ /* 0x000fd0000000000c */
[----:B------:R-:W-:Y:S02]  /*0b00*/  DMUL R48, R2, R42 ;  /* 0x0000002a02307228 */ /* 0x000fe40000000000 */
[----:B------:R-:W-:Y:S01]  /*0b10*/  VIADD R15, R43, 0xfff00000 ;  /* 0xfff000002b0f7836 */ /* 0x000fe20000000000 */
[----:B------:R-:W-:-:S05]  /*0b20*/  MOV R14, R42 ;  /* 0x0000002a000e7202 */ /* 0x000fca0000000f00 */
[----:B------:R-:W-:-:S08]  /*0b30*/  DFMA R10, R48, -R48, R2 ;  /* 0x80000030300a722b */ /* 0x000fd00000000002 */
[----:B------:R-:W-:Y:S01]  /*0b40*/  DFMA R38, R10, R14, R48 ;  /* 0x0000000e0a26722b */ /* 0x000fe20000000030 */
[----:B------:R-:W-:Y:S10]  /*0b50*/  @!P0 BRA `(.L_x_11) ;  /* 0x0000000000188947 */ /* 0x000ff40003800000 */
[----:B------:R-:W-:Y:S01]  /*0b60*/  IMAD.MOV.U32 R43, RZ, RZ, R49 ;  /* 0x000000ffff2b7224 */ /* 0x000fe200078e0031 */
[----:B------:R-:W-:Y:S01]  /*0b70*/  MOV R44, 0xba0 ;  /* 0x00000ba0002c7802 */ /* 0x000fe20000000f00 */
[----:B------:R-:W-:-:S07]  /*0b80*/  IMAD.MOV.U32 R13, RZ, RZ, R15 ;  /* 0x000000ffff0d7224 */ /* 0x000fce00078e000f */
[----:B-1----:R-:W-:Y:S05]  /*0b90*/  CALL.REL.NOINC `($__internal_1_$__cuda_sm20_dsqrt_rn_f64_mediumpath_v1) ;  /* 0x0000008c003c7944 */ /* 0x002fea0003c00000 */
[----:B------:R-:W-:Y:S01]  /*0ba0*/  MOV R38, R10 ;  /* 0x0000000a00267202 */ /* 0x000fe20000000f00 */
[----:B------:R-:W-:-:S07]  /*0bb0*/  IMAD.MOV.U32 R39, RZ, RZ, R11 ;  /* 0x000000ffff277224 */ /* 0x000fce00078e000b */
.L_x_11:
[----:B------:R-:W-:Y:S05]  /*0bc0*/  BSYNC.RECONVERGENT B0 ;  /* 0x0000000000007941 */ /* 0x000fea0003800200 */
.L_x_10:
[----:B------:R-:W-:Y:S02]  /*0bd0*/  HFMA2 R7, -RZ, RZ, 3.7421875, 0 ;  /* 0x437c0000ff077431 */ /* 0x000fe400000001ff */
[----:B------:R-:W-:Y:S01]  /*0be0*/  IMAD.MOV.U32 R3, RZ, RZ, 0x3bbb989d ;  /* 0x3bbb989dff037424 */ /* 0x000fe200078e00ff */
[----:B------:R-:W-:Y:S01]  /*0bf0*/  UMOV UR4, URZ ;  /* 0x000000ff00047c82 */ /* 0x000fe20008000000 */
[----:B------:R-:W-:Y:S01]  /*0c00*/  IMAD.MOV.U32 R16, RZ, RZ, R45 ;  /* 0x000000ffff107224 */ /* 0x000fe200078e002d */
[----:B------:R-:W-:Y:S01]  /*0c10*/  UMOV UR5, URZ ;  /* 0x000000ff00057c82 */ /* 0x000fe20008000000 */
[----:B------:R-:W-:Y:S01]  /*0c20*/  FFMA.SAT R2, R18, R3, 0.5 ;  /* 0x3f00000012027423 */ /* 0x000fe20000002003 */
[----:B------:R-:W-:-:S03]  /*0c30*/  IMAD.MOV.U32 R14, RZ, RZ, RZ ;  /* 0x000000ffff0e7224 */ /* 0x000fc600078e00ff */
[----:B------:R-:W-:-:S04]  /*0c40*/  FFMA.RM R2, R2, R7, 12582913 ;  /* 0x4b40000102027423 */ /* 0x000fc80000004007 */
[----:B------:R-:W-:-:S04]  /*0c50*/  FADD R3, R2, -12583039 ;  /* 0xcb40007f02037421 */ /* 0x000fc80000000000 */
[----:B------:R-:W-:-:S04]  /*0c60*/  FFMA R3, R18, 1.4426950216293334961, -R3 ;  /* 0x3fb8aa3b12037823 */ /* 0x000fc80000000803 */
[----:B------:R-:W-:-:S04]  /*0c70*/  FFMA R3, R18, 1.925963033500011079e-08, R3 ;  /* 0x32a5706012037823 */ /* 0x000fc80000000003 */
[----:B------:R0:W2:Y:S03]  /*0c80*/  MUFU.EX2 R17, R3 ;  /* 0x0000000300117308 */ /* 0x0000a60000000800 */
.L_x_145:
[----:B------:R-:W3:Y:S01]  /*0c90*/  LDCU UR6, c[0x3][0x6c] ;  /* 0x00c00d80ff0677ac */ /* 0x000ee20008000800 */
[----:B----4-:R-:W4:Y:S01]  /*0ca0*/  LDCU.64 UR10, c[0x3][0x78] ;  /* 0x00c00f00ff0a77ac */ /* 0x010f220008000a00 */
[----:B------:R-:W-:-:S04]  /*0cb0*/  UIADD3 UR4, UP0, UPT, UR4, 0x1, URZ ;  /* 0x0000000104047890 */ /* 0x000fc8000ff1e0ff */
[----:B------:R-:W-:Y:S02]  /*0cc0*/  UIADD3.X UR5, UPT, UPT, URZ, UR5, URZ, UP0, !UPT ;  /* 0x00000005ff057290 */ /* 0x000fe400087fe4ff */
[----:B---3--:R-:W-:Y:S02]  /*0cd0*/  UISETP.NE.AND UP1, UPT, UR6, URZ, UPT ;  /* 0x000000ff0600728c */ /* 0x008fe4000bf25270 */
[----:B----4-:R-:W-:-:S04]  /*0ce0*/  UISETP.NE.U32.AND UP0, UPT, UR4, UR10, UPT ;  /* 0x0000000a0400728c */ /* 0x010fc8000bf05070 */
[----:B------:R-:W-:-:S03]  /*0cf0*/  UISETP.NE.AND.EX UP0, UPT, UR5, UR11, UPT, UP0 ;  /* 0x0000000b0500728c */ /* 0x000fc6000bf05300 */
[----:B------:R-:W-:Y:S08]  /*0d00*/  BRA.U !UP1, `(.L_x_12) ;  /* 0x0000003909e07547 */ /* 0x000ff0000b800000 */
[----:B------:R-:W-:Y:S01]  /*0d10*/  FMUL R44, R8, 6.2831854820251464844 ;  /* 0x40c90fdb082c7820 */ /* 0x000fe20000400000 */
[----:B------:R-:W-:Y:S03]  /*0d20*/  BSSY.RECONVERGENT B0, `(.L_x_13) ;  /* 0x0000040000007945 */ /* 0x000fe60003800200 */
[C---:B------:R-:W-:Y:S01]  /*0d30*/  FMUL R2, R44.reuse, 0.63661974668502807617 ;  /* 0x3f22f9832c027820 */ /* 0x040fe20000400000 */
[----:B------:R-:W-:-:S05]  /*0d40*/  FSETP.GE.AND P0, PT, |R44|, 105615, PT ;  /* 0x47ce47802c00780b */ /* 0x000fca0003f06200 */
[----:B------:R-:W0:Y:S02]  /*0d50*/  F2I.NTZ R2, R2 ;  /* 0x0000000200027305 */ /* 0x000e240000203100 */
[----:B0-----:R-:W-:-:S05]  /*0d60*/  I2FP.F32.S32 R3, R2 ;  /* 0x0000000200037245 */ /* 0x001fca0000201400 */
[----:B------:R-:W-:-:S04]  /*0d70*/  FFMA R10, R3, -1.5707962512969970703, R44 ;  /* 0xbfc90fda030a7823 */ /* 0x000fc8000000002c */
[----:B------:R-:W-:-:S04]  /*0d80*/  FFMA R10, R3, -7.5497894158615963534e-08, R10 ;  /* 0xb3a22168030a7823 */ /* 0x000fc8000000000a */
[----:B------:R-:W-:Y:S01]  /*0d90*/  FFMA R3, R3, -5.3903029534742383927e-15, R10 ;  /* 0xa7c234c503037823 */ /* 0x000fe2000000000a */
[----:B------:R-:W-:Y:S06]  /*0da0*/  @!P0 BRA `(.L_x_14) ;  /* 0x0000000000dc8947 */ /* 0x000fec0003800000 */
[----:B------:R-:W-:-:S13]  /*0db0*/  FSETP.NEU.AND P0, PT, |R44|, +INF , PT ;  /* 0x7f8000002c00780b */ /* 0x000fda0003f0d200 */
[----:B------:R-:W-:Y:S01]  /*0dc0*/  @!P0 FMUL R3, RZ, R44 ;  /* 0x0000002cff038220 */ /* 0x000fe20000400000 */
[----:B------:R-:W-:Y:S01]  /*0dd0*/  @!P0 MOV R2, RZ ;  /* 0x000000ff00028202 */ /* 0x000fe20000000f00 */
[----:B------:R-:W-:Y:S06]  /*0de0*/  @!P0 BRA `(.L_x_14) ;  /* 0x0000000000cc8947 */ /* 0x000fec0003800000 */
[----:B------:R-:W-:Y:S01]  /*0df0*/  IMAD.SHL.U32 R3, R44, 0x100, RZ ;  /* 0x000001002c037824 */ /* 0x000fe200078e00ff */
[----:B------:R-:W-:Y:S01]  /*0e00*/  MOV R2, R1 ;  /* 0x0000000100027202 */ /* 0x000fe20000000f00 */
[----:B------:R-:W-:Y:S01]  /*0e10*/  IMAD.MOV.U32 R12, RZ, RZ, RZ ;  /* 0x000000ffff0c7224 */ /* 0x000fe200078e00ff */
[----:B------:R-:W0:Y:S02]  /*0e20*/  LDCU.64 UR10, c[0x4][0x40] ;  /* 0x01000800ff0a77ac */ /* 0x000e240008000a00 */
[----:B------:R-:W-:Y:S01]  /*0e30*/  LOP3.LUT R7, R3, 0x80000000, RZ, 0xfc, !PT ;  /* 0x8000000003077812 */ /* 0x000fe200078efcff */
[----:B------:R-:W-:Y:S01]  /*0e40*/  UMOV UR7, URZ ;  /* 0x000000ff00077c82 */ /* 0x000fe20008000000 */
[----:B------:R-:W-:-:S05]  /*0e50*/  UMOV UR6, URZ ;  /* 0x000000ff00067c82 */ /* 0x000fca0008000000 */
.L_x_15:
[----:B0-----:R-:W-:Y:S02]  /*0e60*/  IMAD.U32 R42, RZ, RZ, UR10 ;  /* 0x0000000aff2a7e24 */ /* 0x001fe4000f8e00ff */
[----:B------:R-:W-:-:S05]  /*0e70*/  IMAD.U32 R43, RZ, RZ, UR11 ;  /* 0x0000000bff2b7e24 */ /* 0x000fca000f8e00ff */
[----:B------:R-:W3:Y:S01]  /*0e80*/  LDG.E.CONSTANT R10, desc[UR8][R42.64] ;  /* 0x000000082a0a7981 */ /* 0x000ee2000c1e9900 */
[----:B------:R-:W-:Y:S02]  /*0e90*/  UIADD3 UR10, UP1, UPT, UR10, 0x4, URZ ;  /* 0x000000040a0a7890 */ /* 0x000fe4000ff3e0ff */
[----:B------:R-:W-:Y:S02]  /*0ea0*/  UIADD3 UR6, UPT, UPT, UR6, 0x1, URZ ;  /* 0x0000000106067890 */ /* 0x000fe4000fffe0ff */
[----:B------:R-:W-:Y:S02]  /*0eb0*/  UIADD3.X UR11, UPT, UPT, URZ, UR11, URZ, UP1, !UPT ;  /* 0x0000000bff0b7290 */ /* 0x000fe40008ffe4ff */
[----:B------:R-:W-:Y:S01]  /*0ec0*/  UISETP.NE.AND UP1, UPT, UR6, 0x6, UPT ;  /* 0x000000060600788c */ /* 0x000fe2000bf25270 */
[----:B---3--:R-:W-:-:S03]  /*0ed0*/  IMAD.WIDE.U32 R10, R10, R7, RZ ;  /* 0x000000070a0a7225 */ /* 0x008fc600078e00ff */
[----:B------:R-:W-:-:S04]  /*0ee0*/  IADD3 R3, P0, PT, R10, R12, RZ ;  /* 0x0000000c0a037210 */ /* 0x000fc80007f1e0ff */
[----:B------:R-:W-:Y:S01]  /*0ef0*/  IADD3.X R12, PT, PT, R11, UR7, RZ, P0, !PT ;  /* 0x000000070b0c7c10 */ /* 0x000fe200087fe4ff */
[----:B------:R0:W-:Y:S02]  /*0f00*/  STL [R2], R3 ;  /* 0x0000000302007387 */ /* 0x0001e40000100800 */
[----:B0-----:R-:W-:Y:S01]  /*0f10*/  IADD3 R2, PT, PT, R2, 0x4, RZ ;  /* 0x0000000402027810 */ /* 0x001fe20007ffe0ff */
[----:B------:R-:W-:Y:S06]  /*0f20*/  BRA.U UP1, `(.L_x_15) ;  /* 0xfffffffd01cc7547 */ /* 0x000fec000b83ffff */
[----:B------:R-:W-:Y:S01]  /*0f30*/  SHF.R.U32.HI R7, RZ, 0x17, R44 ;  /* 0x00000017ff077819 */ /* 0x000fe2000001162c */
[----:B------:R0:W-:Y:S03]  /*0f40*/  STL [R1+0x18], R12 ;  /* 0x0000180c01007387 */ /* 0x0001e60000100800 */
[C---:B------:R-:W-:Y:S02]  /*0f50*/  LOP3.LUT R2, R7.reuse, 0xe0, RZ, 0xc0, !PT ;  /* 0x000000e007027812 */ /* 0x040fe400078ec0ff */
[----:B------:R-:W-:-:S03]  /*0f60*/  LOP3.LUT P0, RZ, R7, 0x1f, RZ, 0xc0, !PT ;  /* 0x0000001f07ff7812 */ /* 0x000fc6000780c0ff */
[----:B------:R-:W-:-:S05]  /*0f70*/  VIADD R2, R2, 0xffffff80 ;  /* 0xffffff8002027836 */ /* 0x000fca0000000000 */
[----:B------:R-:W-:-:S05]  /*0f80*/  SHF.R.U32.HI R2, RZ, 0x5, R2 ;  /* 0x00000005ff027819 */ /* 0x000fca0000011602 */
[----:B------:R-:W-:-:S05]  /*0f90*/  IMAD R9, R2, -0x4, R1 ;  /* 0xfffffffc02097824 */ /* 0x000fca00078e0201 */
[----:B------:R-:W3:Y:S04]  /*0fa0*/  LDL R2, [R9+0x18] ;  /* 0x0000180009027983 */ /* 0x000ee80000100800 */
[----:B------:R-:W3:Y:S04]  /*0fb0*/  LDL R3, [R9+0x14] ;  /* 0x0000140009037983 */ /* 0x000ee80000100800 */
[----:B------:R-:W4:Y:S01]  /*0fc0*/  @P0 LDL R10, [R9+0x10] ;  /* 0x00001000090a0983 */ /* 0x000f220000100800 */
[----:B------:R-:W-:Y:S01]  /*0fd0*/  LOP3.LUT R7, R7, 0x1f, RZ, 0xc0, !PT ;  /* 0x0000001f07077812 */ /* 0x000fe200078ec0ff */
[----:B------:R-:W-:Y:S01]  /*0fe0*/  UMOV UR6, 0x54442d19 ;  /* 0x54442d1900067882 */ /* 0x000fe20000000000 */
[----:B------:R-:W-:-:S02]  /*0ff0*/  UMOV UR7, 0x3bf921fb ;  /* 0x3bf921fb00077882 */ /* 0x000fc40000000000 */
[-C--:B---3--:R-:W-:Y:S02]  /*1000*/  @P0 SHF.L.W.U32.HI R2, R3, R7.reuse, R2 ;  /* 0x0000000703020219 */ /* 0x088fe40000010e02 */
[----:B----4-:R-:W-:Y:S02]  /*1010*/  @P0 SHF.L.W.U32.HI R3, R10, R7, R3 ;  /* 0x000000070a030219 */ /* 0x010fe40000010e03 */
[----:B------:R-:W-:Y:S02]  /*1020*/  ISETP.GE.AND P0, PT, R44, RZ, PT ;  /* 0x000000ff2c00720c */ /* 0x000fe40003f06270 */
[C-C-:B------:R-:W-:Y:S01]  /*1030*/  SHF.L.W.U32.HI R7, R3.reuse, 0x2, R2.reuse ;  /* 0x0000000203077819 */ /* 0x140fe20000010e02 */
[----:B------:R-:W-:Y:S01]  /*1040*/  IMAD.SHL.U32 R3, R3, 0x4, RZ ;  /* 0x0000000403037824 */ /* 0x000fe200078e00ff */
[----:B------:R-:W-:Y:S02]  /*1050*/  SHF.R.U32.HI R2, RZ, 0x1e, R2 ;  /* 0x0000001eff027819 */ /* 0x000fe40000011602 */
[----:B------:R-:W-:-:S02]  /*1060*/  SHF.R.S32.HI R10, RZ, 0x1f, R7 ;  /* 0x0000001fff0a7819 */ /* 0x000fc40000011407 */
[C---:B------:R-:W-:Y:S02]  /*1070*/  LEA.HI R2, R7.reuse, R2, RZ, 0x1 ;  /* 0x0000000207027211 */ /* 0x040fe400078f08ff */
[C---:B------:R-:W-:Y:S02]  /*1080*/  LOP3.LUT R42, R10.reuse, R3, RZ, 0x3c, !PT ;  /* 0x000000030a2a7212 */ /* 0x040fe400078e3cff */
[----:B------:R-:W-:Y:S02]  /*1090*/  LOP3.LUT R43, R10, R7, RZ, 0x3c, !PT ;  /* 0x000000070a2b7212 */ /* 0x000fe400078e3cff */
[----:B------:R-:W-:Y:S02]  /*10a0*/  LOP3.LUT R44, R7, R44, RZ, 0x3c, !PT ;  /* 0x0000002c072c7212 */ /* 0x000fe400078e3cff */
[----:B------:R-:W-:Y:S02]  /*10b0*/  IADD3 R3, PT, PT, -R2, RZ, RZ ;  /* 0x000000ff02037210 */ /* 0x000fe40007ffe1ff */
[----:B------:R-:W3:Y:S01]  /*10c0*/  I2F.F64.S64 R42, R42 ;  /* 0x0000002a002a7312 */ /* 0x000ee20000301c00 */
[----:B------:R-:W-:-:S02]  /*10d0*/  ISETP.GE.AND P1, PT, R44, RZ, PT ;  /* 0x000000ff2c00720c */ /* 0x000fc40003f26270 */
[----:B------:R-:W-:Y:S01]  /*10e0*/  @!P0 IMAD.MOV.U32 R2, RZ, RZ, R3 ;  /* 0x000000ffff028224 */ /* 0x000fe200078e0003 */
[----:B---3--:R-:W-:-:S10]  /*10f0*/  DMUL R10, R42, UR6 ;  /* 0x000000062a0a7c28 */ /* 0x008fd40008000000 */
[----:B------:R-:W3:Y:S02]  /*1100*/  F2F.F32.F64 R10, R10 ;  /* 0x0000000a000a7310 */ /* 0x000ee40000301000 */
[----:B0--3--:R-:W-:-:S07]  /*1110*/  FSEL R3, -R10, R10, !P1 ;  /* 0x0000000a0a037208 */ /* 0x009fce0004800100 */
.L_x_14:
[----:B------:R-:W-:Y:S05]  /*1120*/  BSYNC.RECONVERGENT B0 ;  /* 0x0000000000007941 */ /* 0x000fea0003800200 */
.L_x_13:
[----:B------:R-:W-:Y:S01]  /*1130*/  LOP3.LUT R9, R2, 0x1, RZ, 0xc0, !PT ;  /* 0x0000000102097812 */ /* 0x000fe200078ec0ff */
[----:B------:R-:W-:Y:S02]  /*1140*/  IMAD.MOV.U32 R11, RZ, RZ, 0x37cbac00 ;  /* 0x37cbac00ff0b7424 */ /* 0x000fe400078e00ff */
[----:B------:R-:W-:Y:S01]  /*1150*/  FMUL R7, R3, R3 ;  /* 0x0000000303077220 */ /* 0x000fe20000400000 */
[----:B------:R-:W-:Y:S01]  /*1160*/  FMUL R15, R0, 0.63661974668502807617 ;  /* 0x3f22f983000f7820 */ /* 0x000fe20000400000 */
[----:B------:R-:W-:Y:S01]  /*1170*/  ISETP.NE.U32.AND P0, PT, R9, 0x1, PT ;  /* 0x000000010900780c */ /* 0x000fe20003f05070 */
[----:B------:R-:W-:Y:S02]  /*1180*/  VIADD R2, R2, 0x1 ;  /* 0x0000000102027836 */ /* 0x000fe40000000000 */
[----:B------:R-:W-:Y:S01]  /*1190*/  FFMA R10, R7, R11, -0.0013887860113754868507 ;  /* 0xbab607ed070a7423 */ /* 0x000fe2000000000b */
[----:B------:R-:W0:Y:S01]  /*11a0*/  F2I.NTZ R41, R15 ;  /* 0x0000000f00297305 */ /* 0x000e220000203100 */
[----:B------:R-:W-:Y:S01]  /*11b0*/  MOV R9, 0x3c0885e4 ;  /* 0x3c0885e400097802 */ /* 0x000fe20000000f00 */
[----:B------:R-:W-:Y:S01]  /*11c0*/  IMAD.MOV.U32 R13, RZ, RZ, 0x3e2aaaa8 ;  /* 0x3e2aaaa8ff0d7424 */ /* 0x000fe200078e00ff */
[----:B------:R-:W-:Y:S01]  /*11d0*/  LOP3.LUT P1, RZ, R2, 0x2, RZ, 0xc0, !PT ;  /* 0x0000000202ff7812 */ /* 0x000fe2000782c0ff */
[----:B------:R-:W-:Y:S01]  /*11e0*/  BSSY.RECONVERGENT B0, `(.L_x_16) ;  /* 0x0000044000007945 */ /* 0x000fe20003800200 */
[----:B------:R-:W-:-:S02]  /*11f0*/  FSEL R10, R10, -0.00019574658654164522886, P0 ;  /* 0xb94d41530a0a7808 */ /* 0x000fc40000000000 */
[----:B------:R-:W-:Y:S02]  /*1200*/  FSEL R12, R9, 0.041666727513074874878, !P0 ;  /* 0x3d2aaabb090c7808 */ /* 0x000fe40004000000 */
[----:B------:R-:W-:-:S03]  /*1210*/  FSEL R2, R3, 1, !P0 ;  /* 0x3f80000003027808 */ /* 0x000fc60004000000 */
[----:B------:R-:W-:Y:S01]  /*1220*/  FFMA R10, R7, R10, R12 ;  /* 0x0000000a070a7223 */ /* 0x000fe2000000000c */
[----:B------:R-:W-:Y:S02]  /*1230*/  FSEL R12, -R13, -0.4999999701976776123, !P0 ;  /* 0xbeffffff0d0c7808 */ /* 0x000fe40004000100 */
[----:B------:R-:W-:Y:S02]  /*1240*/  FSETP.GE.AND P0, PT, |R0|, 105615, PT ;  /* 0x47ce47800000780b */ /* 0x000fe40003f06200 */
[----:B0-----:R-:W-:Y:S01]  /*1250*/  I2FP.F32.S32 R3, R41 ;  /* 0x0000002900037245 */ /* 0x001fe20000201400 */
[C---:B------:R-:W-:Y:S01]  /*1260*/  FFMA R10, R7.reuse, R10, R12 ;  /* 0x0000000a070a7223 */ /* 0x040fe2000000000c */
[----:B------:R-:W-:-:S03]  /*1270*/  FFMA R7, R7, R2, RZ ;  /* 0x0000000207077223 */ /* 0x000fc600000000ff */
[----:B------:R-:W-:Y:S01]  /*1280*/  FFMA R12, R3, -1.5707962512969970703, R0 ;  /* 0xbfc90fda030c7823 */ /* 0x000fe20000000000 */
[----:B------:R-:W-:-:S03]  /*1290*/  FFMA R2, R7, R10, R2 ;  /* 0x0000000a07027223 */ /* 0x000fc60000000002 */
[----:B------:R-:W-:Y:S01]  /*12a0*/  FFMA R12, R3, -7.5497894158615963534e-08, R12 ;  /* 0xb3a22168030c7823 */ /* 0x000fe2000000000c */
[----:B------:R-:W-:-:S03]  /*12b0*/  @P1 FADD R2, RZ, -R2 ;  /* 0x80000002ff021221 */ /* 0x000fc60000000000 */
[----:B------:R-:W-:Y:S01]  /*12c0*/  FFMA R3, R3, -5.3903029534742383927e-15, R12 ;  /* 0xa7c234c503037823 */ /* 0x000fe2000000000c */
[----:B------:R-:W-:Y:S01]  /*12d0*/  FMUL R15, R2, 6.2831854820251464844 ;  /* 0x40c90fdb020f7820 */ /* 0x000fe20000400000 */
[----:B------:R-:W-:Y:S06]  /*12e0*/  @!P0 BRA `(.L_x_17) ;  /* 0x0000000000cc8947 */ /* 0x000fec0003800000 */
[----:B------:R-:W-:-:S13]  /*12f0*/  FSETP.NEU.AND P0, PT, |R0|, +INF , PT ;  /* 0x7f8000000000780b */ /* 0x000fda0003f0d200 */
[----:B------:R-:W-:Y:S01]  /*1300*/  @!P0 FMUL R3, RZ, R0 ;  /* 0x00000000ff038220 */ /* 0x000fe20000400000 */
[----:B------:R-:W-:Y:S01]  /*1310*/  @!P0 MOV R41, RZ ;  /* 0x000000ff00298202 */ /* 0x000fe20000000f00 */
[----:B------:R-:W-:Y:S06]  /*1320*/  @!P0 BRA `(.L_x_17) ;  /* 0x0000000000bc8947 */ /* 0x000fec0003800000 */
[----:B------:R-:W-:Y:S02]  /*1330*/  IMAD.SHL.U32 R2, R0, 0x100, RZ ;  /* 0x0000010000027824 */ /* 0x000fe400078e00ff */
[----:B------:R-:W-:Y:S02]  /*1340*/  HFMA2 R7, -RZ, RZ, 0, 0 ;  /* 0x00000000ff077431 */ /* 0x000fe400000001ff */
[----:B------:R-:W-:Y:S01]  /*1350*/  IMAD.MOV.U32 R12, RZ, RZ, RZ ;  /* 0x000000ffff0c7224 */ /* 0x000fe200078e00ff */
[----:B------:R-:W-:Y:S01]  /*1360*/  UMOV UR6, URZ ;  /* 0x000000ff00067c82 */ /* 0x000fe20008000000 */
[----:B------:R-:W-:-:S07]  /*1370*/  LOP3.LUT R45, R2, 0x80000000, RZ, 0xfc, !PT ;  /* 0x80000000022d7812 */ /* 0x000fce00078efcff */
.L_x_18:
[----:B0-----:R-:W0:Y:S02]  /*1380*/  LDC.64 R42, c[0x4][0x40] ;  /* 0x01001000ff2a7b82 */ /* 0x001e240000000a00 */
[----:B0-----:R-:W-:-:S05]  /*1390*/  IMAD.WIDE.U32 R42, R7, 0x4, R42 ;  /* 0x00000004072a7825 */ /* 0x001fca00078e002a */
[----:B------:R-:W3:Y:S01]  /*13a0*/  LDG.E.CONSTANT R2, desc[UR8][R42.64] ;  /* 0x000000082a027981 */ /* 0x000ee2000c1e9900 */
[C---:B------:R-:W-:Y:S02]  /*13b0*/  IMAD R10, R7.reuse, 0x4, R1 ;  /* 0x00000004070a7824 */ /* 0x040fe400078e0201 */
[----:B------:R-:W-:-:S05]  /*13c0*/  VIADD R7, R7, 0x1 ;  /* 0x0000000107077836 */ /* 0x000fca0000000000 */
[----:B------:R-:W-:Y:S01]  /*13d0*/  ISETP.NE.AND P0, PT, R7, 0x6, PT ;  /* 0x000000060700780c */ /* 0x000fe20003f05270 */
[----:B---3--:R-:W-:-:S03]  /*13e0*/  IMAD.WIDE.U32 R2, R2, R45, RZ ;  /* 0x0000002d02027225 */ /* 0x008fc600078e00ff */
[----:B------:R-:W-:-:S04]  /*13f0*/  IADD3 R41, P1, PT, R2, R12, RZ ;  /* 0x0000000c02297210 */ /* 0x000fc80007f3e0ff */
[----:B------:R-:W-:Y:S01]  /*1400*/  IADD3.X R12, PT, PT, R3, UR6, RZ, P1, !PT ;  /* 0x00000006030c7c10 */ /* 0x000fe20008ffe4ff */
[----:B------:R0:W-:Y:S04]  /*1410*/  STL [R10], R41 ;  /* 0x000000290a007387 */ /* 0x0001e80000100800 */
[----:B------:R-:W-:Y:S05]  /*1420*/  @P0 BRA `(.L_x_18) ;  /* 0xfffffffc00d40947 */ /* 0x000fea000383ffff */
[----:B------:R-:W-:Y:S01]  /*1430*/  SHF.R.U32.HI R7, RZ, 0x17, R0 ;  /* 0x00000017ff077819 */ /* 0x000fe20000011600 */
[----:B------:R3:W-:Y:S03]  /*1440*/  STL [R1+0x18], R12 ;  /* 0x0000180c01007387 */ /* 0x0007e60000100800 */
[C---:B------:R-:W-:Y:S02]  /*1450*/  LOP3.LUT R2, R7.reuse, 0xe0, RZ, 0xc0, !PT ;  /* 0x000000e007027812 */ /* 0x040fe400078ec0ff */
[----:B------:R-:W-:Y:S02]  /*1460*/  LOP3.LUT P0, RZ, R7, 0x1f, RZ, 0xc0, !PT ;  /* 0x0000001f07ff7812 */ /* 0x000fe4000780c0ff */
[----:B------:R-:W-:-:S04]  /*1470*/  IADD3 R2, PT, PT, R2, -0x80, RZ ;  /* 0xffffff8002027810 */ /* 0x000fc80007ffe0ff */
[----:B------:R-:W-:-:S05]  /*1480*/  SHF.R.U32.HI R2, RZ, 0x5, R2 ;  /* 0x00000005ff027819 */ /* 0x000fca0000011602 */
[----:B0-----:R-:W-:-:S05]  /*1490*/  IMAD R41, R2, -0x4, R1 ;  /* 0xfffffffc02297824 */ /* 0x001fca00078e0201 */
[----:B------:R-:W4:Y:S04]  /*14a0*/  LDL R2, [R41+0x18] ;  /* 0x0000180029027983 */ /* 0x000f280000100800 */
[----:B------:R-:W4:Y:S04]  /*14b0*/  LDL R3, [R41+0x14] ;  /* 0x0000140029037983 */ /* 0x000f280000100800 */
[----:B------:R-:W5:Y:S01]  /*14c0*/  @P0 LDL R10, [R41+0x10] ;  /* 0x00001000290a0983 */ /* 0x000f620000100800 */
[----:B------:R-:W-:Y:S01]  /*14d0*/  LOP3.LUT R7, R7, 0x1f, RZ, 0xc0, !PT ;  /* 0x0000001f07077812 */ /* 0x000fe200078ec0ff */
[----:B------:R-:W-:Y:S01]  /*14e0*/  UMOV UR6, 0x54442d19 ;  /* 0x54442d1900067882 */ /* 0x000fe20000000000 */
[----:B------:R-:W-:-:S02]  /*14f0*/  UMOV UR7, 0x3bf921fb ;  /* 0x3bf921fb00077882 */ /* 0x000fc40000000000 */
[-C--:B----4-:R-:W-:Y:S02]  /*1500*/  @P0 SHF.L.W.U32.HI R2, R3, R7.reuse, R2 ;  /* 0x0000000703020219 */ /* 0x090fe40000010e02 */
[----:B-----5:R-:W-:Y:S02]  /*1510*/  @P0 SHF.L.W.U32.HI R3, R10, R7, R3 ;  /* 0x000000070a030219 */ /* 0x020fe40000010e03 */
[----:B------:R-:W-:Y:S02]  /*1520*/  ISETP.GE.AND P0, PT, R0, RZ, PT ;  /* 0x000000ff0000720c */ /* 0x000fe40003f06270 */
[C-C-:B------:R-:W-:Y:S01]  /*1530*/  SHF.L.W.U32.HI R7, R3.reuse, 0x2, R2.reuse ;  /* 0x0000000203077819 */ /* 0x140fe20000010e02 */
[----:B------:R-:W-:Y:S01]  /*1540*/  IMAD.SHL.U32 R3, R3, 0x4, RZ ;  /* 0x0000000403037824 */ /* 0x000fe200078e00ff */
[----:B------:R-:W-:Y:S02]  /*1550*/  SHF.R.U32.HI R2, RZ, 0x1e, R2 ;  /* 0x0000001eff027819 */ /* 0x000fe40000011602 */
[----:B------:R-:W-:-:S02]  /*1560*/  SHF.R.S32.HI R10, RZ, 0x1f, R7 ;  /* 0x0000001fff0a7819 */ /* 0x000fc40000011407 */
[C---:B------:R-:W-:Y:S02]  /*1570*/  LEA.HI R41, R7.reuse, R2, RZ, 0x1 ;  /* 0x0000000207297211 */ /* 0x040fe400078f08ff */
[C---:B------:R-:W-:Y:S02]  /*1580*/  LOP3.LUT R42, R10.reuse, R3, RZ, 0x3c, !PT ;  /* 0x000000030a2a7212 */ /* 0x040fe400078e3cff */
[----:B------:R-:W-:Y:S01]  /*1590*/  LOP3.LUT R43, R10, R7, RZ, 0x3c, !PT ;  /* 0x000000070a2b7212 */ /* 0x000fe200078e3cff */
[----:B------:R-:W-:Y:S01]  /*15a0*/  IMAD.MOV R2, RZ, RZ, -R41 ;  /* 0x000000ffff027224 */ /* 0x000fe200078e0a29 */
[----:B------:R-:W-:-:S04]  /*15b0*/  LOP3.LUT R3, R7, R0, RZ, 0x3c, !PT ;  /* 0x0000000007037212 */ /* 0x000fc800078e3cff */
[----:B------:R-:W0:Y:S01]  /*15c0*/  I2F.F64.S64 R42, R42 ;  /* 0x0000002a002a7312 */ /* 0x000e220000301c00 */
[----:B------:R-:W-:Y:S02]  /*15d0*/  ISETP.GE.AND P1, PT, R3, RZ, PT ;  /* 0x000000ff0300720c */ /* 0x000fe40003f26270 */
[----:B------:R-:W-:Y:S01]  /*15e0*/  @!P0 MOV R41, R2 ;  /* 0x0000000200298202 */ /* 0x000fe20000000f00 */
[----:B0-----:R-:W-:-:S10]  /*15f0*/  DMUL R44, R42, UR6 ;  /* 0x000000062a2c7c28 */ /* 0x001fd40008000000 */
[----:B------:R-:W0:Y:S02]  /*1600*/  F2F.F32.F64 R44, R44 ;  /* 0x0000002c002c7310 */ /* 0x000e240000301000 */
[----:B0--3--:R-:W-:-:S07]  /*1610*/  FSEL R3, -R44, R44, !P1 ;  /* 0x0000002c2c037208 */ /* 0x009fce0004800100 */
.L_x_17:
[----:B------:R-:W-:Y:S05]  /*1620*/  BSYNC.RECONVERGENT B0 ;  /* 0x0000000000007941 */ /* 0x000fea0003800200 */
.L_x_16:
[----:B------:R-:W-:Y:S01]  /*1630*/  FMUL R7, R3, R3 ;  /* 0x0000000303077220 */ /* 0x000fe20000400000 */
[C---:B------:R-:W-:Y:S01]  /*1640*/  LOP3.LUT R2, R41.reuse, 0x1, RZ, 0xc0, !PT ;  /* 0x0000000129027812 */ /* 0x040fe200078ec0ff */
[----:B------:R-:W-:Y:S01]  /*1650*/  VIADD R41, R41, 0x1 ;  /* 0x0000000129297836 */ /* 0x000fe20000000000 */
[----:B------:R-:W0:Y:S01]  /*1660*/  LDCU UR7, c[0x3][0x58] ;  /* 0x00c00b00ff0777ac */ /* 0x000e220008000800 */
[----:B------:R-:W-:Y:S01]  /*1670*/  FFMA R11, R7, R11, -0.0013887860113754868507 ;  /* 0xbab607ed070b7423 */ /* 0x000fe2000000000b */
[----:B------:R-:W-:Y:S01]  /*1680*/  ISETP.NE.U32.AND P0, PT, R2, 0x1, PT ;  /* 0x000000010200780c */ /* 0x000fe20003f05070 */
[----:B------:R-:W3:Y:S01]  /*1690*/  LDCU.64 UR10, c[0x3][0x50] ;  /* 0x00c00a00ff0a77ac */ /* 0x000ee20008000a00 */
[----:B------:R-:W-:Y:S02]  /*16a0*/  LOP3.LUT P1, RZ, R41, 0x2, RZ, 0xc0, !PT ;  /* 0x0000000229ff7812 */ /* 0x000fe4000782c0ff */
[----:B------:R-:W-:Y:S01]  /*16b0*/  FSEL R10, R9, 0.041666727513074874878, !P0 ;  /* 0x3d2aaabb090a7808 */ /* 0x000fe20004000000 */
[----:B------:R-:W4:Y:S01]  /*16c0*/  LDCU UR6, c[0x3][0x48] ;  /* 0x00c00900ff0677ac */ /* 0x000f220008000800 */
[----:B------:R-:W-:-:S02]  /*16d0*/  FSEL R2, R11, -0.00019574658654164522886, P0 ;  /* 0xb94d41530b027808 */ /* 0x000fc40000000000 */
[----:B------:R-:W-:Y:S01]  /*16e0*/  FSEL R12, -R13, -0.4999999701976776123, !P0 ;  /* 0xbeffffff0d0c7808 */ /* 0x000fe20004000100 */
[----:B------:R-:W-:Y:S01]  /*16f0*/  IMAD.MOV.U32 R13, RZ, RZ, R21 ;  /* 0x000000ffff0d7224 */ /* 0x000fe200078e0015 */
[----:B------:R-:W-:Y:S01]  /*1700*/  MOV R43, R23 ;  /* 0x00000017002b7202 */ /* 0x000fe20000000f00 */
[----:B------:R-:W-:Y:S01]  /*1710*/  FFMA R10, R7, R2, R10 ;  /* 0x00000002070a7223 */ /* 0x000fe2000000000a */
[----:B------:R-:W-:-:S03]  /*1720*/  FSEL R2, R3, 1, !P0 ;  /* 0x3f80000003027808 */ /* 0x000fc60004000000 */
[C---:B------:R-:W-:Y:S01]  /*1730*/  FFMA R10, R7.reuse, R10, R12 ;  /* 0x0000000a070a7223 */ /* 0x040fe2000000000c */
[----:B------:R-:W-:Y:S01]  /*1740*/  MOV R12, R20 ;  /* 0x00000014000c7202 */ /* 0x000fe20000000f00 */
[----:B------:R-:W-:Y:S01]  /*1750*/  FFMA R7, R7, R2, RZ ;  /* 0x0000000207077223 */ /* 0x000fe200000000ff */
[----:B---3--:R-:W-:-:S03]  /*1760*/  FFMA R15, R16, -UR11, -R15 ;  /* 0x8000000b100f7c23 */ /* 0x008fc6000800080f */
[----:B------:R-:W-:-:S04]  /*1770*/  FFMA R2, R7, R10, R2 ;  /* 0x0000000a07027223 */ /* 0x000fc80000000002 */
[----:B------:R-:W-:Y:S01]  /*1780*/  @P1 FADD R2, RZ, -R2 ;  /* 0x80000002ff021221 */ /* 0x000fe20000000000 */
[----:B0-----:R-:W-:-:S03]  /*1790*/  FSETP.NEU.AND P1, PT, RZ, UR7, PT ;  /* 0x00000007ff007c0b */ /* 0x001fc6000bf2d000 */
[----:B----4-:R-:W-:Y:S01]  /*17a0*/  FFMA R11, R2, UR6, R15 ;  /* 0x00000006020b7c23 */ /* 0x010fe2000800000f */
[----:B------:R-:W-:Y:S02]  /*17b0*/  IMAD.MOV.U32 R2, RZ, RZ, RZ ;  /* 0x000000ffff027224 */ /* 0x000fe400078e00ff */
[----:B------:R-:W-:Y:S02]  /*17c0*/  IMAD.MOV.U32 R15, RZ, RZ, R22 ;  /* 0x000000ffff0f7224 */ /* 0x000fe400078e0016 */
[----:B------:R-:W-:-:S05]  /*17d0*/  FADD R11, R11, UR10 ;  /* 0x0000000a0b0b7e21 */ /* 0x000fca0008000000 */
[----:B------:R-:W-:Y:S05]  /*17e0*/  @!P1 BRA `(.L_x_19) ;  /* 0x0000000000f89947 */ /* 0x000fea0003800000 */
[----:B------:R-:W-:Y:S01]  /*17f0*/  SHF.R.U32.HI R10, RZ, 0x2, R27 ;  /* 0x00000002ff0a7819 */ /* 0x000fe2000001161b */
[----:B------:R-:W-:Y:S01]  /*1800*/  BSSY.RECONVERGENT B0, `(.L_x_19) ;  /* 0x000003c000007945 */ /* 0x000fe20003800200 */
[----:B------:R-:W-:Y:S02]  /*1810*/  IADD3 R26, PT, PT, R26, 0x587c5, RZ ;  /* 0x000587c51a1a7810 */ /* 0x000fe40007ffe0ff */
[----:B------:R-:W-:Y:S01]  /*1820*/  LOP3.LUT R43, R10, R27, RZ, 0x3c, !PT ;  /* 0x0000001b0a2b7212 */ /* 0x000fe200078e3cff */
[----:B------:R-:W-:-:S04]  /*1830*/  IMAD.SHL.U32 R10, R23, 0x10, RZ ;  /* 0x00000010170a7824 */ /* 0x000fc800078e00ff */
[----:B------:R-:W-:-:S05]  /*1840*/  IMAD.SHL.U32 R3, R43, 0x2, RZ ;  /* 0x000000022b037824 */ /* 0x000fca00078e00ff */
[----:B------:R-:W-:-:S04]  /*1850*/  LOP3.LUT R10, R23, R10, R3, 0x96, !PT ;  /* 0x0000000a170a7212 */ /* 0x000fc800078e9603 */
[----:B------:R-:W-:Y:S01]  /*1860*/  LOP3.LUT R43, R10, R43, RZ, 0x3c, !PT ;  /* 0x0000002b0a2b7212 */ /* 0x000fe200078e3cff */
[----:B------:R-:W-:-:S04]  /*1870*/  IMAD.MOV.U32 R10, RZ, RZ, 0x2f800000 ;  /* 0x2f800000ff0a7424 */ /* 0x000fc800078e00ff */
[----:B------:R-:W-:-:S05]  /*1880*/  IMAD.IADD R3, R26, 0x1, R43 ;  /* 0x000000011a037824 */ /* 0x000fca00078e022b */
[----:B------:R-:W-:-:S05]  /*1890*/  I2FP.F32.U32 R3, R3 ;  /* 0x0000000300037245 */ /* 0x000fca0000201000 */
[----:B------:R-:W-:-:S05]  /*18a0*/  FFMA R3, R3, R10, 1.1641532182693481445e-10 ;  /* 0x2f00000003037423 */ /* 0x000fca000000000a */
[----:B------:R-:W-:-:S13]  /*18b0*/  FSETP.GTU.AND P0, PT, R3, 0.16666667163372039795, PT ;  /* 0x3e2aaaab0300780b */ /* 0x000fda0003f0c000 */
[----:B------:R-:W-:Y:S05]  /*18c0*/  @P0 BRA `(.L_x_20) ;  /* 0x0000000000540947 */ /* 0x000fea0003800000 */
[----:B------:R-:W-:Y:S01]  /*18d0*/  IADD3 R2, PT, PT, R40, -0xd000000, RZ ;  /* 0xf300000028027810 */ /* 0x000fe20007ffe0ff */
[----:B------:R0:W3:Y:S01]  /*18e0*/  MUFU.RSQ R7, R40 ;  /* 0x0000002800077308 */ /* 0x0000e20000001400 */
[----:B------:R-:W-:Y:S02]  /*18f0*/  BSSY.RECONVERGENT B1, `(.L_x_21) ;  /* 0x000000c000017945 */ /* 0x000fe40003800200 */
[----:B------:R-:W-:-:S13]  /*1900*/  ISETP.GT.U32.AND P0, PT, R2, 0x727fffff, PT ;  /* 0x727fffff0200780c */ /* 0x000fda0003f04070 */
[----:B0-----:R-:W-:Y:S05]  /*1910*/  @!P0 BRA `(.L_x_22) ;  /* 0x0000000000148947 */ /* 0x001fea0003800000 */
[----:B------:R-:W-:Y:S01]  /*1920*/  IMAD.MOV.U32 R2, RZ, RZ, R40 ;  /* 0x000000ffff027224 */ /* 0x000fe200078e0028 */
[----:B---3--:R-:W-:-:S07]  /*1930*/  MOV R7, 0x1950 ;  /* 0x0000195000077802 */ /* 0x008fce0000000f00 */
[----:B-12---:R-:W-:Y:S05]  /*1940*/  CALL.REL.NOINC `($__internal_2_$__cuda_sm20_sqrt_rn_f32_slowpath) ;  /* 0x0000008000787944 */ /* 0x006fea0003c00000 */
[----:B------:R-:W-:Y:S01]  /*1950*/  IMAD.MOV.U32 R2, RZ, RZ, R10 ;  /* 0x000000ffff027224 */ /* 0x000fe200078e000a */
[----:B------:R-:W-:Y:S06]  /*1960*/  BRA `(.L_x_23) ;  /* 0x0000000000107947 */ /* 0x000fec0003800000 */
.L_x_22:
[----:B---3--:R-:W-:Y:S01]  /*1970*/  FMUL.FTZ R3, R40, R7 ;  /* 0x0000000728037220 */ /* 0x008fe20000410000 */
[----:B------:R-:W-:-:S03]  /*1980*/  FMUL.FTZ R7, R7, 0.5 ;  /* 0x3f00000007077820 */ /* 0x000fc60000410000 */
[----:B------:R-:W-:-:S04]  /*1990*/  FFMA R2, -R3, R3, R40 ;  /* 0x0000000303027223 */ /* 0x000fc80000000128 */
[----:B------:R-:W-:-:S07]  /*19a0*/  FFMA R2, R2, R7, R3 ;  /* 0x0000000702027223 */ /* 0x000fce0000000003 */
.L_x_23:
[----:B------:R-:W-:Y:S05]  /*19b0*/  BSYNC.RECONVERGENT B1 ;  /* 0x0000000000017941 */ /* 0x000fea0003800200 */
.L_x_21:
[----:B------:R-:W-:Y:S01]  /*19c0*/  MOV R15, R23 ;  /* 0x00000017000f7202 */ /* 0x000fe20000000f00 */
[----:B------:R-:W-:Y:S02]  /*19d0*/  IMAD.MOV.U32 R13, RZ, RZ, R22 ;  /* 0x000000ffff0d7224 */ /* 0x000fe400078e0016 */
[----:B------:R-:W-:Y:S01]  /*19e0*/  FADD R2, -R2, -RZ ;  /* 0x800000ff02027221 */ /* 0x000fe20000000100 */
[----:B------:R-:W-:Y:S01]  /*19f0*/  IMAD.MOV.U32 R12, RZ, RZ, R21 ;  /* 0x000000ffff0c7224 */ /* 0x000fe200078e0015 */
[----:B------:R-:W-:Y:S01]  /*1a00*/  MOV R27, R20 ;  /* 0x00000014001b7202 */ /* 0x000fe20000000f00 */
[----:B------:R-:W-:Y:S06]  /*1a10*/  BRA `(.L_x_24) ;  /* 0x0000000000687947 */ /* 0x000fec0003800000 */
.L_x_20:
[C---:B------:R-:W-:Y:S01]  /*1a20*/  FSETP.GTU.AND P0, PT, R3.reuse, 0.3333333432674407959, PT ;  /* 0x3eaaaaab0300780b */ /* 0x040fe20003f0c000 */
[----:B------:R-:W-:Y:S01]  /*1a30*/  IMAD.MOV.U32 R15, RZ, RZ, R23 ;  /* 0x000000ffff0f7224 */ /* 0x000fe200078e0017 */
[----:B------:R-:W-:Y:S01]  /*1a40*/  MOV R12, R21 ;  /* 0x00000015000c7202 */ /* 0x000fe20000000f00 */
[----:B------:R-:W-:Y:S01]  /*1a50*/  IMAD.MOV.U32 R13, RZ, RZ, R22 ;  /* 0x000000ffff0d7224 */ /* 0x000fe200078e0016 */
[----:B------:R-:W-:Y:S01]  /*1a60*/  FSETP.LEU.OR P0, PT, R3, 0.16666667163372039795, P0 ;  /* 0x3e2aaaab0300780b */ /* 0x000fe2000070b400 */
[----:B------:R-:W-:-:S12]  /*1a70*/  IMAD.MOV.U32 R27, RZ, RZ, R20 ;  /* 0x000000ffff1b7224 */ /* 0x000fd800078e0014 */
[----:B------:R-:W-:Y:S05]  /*1a80*/  @P0 BRA `(.L_x_24) ;  /* 0x00000000004c0947 */ /* 0x000fea0003800000 */
[----:B------:R-:W-:Y:S01]  /*1a90*/  VIADD R2, R40, 0xf3000000 ;  /* 0xf300000028027836 */ /* 0x000fe20000000000 */
[----:B------:R0:W3:Y:S01]  /*1aa0*/  MUFU.RSQ R7, R40 ;  /* 0x0000002800077308 */ /* 0x0000e20000001400 */
[----:B------:R-:W-:Y:S03]  /*1ab0*/  BSSY.RECONVERGENT B1, `(.L_x_25) ;  /* 0x000000c000017945 */ /* 0x000fe60003800200 */
[----:B------:R-:W-:-:S13]  /*1ac0*/  ISETP.GT.U32.AND P0, PT, R2, 0x727fffff, PT ;  /* 0x727fffff0200780c */ /* 0x000fda0003f04070 */
[----:B0--3--:R-:W-:Y:S05]  /*1ad0*/  @!P0 BRA `(.L_x_26) ;  /* 0x0000000000148947 */ /* 0x009fea0003800000 */
[----:B------:R-:W-:Y:S02]  /*1ae0*/  MOV R2, R40 ;  /* 0x0000002800027202 */ /* 0x000fe40000000f00 */
[----:B------:R-:W-:-:S07]  /*1af0*/  MOV R7, 0x1b10 ;  /* 0x00001b1000077802 */ /* 0x000fce0000000f00 */
[----:B-12---:R-:W-:Y:S05]  /*1b00*/  CALL.REL.NOINC `($__internal_2_$__cuda_sm20_sqrt_rn_f32_slowpath) ;  /* 0x0000008000087944 */ /* 0x006fea0003c00000 */
[----:B------:R-:W-:Y:S01]  /*1b10*/  IMAD.MOV.U32 R2, RZ, RZ, R10 ;  /* 0x000000ffff027224 */ /* 0x000fe200078e000a */
[----:B------:R-:W-:Y:S06]  /*1b20*/  BRA `(.L_x_27) ;  /* 0x0000000000107947 */ /* 0x000fec0003800000 */
.L_x_26:
[----:B------:R-:W-:Y:S01]  /*1b30*/  FMUL.FTZ R3, R40, R7 ;  /* 0x0000000728037220 */ /* 0x000fe20000410000 */
[----:B------:R-:W-:-:S03]  /*1b40*/  FMUL.FTZ R7, R7, 0.5 ;  /* 0x3f00000007077820 */ /* 0x000fc60000410000 */
[----:B------:R-:W-:-:S04]  /*1b50*/  FFMA R2, -R3, R3, R40 ;  /* 0x0000000303027223 */ /* 0x000fc80000000128 */
[----:B------:R-:W-:-:S07]  /*1b60*/  FFMA R2, R2, R7, R3 ;  /* 0x0000000702027223 */ /* 0x000fce0000000003 */
.L_x_27:
[----:B------:R-:W-:Y:S05]  /*1b70*/  BSYNC.RECONVERGENT B1 ;  /* 0x0000000000017941 */ /* 0x000fea0003800200 */
.L_x_25:
[----:B------:R-:W-:Y:S01]  /*1b80*/  IMAD.MOV.U32 R15, RZ, RZ, R23 ;  /* 0x000000ffff0f7224 */ /* 0x000fe200078e0017 */
[----:B------:R-:W-:Y:S01]  /*1b90*/  MOV R13, R22 ;  /* 0x00000016000d7202 */ /* 0x000fe20000000f00 */
[----:B------:R-:W-:Y:S02]  /*1ba0*/  IMAD.MOV.U32 R12, RZ, RZ, R21 ;  /* 0x000000ffff0c7224 */ /* 0x000fe400078e0015 */
[----:B------:R-:W-:-:S07]  /*1bb0*/  IMAD.MOV.U32 R27, RZ, RZ, R20 ;  /* 0x000000ffff1b7224 */ /* 0x000fce00078e0014 */
.L_x_24:
[----:B------:R-:W-:Y:S05]  /*1bc0*/  BSYNC.RECONVERGENT B0 ;  /* 0x0000000000007941 */ /* 0x000fea0003800200 */
.L_x_19:
[-C--:B------:R-:W-:Y:S01]  /*1bd0*/  FFMA R42, R16, R5.reuse, R8 ;  /* 0x00000005102a7223 */ /* 0x080fe20000000008 */
[----:B------:R-:W-:Y:S01]  /*1be0*/  FFMA R21, R11, R5, R16 ;  /* 0x000000050b157223 */ /* 0x000fe20000000010 */
[----:B------:R-:W-:Y:S02]  /*1bf0*/  BSSY.RECONVERGENT B0, `(.L_x_28) ;  /* 0x000003e000007945 */ /* 0x000fe40003800200 */
[----:B------:R-:W-:Y:S01]  /*1c00*/  FMUL R42, R42, 6.2831854820251464844 ;  /* 0x40c90fdb2a2a7820 */ /* 0x000fe20000400000 */
[----:B------:R-:W-:-:S03]  /*1c10*/  FADD R21, R21, R2 ;  /* 0x0000000215157221 */ /* 0x000fc60000000000 */
        /* <DEDUP_REMOVED lines=17> */
.L_x_30:
        /* <DEDUP_REMOVED lines=13> */
[C---:B0-----:R-:W-:Y:S02]  /*1e00*/  LOP3.LUT R2, R7.reuse, 0xe0, RZ, 0xc0, !PT ;  /* 0x000000e007027812 */ /* 0x041fe400078ec0ff */
[----:B------:R-:W-:Y:S02]  /*1e10*/  LOP3.LUT P0, RZ, R7, 0x1f, RZ, 0xc0, !PT ;  /* 0x0000001f07ff7812 */ /* 0x000fe4000780c0ff */
[----:B------:R-:W-:-:S04]  /*1e20*/  IADD3 R2, PT, PT, R2, -0x80, RZ ;  /* 0xffffff8002027810 */ /* 0x000fc80007ffe0ff */
[----:B------:R-:W-:-:S05]  /*1e30*/  SHF.R.U32.HI R2, RZ, 0x5, R2 ;  /* 0x00000005ff027819 */ /* 0x000fca0000011602 */
[----:B------:R-:W-:-:S05]  /*1e40*/  IMAD R9, R2, -0x4, R1 ;  /* 0xfffffffc02097824 */ /* 0x000fca00078e0201 */
        /* <DEDUP_REMOVED lines=13> */
[C---:B------:R-:W-:Y:S02]  /*1f20*/  LOP3.LUT R42, R7.reuse, R42, RZ, 0x3c, !PT ;  /* 0x0000002a072a7212 */ /* 0x040fe400078e3cff */
[C---:B------:R-:W-:Y:S02]  /*1f30*/  LOP3.LUT R22, R10.reuse, R3, RZ, 0x3c, !PT ;  /* 0x000000030a167212 */ /* 0x040fe400078e3cff */
[----:B------:R-:W-:Y:S02]  /*1f40*/  LOP3.LUT R23, R10, R7, RZ, 0x3c, !PT ;  /* 0x000000070a177212 */ /* 0x000fe400078e3cff */
[----:B------:R-:W-:Y:S02]  /*1f50*/  LEA.HI R3, R7, R2, RZ, 0x1 ;  /* 0x0000000207037211 */ /* 0x000fe400078f08ff */
[----:B------:R-:W-:Y:S02]  /*1f60*/  ISETP.GE.AND P2, PT, R42, RZ, PT ;  /* 0x000000ff2a00720c */ /* 0x000fe40003f46270 */
[----:B------:R-:W0:Y:S01]  /*1f70*/  I2F.F64.S64 R22, R22 ;  /* 0x0000001600167312 */ /* 0x000e220000301c00 */
[----:B------:R-:W-:-:S05]  /*1f80*/  IMAD.MOV R2, RZ, RZ, -R3 ;  /* 0x000000ffff027224 */ /* 0x000fca00078e0a03 */
[----:B------:R-:W-:Y:S01]  /*1f90*/  @!P0 MOV R3, R2 ;  /* 0x0000000200038202 */ /* 0x000fe20000000f00 */
[----:B0-----:R-:W-:-:S10]  /*1fa0*/  DMUL R44, R22, UR6 ;  /* 0x00000006162c7c28 */ /* 0x001fd40008000000 */
[----:B------:R-:W0:Y:S02]  /*1fb0*/  F2F.F32.F64 R44, R44 ;  /* 0x0000002c002c7310 */ /* 0x000e240000301000 */
[----:B0--3--:R-:W-:-:S07]  /*1fc0*/  FSEL R2, -R44, R44, !P2 ;  /* 0x0000002c2c027208 */ /* 0x009fce0005000100 */
.L_x_29:
[----:B------:R-:W-:Y:S05]  /*1fd0*/  BSYNC.RECONVERGENT B0 ;  /* 0x0000000000007941 */ /* 0x000fea0003800200 */
.L_x_28:
[----:B------:R-:W0:Y:S01]  /*1fe0*/  LDCU UR6, c[0x3][0x4c] ;  /* 0x00c00980ff0677ac */ /* 0x000e220008000800 */
[----:B------:R-:W-:Y:S01]  /*1ff0*/  LOP3.LUT R10, R3, 0x1, RZ, 0xc0, !PT ;  /* 0x00000001030a7812 */ /* 0x000fe200078ec0ff */
[----:B------:R-:W-:Y:S02]  /*2000*/  IMAD.MOV.U32 R20, RZ, RZ, 0x37cbac00 ;  /* 0x37cbac00ff147424 */ /* 0x000fe400078e00ff */
[----:B------:R-:W-:Y:S01]  /*2010*/  FMUL R7, R2, R2 ;  /* 0x0000000202077220 */ /* 0x000fe20000400000 */
[----:B------:R-:W-:Y:S01]  /*2020*/  IMAD.MOV.U32 R41, RZ, RZ, 0x3c0885e4 ;  /* 0x3c0885e4ff297424 */ /* 0x000fe200078e00ff */
[----:B------:R-:W-:Y:S01]  /*2030*/  ISETP.NE.U32.AND P0, PT, R10, 0x1, PT ;  /* 0x000000010a00780c */ /* 0x000fe20003f05070 */
[----:B------:R-:W-:Y:S02]  /*2040*/  IMAD.MOV.U32 R44, RZ, RZ, 0x3e2aaaa8 ;  /* 0x3e2aaaa8ff2c7424 */ /* 0x000fe400078e00ff */
[----:B------:R-:W-:Y:S01]  /*2050*/  FFMA R10, R7, R20, -0.0013887860113754868507 ;  /* 0xbab607ed070a7423 */ /* 0x000fe20000000014 */
[----:B------:R-:W-:Y:S01]  /*2060*/  IADD3 R3, PT, PT, R3, 0x1, RZ ;  /* 0x0000000103037810 */ /* 0x000fe20007ffe0ff */
[----:B------:R-:W-:Y:S01]  /*2070*/  BSSY.RECONVERGENT B0, `(.L_x_31) ;  /* 0x0000048000007945 */ /* 0x000fe20003800200 */
[----:B------:R-:W-:-:S02]  /*2080*/  FSEL R22, R41, 0.041666727513074874878, !P0 ;  /* 0x3d2aaabb29167808 */ /* 0x000fc40004000000 */
[----:B------:R-:W-:Y:S02]  /*2090*/  FSEL R10, R10, -0.00019574658654164522886, P0 ;  /* 0xb94d41530a0a7808 */ /* 0x000fe40000000000 */
[----:B------:R-:W-:Y:S02]  /*20a0*/  LOP3.LUT P2, RZ, R3, 0x2, RZ, 0xc0, !PT ;  /* 0x0000000203ff7812 */ /* 0x000fe4000784c0ff */
[----:B------:R-:W-:Y:S01]  /*20b0*/  FSEL R2, R2, 1, !P0 ;  /* 0x3f80000002027808 */ /* 0x000fe20004000000 */
[----:B------:R-:W-:Y:S01]  /*20c0*/  FFMA R10, R7, R10, R22 ;  /* 0x0000000a070a7223 */ /* 0x000fe20000000016 */
[----:B0-----:R-:W-:Y:S01]  /*20d0*/  FFMA R42, R5, UR6, R0 ;  /* 0x00000006052a7c23 */ /* 0x001fe20008000000 */
[----:B------:R-:W-:-:S03]  /*20e0*/  FSEL R22, -R44, -0.4999999701976776123, !P0 ;  /* 0xbeffffff2c167808 */ /* 0x000fc60004000100 */
[C---:B------:R-:W-:Y:S01]  /*20f0*/  FMUL R9, R42.reuse, 0.63661974668502807617 ;  /* 0x3f22f9832a097820 */ /* 0x040fe20000400000 */
[----:B------:R-:W-:Y:S01]  /*2100*/  FSETP.GE.AND P0, PT, |R42|, 105615, PT ;  /* 0x47ce47802a00780b */ /* 0x000fe20003f06200 */
[C---:B------:R-:W-:Y:S01]  /*2110*/  FFMA R10, R7.reuse, R10, R22 ;  /* 0x0000000a070a7223 */ /* 0x040fe20000000016 */
[----:B------:R-:W-:-:S03]  /*2120*/  FFMA R7, R7, R2, RZ ;  /* 0x0000000207077223 */ /* 0x000fc600000000ff */
[----:B------:R-:W0:Y:S01]  /*2130*/  F2I.NTZ R9, R9 ;  /* 0x0000000900097305 */ /* 0x000e220000203100 */
[----:B------:R-:W-:-:S04]  /*2140*/  FFMA R2, R7, R10, R2 ;  /* 0x0000000a07027223 */ /* 0x000fc80000000002 */
[----:B------:R-:W-:-:S04]  /*2150*/  @P2 FADD R2, RZ, -R2 ;  /* 0x80000002ff022221 */ /* 0x000fc80000000000 */
[----:B------:R-:W-:Y:S01]  /*2160*/  FMUL R46, R2, 6.2831854820251464844 ;  /* 0x40c90fdb022e7820 */ /* 0x000fe20000400000 */
[----:B0-----:R-:W-:-:S05]  /*2170*/  I2FP.F32.S32 R3, R9 ;  /* 0x0000000900037245 */ /* 0x001fca0000201400 */
[----:B------:R-:W-:-:S04]  /*2180*/  FFMA R22, R3, -1.5707962512969970703, R42 ;  /* 0xbfc90fda03167823 */ /* 0x000fc8000000002a */
[----:B------:R-:W-:-:S04]  /*2190*/  FFMA R22, R3, -7.5497894158615963534e-08, R22 ;  /* 0xb3a2216803167823 */ /* 0x000fc80000000016 */
[----:B------:R-:W-:Y:S01]  /*21a0*/  FFMA R3, R3, -5.3903029534742383927e-15, R22 ;  /* 0xa7c234c503037823 */ /* 0x000fe20000000016 */
[----:B------:R-:W-:Y:S06]  /*21b0*/  @!P0 BRA `(.L_x_32) ;  /* 0x0000000000cc8947 */ /* 0x000fec0003800000 */
[----:B------:R-:W-:-:S13]  /*21c0*/  FSETP.NEU.AND P0, PT, |R42|, +INF , PT ;  /* 0x7f8000002a00780b */ /* 0x000fda0003f0d200 */
[----:B------:R-:W-:Y:S01]  /*21d0*/  @!P0 FMUL R3, RZ, R42 ;  /* 0x0000002aff038220 */ /* 0x000fe20000400000 */
[----:B------:R-:W-:Y:S01]  /*21e0*/  @!P0 IMAD.MOV.U32 R9, RZ, RZ, RZ ;  /* 0x000000ffff098224 */ /* 0x000fe200078e00ff */
[----:B------:R-:W-:Y:S06]  /*21f0*/  @!P0 BRA `(.L_x_32) ;  /* 0x0000000000bc8947 */ /* 0x000fec0003800000 */
[----:B------:R-:W-:Y:S01]  /*2200*/  SHF.L.U32 R2, R42, 0x8, RZ ;  /* 0x000000082a027819 */ /* 0x000fe200000006ff */
[----:B------:R-:W-:Y:S01]  /*2210*/  IMAD.MOV.U32 R10, RZ, RZ, RZ ;  /* 0x000000ffff0a7224 */ /* 0x000fe200078e00ff */
[----:B------:R-:W-:Y:S01]  /*2220*/  UMOV UR6, URZ ;  /* 0x000000ff00067c82 */ /* 0x000fe20008000000 */
[----:B------:R-:W-:Y:S01]  /*2230*/  IMAD.MOV.U32 R7, RZ, RZ, RZ ;  /* 0x000000ffff077224 */ /* 0x000fe200078e00ff */
[----:B------:R-:W-:-:S07]  /*2240*/  LOP3.LUT R45, R2, 0x80000000, RZ, 0xfc, !PT ;  /* 0x80000000022d7812 */ /* 0x000fce00078efcff */
.L_x_33:
[----:B0-----:R-:W0:Y:S02]  /*2250*/  LDC.64 R2, c[0x4][0x40] ;  /* 0x01001000ff027b82 */ /* 0x001e240000000a00 */
[----:B0-----:R-:W-:-:S05]  /*2260*/  IMAD.WIDE.U32 R22, R7, 0x4, R2 ;  /* 0x0000000407167825 */ /* 0x001fca00078e0002 */
[----:B------:R-:W3:Y:S01]  /*2270*/  LDG.E.CONSTANT R2, desc[UR8][R22.64] ;  /* 0x0000000816027981 */ /* 0x000ee2000c1e9900 */
[C---:B------:R-:W-:Y:S01]  /*2280*/  LEA R9, R7.reuse, R1, 0x2 ;  /* 0x0000000107097211 */ /* 0x040fe200078e10ff */
[----:B------:R-:W-:-:S05]  /*2290*/  VIADD R7, R7, 0x1 ;  /* 0x0000000107077836 */ /* 0x000fca0000000000 */
[----:B------:R-:W-:Y:S01]  /*22a0*/  ISETP.NE.AND P0, PT, R7, 0x6, PT ;  /* 0x000000060700780c */ /* 0x000fe20003f05270 */
[----:B---3--:R-:W-:-:S03]  /*22b0*/  IMAD.WIDE.U32 R2, R2, R45, RZ ;  /* 0x0000002d02027225 */ /* 0x008fc600078e00ff */
[----:B------:R-:W-:-:S04]  /*22c0*/  IADD3 R2, P2, PT, R2, R10, RZ ;  /* 0x0000000a02027210 */ /* 0x000fc80007f5e0ff */
[----:B------:R-:W-:Y:S01]  /*22d0*/  IADD3.X R10, PT, PT, R3, UR6, RZ, P2, !PT ;  /* 0x00000006030a7c10 */ /* 0x000fe200097fe4ff */
[----:B------:R0:W-:Y:S04]  /*22e0*/  STL [R9], R2 ;  /* 0x0000000209007387 */ /* 0x0001e80000100800 */
[----:B------:R-:W-:Y:S05]  /*22f0*/  @P0 BRA `(.L_x_33) ;  /* 0xfffffffc00d40947 */ /* 0x000fea000383ffff */
[----:B0-----:R-:W-:Y:S01]  /*2300*/  SHF.R.U32.HI R9, RZ, 0x17, R42 ;  /* 0x00000017ff097819 */ /* 0x001fe2000001162a */
        /* <DEDUP_REMOVED lines=15> */
[C---:B------:R-:W-:Y:S02]  /*2400*/  SHF.L.W.U32.HI R9, R2.reuse, 0x2, R7 ;  /* 0x0000000202097819 */ /* 0x040fe40000010e07 */
[----:B------:R-:W-:Y:S02]  /*2410*/  SHF.L.U32 R2, R2, 0x2, RZ ;  /* 0x0000000202027819 */ /* 0x000fe400000006ff */
[----:B------:R-:W-:-:S02]  /*2420*/  SHF.R.S32.HI R3, RZ, 0x1f, R9 ;  /* 0x0000001fff037819 */ /* 0x000fc40000011409 */
[----:B0-----:R-:W-:Y:S02]  /*2430*/  SHF.R.U32.HI R10, RZ, 0x1e, R7 ;  /* 0x0000001eff0a7819 */ /* 0x001fe40000011607 */
[C---:B------:R-:W-:Y:S02]  /*2440*/  LOP3.LUT R2, R3.reuse, R2, RZ, 0x3c, !PT ;  /* 0x0000000203027212 */ /* 0x040fe400078e3cff */
[----:B------:R-:W-:Y:S02]  /*2450*/  LOP3.LUT R3, R3, R9, RZ, 0x3c, !PT ;  /* 0x0000000903037212 */ /* 0x000fe400078e3cff */
[C---:B------:R-:W-:Y:S02]  /*2460*/  LOP3.LUT R42, R9.reuse, R42, RZ, 0x3c, !PT ;  /* 0x0000002a092a7212 */ /* 0x040fe400078e3cff */
[----:B------:R-:W-:Y:S02]  /*2470*/  LEA.HI R9, R9, R10, RZ, 0x1 ;  /* 0x0000000a09097211 */ /* 0x000fe400078f08ff */
[----:B------:R-:W0:Y:S01]  /*2480*/  I2F.F64.S64 R2, R2 ;  /* 0x0000000200027312 */ /* 0x000e220000301c00 */
[----:B------:R-:W-:-:S02]  /*2490*/  ISETP.GE.AND P2, PT, R42, RZ, PT ;  /* 0x000000ff2a00720c */ /* 0x000fc40003f46270 */
[----:B------:R-:W-:-:S04]  /*24a0*/  IMAD.MOV R7, RZ, RZ, -R9 ;  /* 0x000000ffff077224 */ /* 0x000fc800078e0a09 */
[----:B------:R-:W-:Y:S01]  /*24b0*/  @!P0 IMAD.MOV.U32 R9, RZ, RZ, R7 ;  /* 0x000000ffff098224 */ /* 0x000fe200078e0007 */
[----:B0-----:R-:W-:-:S10]  /*24c0*/  DMUL R22, R2, UR6 ;  /* 0x0000000602167c28 */ /* 0x001fd40008000000 */
[----:B------:R-:W0:Y:S02]  /*24d0*/  F2F.F32.F64 R22, R22 ;  /* 0x0000001600167310 */ /* 0x000e240000301000 */
[----:B0-----:R-:W-:-:S07]  /*24e0*/  FSEL R3, -R22, R22, !P2 ;  /* 0x0000001616037208 */ /* 0x001fce0005000100 */
.L_x_32:
[----:B------:R-:W-:Y:S05]  /*24f0*/  BSYNC.RECONVERGENT B0 ;  /* 0x0000000000007941 */ /* 0x000fea0003800200 */
.L_x_31:
[----:B------:R-:W-:Y:S01]  /*2500*/  FMUL R7, R3, R3 ;  /* 0x0000000303077220 */ /* 0x000fe20000400000 */
[C---:B------:R-:W-:Y:S01]  /*2510*/  LOP3.LUT R2, R9.reuse, 0x1, RZ, 0xc0, !PT ;  /* 0x0000000109027812 */ /* 0x040fe200078ec0ff */
[----:B------:R-:W0:Y:S01]  /*2520*/  LDCU.64 UR10, c[0x3][0x50] ;  /* 0x00c00a00ff0a77ac */ /* 0x000e220008000a00 */
[----:B------:R-:W-:Y:S01]  /*2530*/  IADD3 R9, PT, PT, R9, 0x1, RZ ;  /* 0x0000000109097810 */ /* 0x000fe20007ffe0ff */
[----:B------:R-:W-:Y:S01]  /*2540*/  FFMA R20, R7, R20, -0.0013887860113754868507 ;  /* 0xbab607ed07147423 */ /* 0x000fe20000000014 */
[----:B------:R-:W-:Y:S01]  /*2550*/  ISETP.NE.U32.AND P0, PT, R2, 0x1, PT ;  /* 0x000000010200780c */ /* 0x000fe20003f05070 */
[----:B------:R-:W3:Y:S01]  /*2560*/  LDCU UR6, c[0x3][0x48] ;  /* 0x00c00900ff0677ac */ /* 0x000ee20008000800 */
[----:B------:R-:W-:Y:S01]  /*2570*/  LOP3.LUT P2, RZ, R9, 0x2, RZ, 0xc0, !PT ;  /* 0x0000000209ff7812 */ /* 0x000fe2000784c0ff */
[----:B------:R-:W-:Y:S01]  /*2580*/  IMAD.MOV.U32 R10, RZ, RZ, RZ ;  /* 0x000000ffff0a7224 */ /* 0x000fe200078e00ff */
[----:B------:R-:W-:Y:S01]  /*2590*/  FSEL R2, R41, 0.041666727513074874878, !P0 ;  /* 0x3d2aaabb29027808 */ /* 0x000fe20004000000 */
[----:B------:R-:W-:Y:S01]  /*25a0*/  IMAD.MOV.U32 R23, RZ, RZ, R13 ;  /* 0x000000ffff177224 */ /* 0x000fe200078e000d */
[----:B------:R-:W-:Y:S01]  /*25b0*/  FSEL R20, R20, -0.00019574658654164522886, P0 ;  /* 0xb94d415314147808 */ /* 0x000fe20000000000 */
[----:B------:R-:W-:Y:S01]  /*25c0*/  IMAD.MOV.U32 R41, RZ, RZ, R12 ;  /* 0x000000ffff297224 */ /* 0x000fe200078e000c */
[----:B------:R-:W-:-:S02]  /*25d0*/  FSEL R44, -R44, -0.4999999701976776123, !P0 ;  /* 0xbeffffff2c2c7808 */ /* 0x000fc40004000100 */
[----:B------:R-:W-:Y:S01]  /*25e0*/  MOV R22, R15 ;  /* 0x0000000f00167202 */ /* 0x000fe20000000f00 */
[----:B------:R-:W-:Y:S01]  /*25f0*/  FFMA R20, R7, R20, R2 ;  /* 0x0000001407147223 */ /* 0x000fe20000000002 */
[----:B------:R-:W-:-:S03]  /*2600*/  FSEL R2, R3, 1, !P0 ;  /* 0x3f80000003027808 */ /* 0x000fc60004000000 */
[----:B------:R-:W-:Y:S01]  /*2610*/  FFMA R20, R7, R20, R44 ;  /* 0x0000001407147223 */ /* 0x000fe2000000002c */
[----:B0-----:R-:W-:Y:S01]  /*2620*/  FFMA R3, R21, -UR11, -R46 ;  /* 0x8000000b15037c23 */ /* 0x001fe2000800082e */
[----:B------:R-:W-:-:S04]  /*2630*/  FFMA R7, R7, R2, RZ ;  /* 0x0000000207077223 */ /* 0x000fc800000000ff */
[----:B------:R-:W-:-:S04]  /*2640*/  FFMA R2, R7, R20, R2 ;  /* 0x0000001407027223 */ /* 0x000fc80000000002 */
[----:B------:R-:W-:-:S04]  /*2650*/  @P2 FADD R2, RZ, -R2 ;  /* 0x80000002ff022221 */ /* 0x000fc80000000000 */
[----:B---3--:R-:W-:-:S04]  /*2660*/  FFMA R3, R2, UR6, R3 ;  /* 0x0000000602037c23 */ /* 0x008fc80008000003 */
[----:B------:R-:W-:Y:S01]  /*2670*/  FADD R2, R3, UR10 ;  /* 0x0000000a03027e21 */ /* 0x000fe20008000000 */
[----:B------:R-:W-:Y:S01]  /*2680*/  FADD R3, R16, R21 ;  /* 0x0000001510037221 */ /* 0x000fe20000000000 */
[----:B------:R-:W-:Y:S02]  /*2690*/  IMAD.MOV.U32 R21, RZ, RZ, R43 ;  /* 0x000000ffff157224 */ /* 0x000fe400078e002b */
[----:B------:R-:W-:Y:S01]  /*26a0*/  FADD R2, R11, R2 ;  /* 0x000000020b027221 */ /* 0x000fe20000000000 */
[----:B------:R-:W-:-:S03]  /*26b0*/  FMUL R3, R3, 0.5 ;  /* 0x3f00000003037820 */ /* 0x000fc60000400000 */
[----:B------:R-:W-:Y:S01]  /*26c0*/  FMUL R45, R2, 0.5 ;  /* 0x3f000000022d7820 */ /* 0x000fe20000400000 */
[----:B------:R-:W-:-:S03]  /*26d0*/  FFMA R20, R3, R5, R8 ;  /* 0x0000000503147223 */ /* 0x000fc60000000008 */
[----:B------:R-:W-:Y:S01]  /*26e0*/  FFMA R45, R45, R5, R16 ;  /* 0x000000052d2d7223 */ /* 0x000fe20000000010 */
[----:B------:R-:W-:Y:S06]  /*26f0*/  @!P1 BRA `(.L_x_34) ;  /* 0x0000000000f09947 */ /* 0x000fec0003800000 */
[----:B------:R-:W-:Y:S01]  /*2700*/  SHF.R.U32.HI R2, RZ, 0x2, R27 ;  /* 0x00000002ff027819 */ /* 0x000fe2000001161b */
[----:B------:R-:W-:Y:S01]  /*2710*/  VIADD R26, R26, 0x587c5 ;  /* 0x000587c51a1a7836 */ /* 0x000fe20000000000 */
[----:B------:R-:W-:Y:S02]  /*2720*/  BSSY.RECONVERGENT B0, `(.L_x_34) ;  /* 0x0000039000007945 */ /* 0x000fe40003800200 */
[----:B------:R-:W-:Y:S02]  /*2730*/  LOP3.LUT R21, R2, R27, RZ, 0x3c, !PT ;  /* 0x0000001b02157212 */ /* 0x000fe400078e3cff */
[----:B------:R-:W-:-:S03]  /*2740*/  SHF.L.U32 R2, R43, 0x4, RZ ;  /* 0x000000042b027819 */ /* 0x000fc600000006ff */
[----:B------:R-:W-:-:S05]  /*2750*/  IMAD.SHL.U32 R3, R21, 0x2, RZ ;  /* 0x0000000215037824 */ /* 0x000fca00078e00ff */
[----:B------:R-:W-:Y:S01]  /*2760*/  LOP3.LUT R2, R43, R2, R3, 0x96, !PT ;  /* 0x000000022b027212 */ /* 0x000fe200078e9603 */
[----:B------:R-:W-:-:S03]  /*2770*/  IMAD.MOV.U32 R3, RZ, RZ, 0x2f800000 ;  /* 0x2f800000ff037424 */ /* 0x000fc600078e00ff */
[----:B------:R-:W-:-:S04]  /*2780*/  LOP3.LUT R21, R2, R21, RZ, 0x3c, !PT ;  /* 0x0000001502157212 */ /* 0x000fc800078e3cff */
[----:B------:R-:W-:-:S04]  /*2790*/  IADD3 R2, PT, PT, R26, R21, RZ ;  /* 0x000000151a027210 */ /* 0x000fc80007ffe0ff */
[----:B------:R-:W-:-:S05]  /*27a0*/  I2FP.F32.U32 R2, R2 ;  /* 0x0000000200027245 */ /* 0x000fca0000201000 */
[----:B------:R-:W-:-:S05]  /*27b0*/  FFMA R2, R2, R3, 1.1641532182693481445e-10 ;  /* 0x2f00000002027423 */ /* 0x000fca0000000003 */
[----:B------:R-:W-:-:S13]  /*27c0*/  FSETP.GTU.AND P0, PT, R2, 0.16666667163372039795, PT ;  /* 0x3e2aaaab0200780b */ /* 0x000fda0003f0c000 */
        /* <DEDUP_REMOVED lines=9> */
[----:B------:R-:W-:Y:S05]  /*2860*/  BRA `(.L_x_38) ;  /* 0x0000000000107947 */ /* 0x000fea0003800000 */
.L_x_37:
[----:B------:R-:W-:Y:S01]  /*2870*/  FMUL.FTZ R3, R40, R7 ;  /* 0x0000000728037220 */ /* 0x000fe20000410000 */
[----:B------:R-:W-:-:S03]  /*2880*/  FMUL.FTZ R2, R7, 0.5 ;  /* 0x3f00000007027820 */ /* 0x000fc60000410000 */
[----:B------:R-:W-:-:S04]  /*2890*/  FFMA R10, -R3, R3, R40 ;  /* 0x00000003030a7223 */ /* 0x000fc80000000128 */
[----:B------:R-:W-:-:S07]  /*28a0*/  FFMA R10, R10, R2, R3 ;  /* 0x000000020a0a7223 */ /* 0x000fce0000000003 */
.L_x_38:
[----:B------:R-:W-:Y:S05]  /*28b0*/  BSYNC.RECONVERGENT B1 ;  /* 0x0000000000017941 */ /* 0x000fea0003800200 */
.L_x_36:
[----:B------:R-:W-:Y:S01]  /*28c0*/  FADD R10, -R10, -RZ ;  /* 0x800000ff0a0a7221 */ /* 0x000fe20000000100 */
[----:B------:R-:W-:Y:S01]  /*28d0*/  IMAD.MOV.U32 R22, RZ, RZ, R43 ;  /* 0x000000ffff167224 */ /* 0x000fe200078e002b */
[----:B------:R-:W-:Y:S01]  /*28e0*/  MOV R41, R13 ;  /* 0x0000000d00297202 */ /* 0x000fe20000000f00 */
[----:B------:R-:W-:Y:S02]  /*28f0*/  IMAD.MOV.U32 R23, RZ, RZ, R15 ;  /* 0x000000ffff177224 */ /* 0x000fe400078e000f */
[----:B------:R-:W-:Y:S01]  /*2900*/  IMAD.MOV.U32 R27, RZ, RZ, R12 ;  /* 0x000000ffff1b7224 */ /* 0x000fe200078e000c */
[----:B------:R-:W-:Y:S06]  /*2910*/  BRA `(.L_x_39) ;  /* 0x0000000000647947 */ /* 0x000fec0003800000 */
.L_x_35:
[C---:B------:R-:W-:Y:S01]  /*2920*/  FSETP.GTU.AND P0, PT, R2.reuse, 0.3333333432674407959, PT ;  /* 0x3eaaaaab0200780b */ /* 0x040fe20003f0c000 */
[----:B------:R-:W-:Y:S01]  /*2930*/  IMAD.MOV.U32 R22, RZ, RZ, R43 ;  /* 0x000000ffff167224 */ /* 0x000fe200078e002b */
[----:B------:R-:W-:Y:S01]  /*2940*/  MOV R23, R15 ;  /* 0x0000000f00177202 */ /* 0x000fe20000000f00 */
[----:B------:R-:W-:Y:S01]  /*2950*/  IMAD.MOV.U32 R41, RZ, RZ, R13 ;  /* 0x000000ffff297224 */ /* 0x000fe200078e000d */
[----:B------:R-:W-:Y:S01]  /*2960*/  FSETP.LEU.OR P0, PT, R2, 0.16666667163372039795, P0 ;  /* 0x3e2aaaab0200780b */ /* 0x000fe2000070b400 */
[----:B------:R-:W-:-:S12]  /*2970*/  IMAD.MOV.U32 R27, RZ, RZ, R12 ;  /* 0x000000ffff1b7224 */ /* 0x000fd800078e000c */
        /* <DEDUP_REMOVED lines=9> */
[----:B------:R-:W-:Y:S05]  /*2a10*/  BRA `(.L_x_42) ;  /* 0x0000000000107947 */ /* 0x000fea0003800000 */
.L_x_41:
[----:B---3--:R-:W-:Y:S01]  /*2a20*/  FMUL.FTZ R3, R40, R7 ;  /* 0x0000000728037220 */ /* 0x008fe20000410000 */
[----:B------:R-:W-:-:S03]  /*2a30*/  FMUL.FTZ R2, R7, 0.5 ;  /* 0x3f00000007027820 */ /* 0x000fc60000410000 */
[----:B------:R-:W-:-:S04]  /*2a40*/  FFMA R10, -R3, R3, R40 ;  /* 0x00000003030a7223 */ /* 0x000fc80000000128 */
[----:B------:R-:W-:-:S07]  /*2a50*/  FFMA R10, R10, R2, R3 ;  /* 0x000000020a0a7223 */ /* 0x000fce0000000003 */
.L_x_42:
[----:B------:R-:W-:Y:S05]  /*2a60*/  BSYNC.RECONVERGENT B1 ;  /* 0x0000000000017941 */ /* 0x000fea0003800200 */
.L_x_40:
[----:B------:R-:W-:Y:S01]  /*2a70*/  IMAD.MOV.U32 R22, RZ, RZ, R43 ;  /* 0x000000ffff167224 */ /* 0x000fe200078e002b */
[----:B------:R-:W-:Y:S01]  /*2a80*/  MOV R23, R15 ;  /* 0x0000000f00177202 */ /* 0x000fe20000000f00 */
[----:B------:R-:W-:Y:S02]  /*2a90*/  IMAD.MOV.U32 R41, RZ, RZ, R13 ;  /* 0x000000ffff297224 */ /* 0x000fe400078e000d */
[----:B------:R-:W-:-:S07]  /*2aa0*/  IMAD.MOV.U32 R27, RZ, RZ, R12 ;  /* 0x000000ffff1b7224 */ /* 0x000fce00078e000c */
.L_x_39:
[----:B------:R-:W-:Y:S05]  /*2ab0*/  BSYNC.RECONVERGENT B0 ;  /* 0x0000000000007941 */ /* 0x000fea0003800200 */
.L_x_34:
[----:B------:R-:W-:Y:S01]  /*2ac0*/  FMUL R20, R20, 6.2831854820251464844 ;  /* 0x40c90fdb14147820 */ /* 0x000fe20000400000 */
[----:B------:R-:W-:Y:S01]  /*2ad0*/  BSSY.RECONVERGENT B0, `(.L_x_43) ;  /* 0x000003d000007945 */ /* 0x000fe20003800200 */
[----:B------:R-:W-:Y:S02]  /*2ae0*/  FADD R13, R45, R10 ;  /* 0x0000000a2d0d7221 */ /* 0x000fe40000000000 */
        /* <DEDUP_REMOVED lines=17> */
.L_x_45:
        /* <DEDUP_REMOVED lines=42> */
.L_x_44:
[----:B------:R-:W-:Y:S05]  /*2ea0*/  BSYNC.RECONVERGENT B0 ;  /* 0x0000000000007941 */ /* 0x000fea0003800200 */
.L_x_43:
[----:B------:R-:W0:Y:S01]  /*2eb0*/  LDC R47, c[0x3][0x4c] ;  /* 0x00c01300ff2f7b82 */ /* 0x000e220000000800 */
[----:B------:R-:W-:Y:S02]  /*2ec0*/  IMAD.MOV.U32 R12, RZ, RZ, 0x37cbac00 ;  /* 0x37cbac00ff0c7424 */ /* 0x000fe400078e00ff */
[----:B------:R-:W-:Y:S01]  /*2ed0*/  FMUL R43, R3, R3 ;  /* 0x00000003032b7220 */ /* 0x000fe20000400000 */
[----:B------:R-:W-:Y:S01]  /*2ee0*/  LOP3.LUT R10, R2, 0x1, RZ, 0xc0, !PT ;  /* 0x00000001020a7812 */ /* 0x000fe200078ec0ff */
[----:B------:R-:W-:Y:S02]  /*2ef0*/  IMAD.MOV.U32 R15, RZ, RZ, 0x3c0885e4 ;  /* 0x3c0885e4ff0f7424 */ /* 0x000fe400078e00ff */
[----:B------:R-:W-:Y:S02]  /*2f00*/  HFMA2 R44, -RZ, RZ, 1.541015625, -0.052001953125 ;  /* 0x3e2aaaa8ff2c7431 */ /* 0x000fe400000001ff */
[----:B------:R-:W-:Y:S01]  /*2f10*/  FFMA R7, R43, R12, -0.0013887860113754868507 ;  /* 0xbab607ed2b077423 */ /* 0x000fe2000000000c */
[----:B------:R-:W-:Y:S01]  /*2f20*/  ISETP.NE.U32.AND P0, PT, R10, 0x1, PT ;  /* 0x000000010a00780c */ /* 0x000fe20003f05070 */
[----:B------:R-:W-:Y:S03]  /*2f30*/  BSSY.RECONVERGENT B0, `(.L_x_46) ;  /* 0x000004b000007945 */ /* 0x000fe60003800200 */
[----:B------:R-:W-:Y:S01]  /*2f40*/  FSEL R10, R7, -0.00019574658654164522886, P0 ;  /* 0xb94d4153070a7808 */ /* 0x000fe20000000000 */
[----:B------:R-:W-:Y:S01]  /*2f50*/  VIADD R7, R2, 0x1 ;  /* 0x0000000102077836 */ /* 0x000fe20000000000 */
[----:B------:R-:W-:-:S02]  /*2f60*/  FSEL R42, R15, 0.041666727513074874878, !P0 ;  /* 0x3d2aaabb0f2a7808 */ /* 0x000fc40004000000 */
[----:B------:R-:W-:-:S03]  /*2f70*/  FSEL R2, R3, 1, !P0 ;  /* 0x3f80000003027808 */ /* 0x000fc60004000000 */
[----:B------:R-:W-:Y:S01]  /*2f80*/  FFMA R10, R43, R10, R42 ;  /* 0x0000000a2b0a7223 */ /* 0x000fe2000000002a */
[----:B------:R-:W-:Y:S02]  /*2f90*/  FSEL R42, -R44, -0.4999999701976776123, !P0 ;  /* 0xbeffffff2c2a7808 */ /* 0x000fe40004000100 */
[----:B------:R-:W-:Y:S01]  /*2fa0*/  LOP3.LUT P0, RZ, R7, 0x2, RZ, 0xc0, !PT ;  /* 0x0000000207ff7812 */ /* 0x000fe2000780c0ff */
[----:B0-----:R-:W-:Y:S02]  /*2fb0*/  FADD R47, R47, R47 ;  /* 0x0000002f2f2f7221 */ /* 0x001fe40000000000 */
[C---:B------:R-:W-:Y:S01]  /*2fc0*/  FFMA R10, R43.reuse, R10, R42 ;  /* 0x0000000a2b0a7223 */ /* 0x040fe2000000002a */
[----:B------:R-:W-:Y:S01]  /*2fd0*/  FFMA R43, R43, R2, RZ ;  /* 0x000000022b2b7223 */ /* 0x000fe200000000ff */
[----:B------:R-:W-:-:S03]  /*2fe0*/  FMUL R47, R47, 0.5 ;  /* 0x3f0000002f2f7820 */ /* 0x000fc60000400000 */
[----:B------:R-:W-:Y:S01]  /*2ff0*/  FFMA R2, R43, R10, R2 ;  /* 0x0000000a2b027223 */ /* 0x000fe20000000002 */
[----:B------:R-:W-:-:S04]  /*3000*/  FFMA R20, R47, R5, R0 ;  /* 0x000000052f147223 */ /* 0x000fc80000000000 */
[----:B------:R-:W-:Y:S01]  /*3010*/  @P0 FADD R2, RZ, -R2 ;  /* 0x80000002ff020221 */ /* 0x000fe20000000000 */
[C---:B------:R-:W-:Y:S01]  /*3020*/  FMUL R9, R20.reuse, 0.63661974668502807617 ;  /* 0x3f22f98314097820 */ /* 0x040fe20000400000 */
[----:B------:R-:W-:Y:S02]  /*3030*/  FSETP.GE.AND P2, PT, |R20|, 105615, PT ;  /* 0x47ce47801400780b */ /* 0x000fe40003f46200 */
[----:B------:R-:W-:-:S03]  /*3040*/  FMUL R46, R2, 6.2831854820251464844 ;  /* 0x40c90fdb022e7820 */ /* 0x000fc60000400000 */
        /* <DEDUP_REMOVED lines=12> */
[----:B------:R-:W-:Y:S01]  /*3110*/  MOV R7, RZ ;  /* 0x000000ff00077202 */ /* 0x000fe20000000f00 */
[----:B------:R-:W-:Y:S01]  /*3120*/  UMOV UR6, URZ ;  /* 0x000000ff00067c82 */ /* 0x000fe20008000000 */
[----:B------:R-:W-:-:S07]  /*3130*/  LOP3.LUT R45, R2, 0x80000000, RZ, 0xfc, !PT ;  /* 0x80000000022d7812 */ /* 0x000fce00078efcff */
.L_x_48:
[----:B0-----:R-:W0:Y:S02]  /*3140*/  LDC.64 R2, c[0x4][0x40] ;  /* 0x01001000ff027b82 */ /* 0x001e240000000a00 */
[----:B0-----:R-:W-:-:S06]  /*3150*/  IMAD.WIDE.U32 R2, R7, 0x4, R2 ;  /* 0x0000000407027825 */ /* 0x001fcc00078e0002 */
[----:B------:R-:W3:Y:S01]  /*3160*/  LDG.E.CONSTANT R2, desc[UR8][R2.64] ;  /* 0x0000000802027981 */ /* 0x000ee2000c1e9900 */
[C---:B------:R-:W-:Y:S01]  /*3170*/  IMAD R9, R7.reuse, 0x4, R1 ;  /* 0x0000000407097824 */ /* 0x040fe200078e0201 */
[----:B------:R-:W-:-:S04]  /*3180*/  IADD3 R7, PT, PT, R7, 0x1, RZ ;  /* 0x0000000107077810 */ /* 0x000fc80007ffe0ff */
        /* <DEDUP_REMOVED lines=21> */
[--C-:B0-----:R-:W-:Y:S02]  /*32e0*/  SHF.R.U32.HI R10, RZ, 0x1e, R7.reuse ;  /* 0x0000001eff0a7819 */ /* 0x101fe40000011607 */
[C---:B------:R-:W-:Y:S02]  /*32f0*/  SHF.L.W.U32.HI R9, R2.reuse, 0x2, R7 ;  /* 0x0000000202097819 */ /* 0x040fe40000010e07 */
[----:B------:R-:W-:Y:S02]  /*3300*/  SHF.L.U32 R2, R2, 0x2, RZ ;  /* 0x0000000202027819 */ /* 0x000fe400000006ff */
[----:B------:R-:W-:-:S02]  /*3310*/  SHF.R.S32.HI R3, RZ, 0x1f, R9 ;  /* 0x0000001fff037819 */ /* 0x000fc40000011409 */
[----:B------:R-:W-:Y:S02]  /*3320*/  ISETP.GE.AND P0, PT, R20, RZ, PT ;  /* 0x000000ff1400720c */ /* 0x000fe40003f06270 */
[C---:B------:R-:W-:Y:S02]  /*3330*/  LOP3.LUT R2, R3.reuse, R2, RZ, 0x3c, !PT ;  /* 0x0000000203027212 */ /* 0x040fe400078e3cff */
[----:B------:R-:W-:Y:S02]  /*3340*/  LOP3.LUT R3, R3, R9, RZ, 0x3c, !PT ;  /* 0x0000000903037212 */ /* 0x000fe400078e3cff */
[C---:B------:R-:W-:Y:S02]  /*3350*/  LOP3.LUT R20, R9.reuse, R20, RZ, 0x3c, !PT ;  /* 0x0000001409147212 */ /* 0x040fe400078e3cff */
[----:B------:R-:W-:Y:S02]  /*3360*/  LEA.HI R9, R9, R10, RZ, 0x1 ;  /* 0x0000000a09097211 */ /* 0x000fe400078f08ff */
[----:B------:R-:W0:Y:S01]  /*3370*/  I2F.F64.S64 R2, R2 ;  /* 0x0000000200027312 */ /* 0x000e220000301c00 */
[----:B------:R-:W-:-:S02]  /*3380*/  ISETP.GE.AND P2, PT, R20, RZ, PT ;  /* 0x000000ff1400720c */ /* 0x000fc40003f46270 */
[----:B------:R-:W-:-:S05]  /*3390*/  IMAD.MOV R7, RZ, RZ, -R9 ;  /* 0x000000ffff077224 */ /* 0x000fca00078e0a09 */
[----:B------:R-:W-:Y:S01]  /*33a0*/  @!P0 MOV R9, R7 ;  /* 0x0000000700098202 */ /* 0x000fe20000000f00 */
[----:B0-----:R-:W-:-:S10]  /*33b0*/  DMUL R42, R2, UR6 ;  /* 0x00000006022a7c28 */ /* 0x001fd40008000000 */
[----:B------:R-:W0:Y:S02]  /*33c0*/  F2F.F32.F64 R42, R42 ;  /* 0x0000002a002a7310 */ /* 0x000e240000301000 */
[----:B0-----:R-:W-:-:S07]  /*33d0*/  FSEL R2, -R42, R42, !P2 ;  /* 0x0000002a2a027208 */ /* 0x001fce0005000100 */
.L_x_47:
[----:B------:R-:W-:Y:S05]  /*33e0*/  BSYNC.RECONVERGENT B0 ;  /* 0x0000000000007941 */ /* 0x000fea0003800200 */
.L_x_46:
[----:B------:R-:W-:Y:S01]  /*33f0*/  FMUL R3, R2, R2 ;  /* 0x0000000202037220 */ /* 0x000fe20000400000 */
[C---:B------:R-:W-:Y:S01]  /*3400*/  LOP3.LUT R7, R9.reuse, 0x1, RZ, 0xc0, !PT ;  /* 0x0000000109077812 */ /* 0x040fe200078ec0ff */
[----:B------:R-:W-:Y:S01]  /*3410*/  VIADD R9, R9, 0x1 ;  /* 0x0000000109097836 */ /* 0x000fe20000000000 */
[----:B------:R-:W0:Y:S01]  /*3420*/  LDCU.64 UR10, c[0x3][0x50] ;  /* 0x00c00a00ff0a77ac */ /* 0x000e220008000a00 */
[----:B------:R-:W-:Y:S01]  /*3430*/  FFMA R12, R3, R12, -0.0013887860113754868507 ;  /* 0xbab607ed030c7423 */ /* 0x000fe2000000000c */
[----:B------:R-:W-:Y:S01]  /*3440*/  ISETP.NE.U32.AND P0, PT, R7, 0x1, PT ;  /* 0x000000010700780c */ /* 0x000fe20003f05070 */
[----:B------:R-:W-:Y:S01]  /*3450*/  IMAD.MOV.U32 R49, RZ, RZ, R21 ;  /* 0x000000ffff317224 */ /* 0x000fe200078e0015 */
[----:B------:R-:W3:Y:S01]  /*3460*/  LDCU UR6, c[0x3][0x48] ;  /* 0x00c00900ff0677ac */ /* 0x000ee20008000800 */
[----:B------:R-:W-:Y:S02]  /*3470*/  LOP3.LUT P2, RZ, R9, 0x2, RZ, 0xc0, !PT ;  /* 0x0000000209ff7812 */ /* 0x000fe4000784c0ff */
[----:B------:R-:W-:-:S02]  /*3480*/  FSEL R10, R15, 0.041666727513074874878, !P0 ;  /* 0x3d2aaabb0f0a7808 */ /* 0x000fc40004000000 */
[----:B------:R-:W-:Y:S02]  /*3490*/  FSEL R12, R12, -0.00019574658654164522886, P0 ;  /* 0xb94d41530c0c7808 */ /* 0x000fe40000000000 */
[----:B------:R-:W-:Y:S02]  /*34a0*/  FSEL R44, -R44, -0.4999999701976776123, !P0 ;  /* 0xbeffffff2c2c7808 */ /* 0x000fe40004000100 */
[----:B------:R-:W-:Y:S01]  /*34b0*/  FSEL R2, R2, 1, !P0 ;  /* 0x3f80000002027808 */ /* 0x000fe20004000000 */
[C---:B------:R-:W-:Y:S01]  /*34c0*/  FFMA R10, R3.reuse, R12, R10 ;  /* 0x0000000c030a7223 */ /* 0x040fe2000000000a */
[----:B------:R-:W-:Y:S02]  /*34d0*/  MOV R15, R22 ;  /* 0x00000016000f7202 */ /* 0x000fe40000000f00 */
[----:B------:R-:W-:Y:S01]  /*34e0*/  MOV R20, R41 ;  /* 0x0000002900147202 */ /* 0x000fe20000000f00 */
[C---:B------:R-:W-:Y:S01]  /*34f0*/  FFMA R10, R3.reuse, R10, R44 ;  /* 0x0000000a030a7223 */ /* 0x040fe2000000002c */
[----:B------:R-:W-:-:S04]  /*3500*/  FFMA R3, R3, R2, RZ ;  /* 0x0000000203037223 */ /* 0x000fc800000000ff */
[----:B------:R-:W-:Y:S01]  /*3510*/  FFMA R2, R3, R10, R2 ;  /* 0x0000000a03027223 */ /* 0x000fe20000000002 */
[----:B0-----:R-:W-:-:S03]  /*3520*/  FFMA R3, R13, -UR11, -R46 ;  /* 0x8000000b0d037c23 */ /* 0x001fc6000800082e */
[----:B------:R-:W-:-:S04]  /*3530*/  @P2 FADD R2, RZ, -R2 ;  /* 0x80000002ff022221 */ /* 0x000fc80000000000 */
[----:B---3--:R-:W-:-:S04]  /*3540*/  FFMA R3, R2, UR6, R3 ;  /* 0x0000000602037c23 */ /* 0x008fc80008000003 */
[----:B------:R-:W-:-:S04]  /*3550*/  FADD R2, R3, UR10 ;  /* 0x0000000a03027e21 */ /* 0x000fc80008000000 */
[----:B------:R-:W-:Y:S01]  /*3560*/  FADD R2, R11, R2 ;  /* 0x000000020b027221 */ /* 0x000fe20000000000 */
[----:B------:R-:W-:Y:S01]  /*3570*/  FADD R11, R16, R13 ;  /* 0x0000000d100b7221 */ /* 0x000fe20000000000 */
[----:B------:R-:W-:Y:S02]  /*3580*/  IMAD.MOV.U32 R13, RZ, RZ, R23 ;  /* 0x000000ffff0d7224 */ /* 0x000fe400078e0017 */
[----:B------:R-:W-:Y:S01]  /*3590*/  FMUL R45, R2, 0.5 ;  /* 0x3f000000022d7820 */ /* 0x000fe20000400000 */
[----:B------:R-:W-:-:S03]  /*35a0*/  HFMA2 R2, -RZ, RZ, 0, 0 ;  /* 0x00000000ff027431 */ /* 0x000fc600000001ff */
[----:B------:R-:W-:Y:S01]  /*35b0*/  FFMA R45, R45, R5, R16 ;  /* 0x000000052d2d7223 */ /* 0x000fe20000000010 */
[----:B------:R-:W-:Y:S06]  /*35c0*/  @!P1 BRA `(.L_x_49) ;  /* 0x0000000000f89947 */ /* 0x000fec0003800000 */
[----:B------:R-:W-:Y:S01]  /*35d0*/  SHF.R.U32.HI R10, RZ, 0x2, R27 ;  /* 0x00000002ff0a7819 */ /* 0x000fe2000001161b */
[----:B------:R-:W-:Y:S01]  /*35e0*/  VIADD R26, R26, 0x587c5 ;  /* 0x000587c51a1a7836 */ /* 0x000fe20000000000 */
[----:B------:R-:W-:Y:S02]  /*35f0*/  BSSY.RECONVERGENT B0, `(.L_x_49) ;  /* 0x000003b000007945 */ /* 0x000fe40003800200 */
[----:B------:R-:W-:Y:S01]  /*3600*/  LOP3.LUT R49, R10, R27, RZ, 0x3c, !PT ;  /* 0x0000001b0a317212 */ /* 0x000fe200078e3cff */
[----:B------:R-:W-:-:S03]  /*3610*/  IMAD.SHL.U32 R10, R21, 0x10, RZ ;  /* 0x00000010150a7824 */ /* 0x000fc600078e00ff */
[----:B------:R-:W-:-:S04]  /*3620*/  SHF.L.U32 R3, R49, 0x1, RZ ;  /* 0x0000000131037819 */ /* 0x000fc800000006ff */
[----:B------:R-:W-:-:S04]  /*3630*/  LOP3.LUT R10, R21, R10, R3, 0x96, !PT ;  /* 0x0000000a150a7212 */ /* 0x000fc800078e9603 */
[----:B------:R-:W-:Y:S01]  /*3640*/  LOP3.LUT R49, R10, R49, RZ, 0x3c, !PT ;  /* 0x000000310a317212 */ /* 0x000fe200078e3cff */
[----:B------:R-:W-:-:S03]  /*3650*/  IMAD.MOV.U32 R10, RZ, RZ, 0x2f800000 ;  /* 0x2f800000ff0a7424 */ /* 0x000fc600078e00ff */
[----:B------:R-:W-:-:S04]  /*3660*/  IADD3 R3, PT, PT, R26, R49, RZ ;  /* 0x000000311a037210 */ /* 0x000fc80007ffe0ff */
        /* <DEDUP_REMOVED lines=12> */
[----:B------:R-:W-:Y:S01]  /*3730*/  MOV R2, R10 ;  /* 0x0000000a00027202 */ /* 0x000fe20000000f00 */
[----:B------:R-:W-:Y:S06]  /*3740*/  BRA `(.L_x_53) ;  /* 0x0000000000107947 */ /* 0x000fec0003800000 */
.L_x_52:
[----:B---3--:R-:W-:Y:S01]  /*3750*/  FMUL.FTZ R3, R40, R7 ;  /* 0x0000000728037220 */ /* 0x008fe20000410000 */
[----:B------:R-:W-:-:S03]  /*3760*/  FMUL.FTZ R7, R7, 0.5 ;  /* 0x3f00000007077820 */ /* 0x000fc60000410000 */
[----:B------:R-:W-:-:S04]  /*3770*/  FFMA R2, -R3, R3, R40 ;  /* 0x0000000303027223 */ /* 0x000fc80000000128 */
[----:B------:R-:W-:-:S07]  /*3780*/  FFMA R2, R2, R7, R3 ;  /* 0x0000000702027223 */ /* 0x000fce0000000003 */
.L_x_53:
[----:B------:R-:W-:Y:S05]  /*3790*/  BSYNC.RECONVERGENT B1 ;  /* 0x0000000000017941 */ /* 0x000fea0003800200 */
.L_x_51:
[----:B------:R-:W-:Y:S01]  /*37a0*/  FADD R2, -R2, -RZ ;  /* 0x800000ff02027221 */ /* 0x000fe20000000100 */
[----:B------:R-:W-:Y:S01]  /*37b0*/  IMAD.MOV.U32 R15, RZ, RZ, R21 ;  /* 0x000000ffff0f7224 */ /* 0x000fe200078e0015 */
[----:B------:R-:W-:Y:S01]  /*37c0*/  MOV R13, R22 ;  /* 0x00000016000d7202 */ /* 0x000fe20000000f00 */
[----:B------:R-:W-:Y:S01]  /*37d0*/  IMAD.MOV.U32 R20, RZ, RZ, R23 ;  /* 0x000000ffff147224 */ /* 0x000fe200078e0017 */
[----:B------:R-:W-:Y:S01]  /*37e0*/  MOV R27, R41 ;  /* 0x00000029001b7202 */ /* 0x000fe20000000f00 */
[----:B------:R-:W-:Y:S06]  /*37f0*/  BRA `(.L_x_54) ;  /* 0x0000000000687947 */ /* 0x000fec0003800000 */
.L_x_50:
[C---:B------:R-:W-:Y:S01]  /*3800*/  FSETP.GTU.AND P0, PT, R3.reuse, 0.3333333432674407959, PT ;  /* 0x3eaaaaab0300780b */ /* 0x040fe20003f0c000 */
[----:B------:R-:W-:Y:S01]  /*3810*/  IMAD.MOV.U32 R15, RZ, RZ, R21 ;  /* 0x000000ffff0f7224 */ /* 0x000fe200078e0015 */
[----:B------:R-:W-:Y:S01]  /*3820*/  MOV R13, R22 ;  /* 0x00000016000d7202 */ /* 0x000fe20000000f00 */
[----:B------:R-:W-:Y:S01]  /*3830*/  IMAD.MOV.U32 R20, RZ, RZ, R23 ;  /* 0x000000ffff147224 */ /* 0x000fe200078e0017 */
[----:B------:R-:W-:Y:S02]  /*3840*/  FSETP.LEU.OR P0, PT, R3, 0.16666667163372039795, P0 ;  /* 0x3e2aaaab0300780b */ /* 0x000fe4000070b400 */
[----:B------:R-:W-:-:S11]  /*3850*/  MOV R27, R41 ;  /* 0x00000029001b7202 */ /* 0x000fd60000000f00 */
        /* <DEDUP_REMOVED lines=11> */
.L_x_56:
[----:B------:R-:W-:Y:S01]  /*3910*/  FMUL.FTZ R3, R40, R7 ;  /* 0x0000000728037220 */ /* 0x000fe20000410000 */
[----:B------:R-:W-:-:S03]  /*3920*/  FMUL.FTZ R7, R7, 0.5 ;  /* 0x3f00000007077820 */ /* 0x000fc60000410000 */
[----:B------:R-:W-:-:S04]  /*3930*/  FFMA R2, -R3, R3, R40 ;  /* 0x0000000303027223 */ /* 0x000fc80000000128 */
[----:B------:R-:W-:-:S07]  /*3940*/  FFMA R2, R2, R7, R3 ;  /* 0x0000000702027223 */ /* 0x000fce0000000003 */
.L_x_57:
[----:B------:R-:W-:Y:S05]  /*3950*/  BSYNC.RECONVERGENT B1 ;  /* 0x0000000000017941 */ /* 0x000fea0003800200 */
.L_x_55:
[----:B------:R-:W-:Y:S01]  /*3960*/  MOV R15, R21 ;  /* 0x00000015000f7202 */ /* 0x000fe20000000f00 */
[----:B------:R-:W-:Y:S01]  /*3970*/  IMAD.MOV.U32 R13, RZ, RZ, R22 ;  /* 0x000000ffff0d7224 */ /* 0x000fe200078e0016 */
[----:B------:R-:W-:Y:S01]  /*3980*/  MOV R20, R23 ;  /* 0x0000001700147202 */ /* 0x000fe20000000f00 */
[----:B------:R-:W-:-:S07]  /*3990*/  IMAD.MOV.U32 R27, RZ, RZ, R41 ;  /* 0x000000ffff1b7224 */ /* 0x000fce00078e0029 */
.L_x_54:
[----:B------:R-:W-:Y:S05]  /*39a0*/  BSYNC.RECONVERGENT B0 ;  /* 0x0000000000007941 */ /* 0x000fea0003800200 */
.L_x_49:
[----:B------:R-:W0:Y:S01]  /*39b0*/  LDCU UR6, c[0x3][0x5c] ;  /* 0x00c00b80ff0677ac */ /* 0x000e220008000800 */
[----:B------:R-:W-:Y:S01]  /*39c0*/  FADD R45, R45, R2 ;  /* 0x000000022d2d7221 */ /* 0x000fe20000000000 */
[----:B------:R-:W-:Y:S01]  /*39d0*/  MOV R12, RZ ;  /* 0x000000ff000c7202 */ /* 0x000fe20000000f00 */
[----:B------:R-:W-:Y:S01]  /*39e0*/  IMAD.MOV.U32 R23, RZ, RZ, R49 ;  /* 0x000000ffff177224 */ /* 0x000fe200078e0031 */
[----:B------:R-:W-:Y:S01]  /*39f0*/  MOV R22, R15 ;  /* 0x0000000f00167202 */ /* 0x000fe20000000f00 */
[----:B------:R-:W-:Y:S01]  /*3a00*/  IMAD.MOV.U32 R21, RZ, RZ, R13 ;  /* 0x000000ffff157224 */ /* 0x000fe200078e000d */
[----:B0-----:R-:W-:-:S13]  /*3a10*/  FSETP.NEU.AND P0, PT, RZ, UR6, PT ;  /* 0x00000006ff007c0b */ /* 0x001fda000bf0d000 */
[----:B------:R-:W-:Y:S05]  /*3a20*/  @!P0 BRA `(.L_x_58) ;  /* 0x0000000c008c8947 */ /* 0x000fea0003800000 */
[----:B------:R-:W0:Y:S02]  /*3a30*/  LDC R2, c[0x3][0x60] ;  /* 0x00c01800ff027b82 */ /* 0x000e240000000800 */
[----:B0-----:R-:W-:-:S04]  /*3a40*/  FMUL R2, R2, UR6 ;  /* 0x0000000602027c20 */ /* 0x001fc80008400000 */
[----:B------:R0:W3:Y:S01]  /*3a50*/  MUFU.RSQ R3, R2 ;  /* 0x0000000200037308 */ /* 0x0000e20000001400 */
[----:B------:R-:W-:-:S04]  /*3a60*/  IADD3 R7, PT, PT, R2, -0xd000000, RZ ;  /* 0xf300000002077810 */ /* 0x000fc80007ffe0ff */
[----:B------:R-:W-:-:S13]  /*3a70*/  ISETP.GT.U32.AND P0, PT, R7, 0x727fffff, PT ;  /* 0x727fffff0700780c */ /* 0x000fda0003f04070 */
[----:B0--3--:R-:W-:Y:S05]  /*3a80*/  @!P0 BRA `(.L_x_59) ;  /* 0x0000000000188947 */ /* 0x009fea0003800000 */
[----:B------:R-:W-:Y:S01]  /*3a90*/  BSSY.RECONVERGENT B0, `(.L_x_60) ;  /* 0x0000003000007945 */ /* 0x000fe20003800200 */
[----:B------:R-:W-:-:S07]  /*3aa0*/  MOV R7, 0x3ac0 ;  /* 0x00003ac000077802 */ /* 0x000fce0000000f00 */
[----:B-12---:R-:W-:Y:S05]  /*3ab0*/  CALL.REL.NOINC `($__internal_2_$__cuda_sm20_sqrt_rn_f32_slowpath) ;  /* 0x00000060001c7944 */ /* 0x006fea0003c00000 */
[----:B------:R-:W-:Y:S05]  /*3ac0*/  BSYNC.RECONVERGENT B0 ;  /* 0x0000000000007941 */ /* 0x000fea0003800200 */
.L_x_60:
[----:B------:R-:W-:Y:S01]  /*3ad0*/  IMAD.MOV.U32 R12, RZ, RZ, R10 ;  /* 0x000000ffff0c7224 */ /* 0x000fe200078e000a */
[----:B------:R-:W-:Y:S06]  /*3ae0*/  BRA `(.L_x_61) ;  /* 0x0000000000107947 */ /* 0x000fec0003800000 */
.L_x_59:
[----:B------:R-:W-:Y:S01]  /*3af0*/  FMUL.FTZ R7, R2, R3 ;  /* 0x0000000302077220 */ /* 0x000fe20000410000 */
[----:B------:R-:W-:-:S03]  /*3b00*/  FMUL.FTZ R3, R3, 0.5 ;  /* 0x3f00000003037820 */ /* 0x000fc60000410000 */
[----:B------:R-:W-:-:S04]  /*3b10*/  FFMA R2, -R7, R7, R2 ;  /* 0x0000000707027223 */ /* 0x000fc80000000102 */
[----:B------:R-:W-:-:S07]  /*3b20*/  FFMA R12, R2, R3, R7 ;  /* 0x00000003020c7223 */ /* 0x000fce0000000007 */
.L_x_61:
[----:B-1----:R-:W-:Y:S01]  /*3b30*/  ISETP.GT.AND P0, PT, R4, RZ, PT ;  /* 0x000000ff0400720c */ /* 0x002fe20003f04270 */
[----:B------:R-:W-:Y:S01]  /*3b40*/  BSSY.RECONVERGENT B2, `(.L_x_58) ;  /* 0x00000d1000027945 */ /* 0x000fe20003800200 */
[----:B------:R-:W-:-:S11]  /*3b50*/  FMUL R12, R12, R5 ;  /* 0x000000050c0c7220 */ /* 0x000fd60000400000 */
[----:B------:R-:W-:Y:S05]  /*3b60*/  @P0 BRA `(.L_x_62) ;  /* 0x0000000c001c0947 */ /* 0x000fea0003800000 */
[----:B------:R-:W0:Y:S01]  /*3b70*/  LDCU UR6, c[0x3][0x64] ;  /* 0x00c00c80ff0677ac */ /* 0x000e220008000800 */
[----:B------:R-:W-:Y:S01]  /*3b80*/  IADD3 R3, PT, PT, R19, -0xd000000, RZ ;  /* 0xf300000013037810 */ /* 0x000fe20007ffe0ff */
[----:B------:R1:W3:Y:S01]  /*3b90*/  MUFU.RSQ R2, R19 ;  /* 0x0000001300027308 */ /* 0x0002e20000001400 */
[----:B------:R-:W-:Y:S02]  /*3ba0*/  BSSY.RECONVERGENT B0, `(.L_x_63) ;  /* 0x000000d000007945 */ /* 0x000fe40003800200 */
[----:B------:R-:W-:Y:S02]  /*3bb0*/  ISETP.GT.U32.AND P0, PT, R3, 0x727fffff, PT ;  /* 0x727fffff0300780c */ /* 0x000fe40003f04070 */
[----:B0-----:R-:W-:-:S11]  /*3bc0*/  ISETP.NE.AND P1, PT, RZ, UR6, PT ;  /* 0x00000006ff007c0c */ /* 0x001fd6000bf25270 */
[----:B-1-3--:R-:W-:Y:S05]  /*3bd0*/  @!P0 BRA `(.L_x_64) ;  /* 0x0000000000148947 */ /* 0x00afea0003800000 */
[----:B------:R-:W-:Y:S01]  /*3be0*/  IMAD.MOV.U32 R2, RZ, RZ, R19 ;  /* 0x000000ffff027224 */ /* 0x000fe200078e0013 */
[----:B------:R-:W-:-:S07]  /*3bf0*/  MOV R7, 0x3c10 ;  /* 0x00003c1000077802 */ /* 0x000fce0000000f00 */
[----:B--2---:R-:W-:Y:S05]  /*3c00*/  CALL.REL.NOINC `($__internal_2_$__cuda_sm20_sqrt_rn_f32_slowpath) ;  /* 0x0000005c00c87944 */ /* 0x004fea0003c00000 */
[----:B------:R-:W-:Y:S01]  /*3c10*/  MOV R16, R10 ;  /* 0x0000000a00107202 */ /* 0x000fe20000000f00 */
[----:B------:R-:W-:Y:S06]  /*3c20*/  BRA `(.L_x_65) ;  /* 0x0000000000107947 */ /* 0x000fec0003800000 */
.L_x_64:
[C---:B------:R-:W-:Y:S01]  /*3c30*/  FMUL.FTZ R16, R2.reuse, R19 ;  /* 0x0000001302107220 */ /* 0x040fe20000410000 */
[----:B------:R-:W-:-:S03]  /*3c40*/  FMUL.FTZ R2, R2, 0.5 ;  /* 0x3f00000002027820 */ /* 0x000fc60000410000 */
[----:B------:R-:W-:-:S04]  /*3c50*/  FFMA R3, -R16, R16, R19 ;  /* 0x0000001010037223 */ /* 0x000fc80000000113 */
[----:B------:R-:W-:-:S07]  /*3c60*/  FFMA R16, R3, R2, R16 ;  /* 0x0000000203107223 */ /* 0x000fce0000000010 */
.L_x_65:
[----:B------:R-:W-:Y:S05]  /*3c70*/  BSYNC.RECONVERGENT B0 ;  /* 0x0000000000007941 */ /* 0x000fea0003800200 */
.L_x_63:
[----:B------:R-:W-:Y:S01]  /*3c80*/  SHF.R.U32.HI R2, RZ, 0x2, R27 ;  /* 0x00000002ff027819 */ /* 0x000fe2000001161b */
[----:B------:R-:W0:Y:S01]  /*3c90*/  LDC R21, c[0x3][0x60] ;  /* 0x00c01800ff157b82 */ /* 0x000e220000000800 */
[----:B------:R-:W-:Y:S02]  /*3ca0*/  BSSY.RECONVERGENT B3, `(.L_x_66) ;  /* 0x0000032000037945 */ /* 0x000fe40003800200 */
[----:B------:R-:W-:Y:S01]  /*3cb0*/  LOP3.LUT R3, R2, R27, RZ, 0x3c, !PT ;  /* 0x0000001b02037212 */ /* 0x000fe200078e3cff */
[----:B------:R-:W-:-:S03]  /*3cc0*/  IMAD.SHL.U32 R2, R49, 0x10, RZ ;  /* 0x0000001031027824 */ /* 0x000fc600078e00ff */
[----:B------:R-:W-:-:S04]  /*3cd0*/  SHF.L.U32 R4, R3, 0x1, RZ ;  /* 0x0000000103047819 */ /* 0x000fc800000006ff */
[----:B------:R-:W-:Y:S01]  /*3ce0*/  LOP3.LUT R2, R49, R2, R4, 0x96, !PT ;  /* 0x0000000231027212 */ /* 0x000fe200078e9604 */
[----:B------:R-:W-:-:S03]  /*3cf0*/  HFMA2 R4, -RZ, RZ, 1.5048828125, 33.21875 ;  /* 0x3e055027ff047431 */ /* 0x000fc600000001ff */
[----:B------:R-:W-:Y:S01]  /*3d00*/  LOP3.LUT R22, R2, R3, RZ, 0x3c, !PT ;  /* 0x0000000302167212 */ /* 0x000fe200078e3cff */
[----:B------:R-:W-:-:S03]  /*3d10*/  IMAD.MOV.U32 R3, RZ, RZ, 0x2f800000 ;  /* 0x2f800000ff037424 */ /* 0x000fc600078e00ff */
[----:B------:R-:W-:-:S04]  /*3d20*/  IADD3 R2, PT, PT, R26, 0x587c5, R22 ;  /* 0x000587c51a027810 */ /* 0x000fc80007ffe016 */
[----:B------:R-:W-:Y:S01]  /*3d30*/  I2FP.F32.U32 R2, R2 ;  /* 0x0000000200027245 */ /* 0x000fe20000201000 */
[----:B0-----:R-:W0:Y:S04]  /*3d40*/  MUFU.RCP R42, R21 ;  /* 0x00000015002a7308 */ /* 0x001e280000001000 */
        /* <DEDUP_REMOVED lines=17> */
[----:B------:R-:W-:Y:S01]  /*3e60*/  I2FP.F32.S32 R4, R7 ;  /* 0x0000000700047245 */ /* 0x000fe20000201400 */
[----:B------:R-:W-:Y:S02]  /*3e70*/  IMAD.MOV.U32 R7, RZ, RZ, 0x7f800000 ;  /* 0x7f800000ff077424 */ /* 0x000fe400078e00ff */
[C---:B------:R-:W-:Y:S02]  /*3e80*/  FMUL R10, R9.reuse, R10 ;  /* 0x0000000a090a7220 */ /* 0x040fe40000400000 */
[----:B------:R-:W-:Y:S02]  /*3e90*/  FFMA R3, R4, 1.1920928955078125e-07, R3 ;  /* 0x3400000004037823 */ /* 0x000fe40000000003 */
[----:B------:R-:W-:-:S04]  /*3ea0*/  FFMA R10, R9, R10, R9 ;  /* 0x0000000a090a7223 */ /* 0x000fc80000000009 */
[----:B------:R-:W-:Y:S01]  /*3eb0*/  FFMA R3, R3, 0.69314718246459960938, R10 ;  /* 0x3f31721803037823 */ /* 0x000fe2000000000a */
[C---:B------:R-:W-:Y:S01]  /*3ec0*/  @P0 FFMA R3, R2.reuse, R7, +INF ;  /* 0x7f80000002030423 */ /* 0x040fe20000000007 */
[----:B------:R-:W-:Y:S01]  /*3ed0*/  FSETP.NEU.AND P0, PT, R2, RZ, PT ;  /* 0x000000ff0200720b */ /* 0x000fe20003f0d000 */
[----:B0-----:R-:W-:-:S03]  /*3ee0*/  FFMA R7, R42, -R21, 1 ;  /* 0x3f8000002a077423 */ /* 0x001fc60000000815 */
[----:B------:R-:W-:Y:S01]  /*3ef0*/  FSEL R10, -R3, +INF , P0 ;  /* 0x7f800000030a7808 */ /* 0x000fe20000000100 */
[----:B------:R-:W-:-:S04]  /*3f00*/  FFMA R2, R42, R7, R42 ;  /* 0x000000072a027223 */ /* 0x000fc8000000002a */
[----:B------:R-:W-:-:S03]  /*3f10*/  FFMA R3, R2, R10, RZ ;  /* 0x0000000a02037223 */ /* 0x000fc600000000ff */
[----:B------:R-:W0:Y:S01]  /*3f20*/  FCHK P0, R10, R21 ;  /* 0x000000150a007302 */ /* 0x000e220000000000 */
[----:B------:R-:W-:-:S04]  /*3f30*/  FFMA R4, R3, -R21, R10 ;  /* 0x8000001503047223 */ /* 0x000fc8000000000a */
[----:B------:R-:W-:Y:S01]  /*3f40*/  FFMA R4, R2, R4, R3 ;  /* 0x0000000402047223 */ /* 0x000fe20000000003 */
[----:B0-----:R-:W-:Y:S06]  /*3f50*/  @!P0 BRA `(.L_x_67) ;  /* 0x0000000000188947 */ /* 0x001fec0003800000 */
[----:B------:R-:W0:Y:S01]  /*3f60*/  LDCU UR6, c[0x3][0x60] ;  /* 0x00c00c00ff0677ac */ /* 0x000e220008000800 */
[----:B------:R-:W-:Y:S02]  /*3f70*/  MOV R2, R10 ;  /* 0x0000000a00027202 */ /* 0x000fe40000000f00 */
[----:B------:R-:W-:Y:S01]  /*3f80*/  MOV R10, 0x3fb0 ;  /* 0x00003fb0000a7802 */ /* 0x000fe20000000f00 */
[----:B0-----:R-:W-:-:S07]  /*3f90*/  IMAD.U32 R3, RZ, RZ, UR6 ;  /* 0x00000006ff037e24 */ /* 0x001fce000f8e00ff */
[----:B--2---:R-:W-:Y:S05]  /*3fa0*/  CALL.REL.NOINC `($__internal_3_$__cuda_sm3x_div_rn_noftz_f32_slowpath) ;  /* 0x0000005c003c7944 */ /* 0x004fea0003c00000 */
[----:B------:R-:W-:-:S07]  /*3fb0*/  MOV R4, R2 ;  /* 0x0000000200047202 */ /* 0x000fce0000000f00 */
.L_x_67:
[----:B------:R-:W-:Y:S05]  /*3fc0*/  BSYNC.RECONVERGENT B3 ;  /* 0x0000000000037941 */ /* 0x000fea0003800200 */
.L_x_66:
        /* <DEDUP_REMOVED lines=9> */
[----:B------:R-:W-:Y:S01]  /*4060*/  IMAD.MOV.U32 R2, RZ, RZ, R4 ;  /* 0x000000ffff027224 */ /* 0x000fe200078e0004 */
[----:B------:R-:W-:Y:S02]  /*4070*/  MOV R3, R5 ;  /* 0x0000000500037202 */ /* 0x000fe40000000f00 */
[----:B------:R-:W-:-:S07]  /*4080*/  MOV R10, 0x40a0 ;  /* 0x000040a0000a7802 */ /* 0x000fce0000000f00 */
[----:B--2---:R-:W-:Y:S05]  /*4090*/  CALL.REL.NOINC `($__internal_3_$__cuda_sm3x_div_rn_noftz_f32_slowpath) ;  /* 0x0000005c00007944 */ /* 0x004fea0003c00000 */
.L_x_69:
[----:B------:R-:W-:Y:S05]  /*40a0*/  BSYNC.RECONVERGENT B3 ;  /* 0x0000000000037941 */ /* 0x000fea0003800200 */
.L_x_68:
[----:B------:R-:W-:-:S04]  /*40b0*/  FADD R2, R2, 0.5 ;  /* 0x3f00000002027421 */ /* 0x000fc80000000000 */
[----:B------:R0:W1:Y:S01]  /*40c0*/  F2I.FLOOR.NTZ R4, R2 ;  /* 0x0000000200047305 */ /* 0x0000620000207100 */
[----:B------:R-:W-:Y:S05]  /*40d0*/  @!P1 BRA `(.L_x_70) ;  /* 0x0000000000e09947 */ /* 0x000fea0003800000 */
[----:B------:R-:W-:Y:S01]  /*40e0*/  SHF.R.U32.HI R3, RZ, 0x2, R20 ;  /* 0x00000002ff037819 */ /* 0x000fe20000011614 */
[----:B0-----:R-:W-:Y:S02]  /*40f0*/  IMAD.SHL.U32 R2, R22, 0x10, RZ ;  /* 0x0000001016027824 */ /* 0x001fe400078e00ff */
[----:B------:R-:W-:Y:S02]  /*4100*/  HFMA2 R10, -RZ, RZ, 1.5048828125, 33.21875 ;  /* 0x3e055027ff0a7431 */ /* 0x000fe400000001ff */
[----:B------:R-:W-:Y:S01]  /*4110*/  VIADD R26, R26, 0xb0f8a ;  /* 0x000b0f8a1a1a7836 */ /* 0x000fe20000000000 */
[----:B------:R-:W-:Y:S01]  /*4120*/  LOP3.LUT R3, R3, R20, RZ, 0x3c, !PT ;  /* 0x0000001403037212 */ /* 0x000fe200078e3cff */
[----:B------:R-:W0:Y:S01]  /*4130*/  MUFU.RCP R21, R16 ;  /* 0x0000001000157308 */ /* 0x000e220000001000 */
[----:B------:R-:W-:Y:S02]  /*4140*/  BSSY.RECONVERGENT B3, `(.L_x_71) ;  /* 0x000002c000037945 */ /* 0x000fe40003800200 */
[----:B------:R-:W-:-:S04]  /*4150*/  SHF.L.U32 R7, R3, 0x1, RZ ;  /* 0x0000000103077819 */ /* 0x000fc800000006ff */
[----:B------:R-:W-:Y:S01]  /*4160*/  LOP3.LUT R7, R3, R7, R2, 0x96, !PT ;  /* 0x0000000703077212 */ /* 0x000fe200078e9602 */
[----:B------:R-:W-:-:S03]  /*4170*/  IMAD.MOV.U32 R3, RZ, RZ, 0x2f800000 ;  /* 0x2f800000ff037424 */ /* 0x000fc600078e00ff */
[----:B------:R-:W-:-:S04]  /*4180*/  LOP3.LUT R23, R7, R22, RZ, 0x3c, !PT ;  /* 0x0000001607177212 */ /* 0x000fc800078e3cff */
[----:B------:R-:W-:-:S04]  /*4190*/  IADD3 R2, PT, PT, R23, R26, RZ ;  /* 0x0000001a17027210 */ /* 0x000fc80007ffe0ff */
        /* <DEDUP_REMOVED lines=34> */
[----:B------:R-:W-:Y:S02]  /*43c0*/  MOV R3, R16 ;  /* 0x0000001000037202 */ /* 0x000fe40000000f00 */
[----:B------:R-:W-:-:S07]  /*43d0*/  MOV R10, 0x43f0 ;  /* 0x000043f0000a7802 */ /* 0x000fce0000000f00 */
[----:B-12---:R-:W-:Y:S05]  /*43e0*/  CALL.REL.NOINC `($__internal_3_$__cuda_sm3x_div_rn_noftz_f32_slowpath) ;  /* 0x00000058002c7944 */ /* 0x006fea0003c00000 */
[----:B------:R-:W-:-:S07]  /*43f0*/  IMAD.MOV.U32 R3, RZ, RZ, R2 ;  /* 0x000000ffff037224 */ /* 0x000fce00078e0002 */
.L_x_72:
[----:B------:R-:W-:Y:S05]  /*4400*/  BSYNC.RECONVERGENT B3 ;  /* 0x0000000000037941 */ /* 0x000fea0003800200 */
.L_x_71:
[----:B------:R-:W-:Y:S01]  /*4410*/  FADD R12, -R12, R3 ;  /* 0x000000030c0c7221 */ /* 0x000fe20000000100 */
[----:B------:R-:W-:Y:S01]  /*4420*/  MOV R21, R49 ;  /* 0x0000003100157202 */ /* 0x000fe20000000f00 */
[----:B------:R-:W-:Y:S01]  /*4430*/  IMAD.MOV.U32 R20, RZ, RZ, R15 ;  /* 0x000000ffff147224 */ /* 0x000fe200078e000f */
[----:B------:R-:W-:Y:S01]  /*4440*/  MOV R27, R13 ;  /* 0x0000000d001b7202 */ /* 0x000fe20000000f00 */
[----:B------:R-:W-:Y:S06]  /*4450*/  BRA `(.L_x_73) ;  /* 0x0000000000fc7947 */ /* 0x000fec0003800000 */
.L_x_70:
        /* <DEDUP_REMOVED lines=46> */
[----:B------:R-:W-:Y:S01]  /*4740*/  MOV R2, R7 ;  /* 0x0000000700027202 */ /* 0x000fe20000000f00 */
[----:B------:R-:W-:Y:S01]  /*4750*/  IMAD.MOV.U32 R3, RZ, RZ, R16 ;  /* 0x000000ffff037224 */ /* 0x000fe200078e0010 */
[----:B------:R-:W-:-:S07]  /*4760*/  MOV R10, 0x4780 ;  /* 0x00004780000a7802 */ /* 0x000fce0000000f00 */
[----:B-12---:R-:W-:Y:S05]  /*4770*/  CALL.REL.NOINC `($__internal_3_$__cuda_sm3x_div_rn_noftz_f32_slowpath) ;  /* 0x0000005400487944 */ /* 0x006fea0003c00000 */
.L_x_75:
[----:B------:R-:W-:Y:S05]  /*4780*/  BSYNC.RECONVERGENT B3 ;  /* 0x0000000000037941 */ /* 0x000fea0003800200 */
.L_x_74:
[----:B------:R-:W-:Y:S01]  /*4790*/  MOV R12, R2 ;  /* 0x00000002000c7202 */ /* 0x000fe20000000f00 */
[----:B------:R-:W-:Y:S01]  /*47a0*/  IMAD.MOV.U32 R21, RZ, RZ, R49 ;  /* 0x000000ffff157224 */ /* 0x000fe200078e0031 */
[----:B------:R-:W-:Y:S01]  /*47b0*/  MOV R20, R15 ;  /* 0x0000000f00147202 */ /* 0x000fe20000000f00 */
[----:B------:R-:W-:Y:S01]  /*47c0*/  IMAD.MOV.U32 R27, RZ, RZ, R13 ;  /* 0x000000ffff1b7224 */ /* 0x000fe200078e000d */
[----:B------:R-:W-:Y:S06]  /*47d0*/  BRA `(.L_x_73) ;  /* 0x00000000001c7947 */ /* 0x000fec0003800000 */
.L_x_62:
[----:B------:R-:W0:Y:S01]  /*47e0*/  LDCU UR6, c[0x3][0x64] ;  /* 0x00c00c80ff0677ac */ /* 0x000e220008000800 */
[----:B------:R-:W-:Y:S01]  /*47f0*/  IADD3 R4, PT, PT, R4, -0x1, RZ ;  /* 0xffffffff04047810 */ /* 0x000fe20007ffe0ff */
[----:B------:R-:W-:Y:S01]  /*4800*/  IMAD.MOV.U32 R23, RZ, RZ, R49 ;  /* 0x000000ffff177224 */ /* 0x000fe200078e0031 */
[----:B------:R-:W-:Y:S01]  /*4810*/  MOV R22, R15 ;  /* 0x0000000f00167202 */ /* 0x000fe20000000f00 */
[----:B------:R-:W-:Y:S01]  /*4820*/  IMAD.MOV.U32 R21, RZ, RZ, R13 ;  /* 0x000000ffff157224 */ /* 0x000fe200078e000d */
[----:B0-----:R-:W-:-:S04]  /*4830*/  ISETP.NE.AND P0, PT, RZ, UR6, PT ;  /* 0x00000006ff007c0c */ /* 0x001fc8000bf05270 */
[----:B------:R-:W-:-:S09]  /*4840*/  FSEL R12, -R12, RZ, P0 ;  /* 0x000000ff0c0c7208 */ /* 0x000fd20000000100 */
.L_x_73:
[----:B------:R-:W-:Y:S05]  /*4850*/  BSYNC.RECONVERGENT B2 ;  /* 0x0000000000027941 */ /* 0x000fea0003800200 */
.L_x_58:
[----:B------:R-:W-:Y:S01]  /*4860*/  FADD R45, R45, R12 ;  /* 0x0000000c2d2d7221 */ /* 0x000fe20000000000 */
[----:B------:R-:W-:Y:S01]  /*4870*/  FMUL R16, R11, 0.5 ;  /* 0x3f0000000b107820 */ /* 0x000fe20000400000 */
[----:B------:R-:W-:Y:S06]  /*4880*/  BRA `(.L_x_76) ;  /* 0x0000004800c07947 */ /* 0x000fec0003800000 */
.L_x_12:
        /* <DEDUP_REMOVED lines=19> */
.L_x_79:
[----:B0-----:R-:W0:Y:S02]  /*49c0*/  LDC.64 R2, c[0x4][0x40] ;  /* 0x01001000ff027b82 */ /* 0x001e240000000a00 */
[----:B0-----:R-:W-:-:S06]  /*49d0*/  IMAD.WIDE.U32 R2, R7, 0x4, R2 ;  /* 0x0000000407027825 */ /* 0x001fcc00078e0002 */
        /* <DEDUP_REMOVED lines=34> */
[----:B------:R-:W0:Y:S01]  /*4c00*/  I2F.F64.S64 R42, R42 ;  /* 0x0000002a002a7312 */ /* 0x000e220000301c00 */
[----:B------:R-:W-:-:S02]  /*4c10*/  ISETP.GE.AND P1, PT, R44, RZ, PT ;  /* 0x000000ff2c00720c */ /* 0x000fc40003f26270 */
[----:B------:R-:W-:Y:S01]  /*4c20*/  @!P0 IMAD.MOV.U32 R2, RZ, RZ, R3 ;  /* 0x000000ffff028224 */ /* 0x000fe200078e0003 */
[----:B0-----:R-:W-:-:S10]  /*4c30*/  DMUL R10, R42, UR6 ;  /* 0x000000062a0a7c28 */ /* 0x001fd40008000000 */
[----:B------:R-:W0:Y:S02]  /*4c40*/  F2F.F32.F64 R10, R10 ;  /* 0x0000000a000a7310 */ /* 0x000e240000301000 */
[----:B0--3--:R-:W-:-:S07]  /*4c50*/  FSEL R3, -R10, R10, !P1 ;  /* 0x0000000a0a037208 */ /* 0x009fce0004800100 */
.L_x_78:
[----:B------:R-:W-:Y:S05]  /*4c60*/  BSYNC.RECONVERGENT B0 ;  /* 0x0000000000007941 */ /* 0x000fea0003800200 */
.L_x_77:
[----:B------:R-:W-:Y:S01]  /*4c70*/  LOP3.LUT R9, R2, 0x1, RZ, 0xc0, !PT ;  /* 0x0000000102097812 */ /* 0x000fe200078ec0ff */
[----:B------:R-:W-:Y:S01]  /*4c80*/  FMUL R41, R0, 0.63661974668502807617 ;  /* 0x3f22f98300297820 */ /* 0x000fe20000400000 */
[----:B------:R-:W-:Y:S01]  /*4c90*/  MOV R13, 0x37cbac00 ;  /* 0x37cbac00000d7802 */ /* 0x000fe20000000f00 */
[----:B------:R-:W-:Y:S01]  /*4ca0*/  FMUL R7, R3, R3 ;  /* 0x0000000303077220 */ /* 0x000fe20000400000 */
[----:B------:R-:W-:Y:S01]  /*4cb0*/  ISETP.NE.U32.AND P0, PT, R9, 0x1, PT ;  /* 0x000000010900780c */ /* 0x000fe20003f05070 */
[----:B------:R-:W-:Y:S01]  /*4cc0*/  IMAD.MOV.U32 R9, RZ, RZ, 0x3c0885e4 ;  /* 0x3c0885e4ff097424 */ /* 0x000fe200078e00ff */
[----:B------:R-:W-:Y:S01]  /*4cd0*/  IADD3 R2, PT, PT, R2, 0x1, RZ ;  /* 0x0000000102027810 */ /* 0x000fe20007ffe0ff */
[----:B------:R-:W-:Y:S01]  /*4ce0*/  FFMA R10, R7, R13, -0.0013887860113754868507 ;  /* 0xbab607ed070a7423 */ /* 0x000fe2000000000d */
[----:B------:R-:W0:Y:S01]  /*4cf0*/  F2I.NTZ R41, R41 ;  /* 0x0000002900297305 */ /* 0x000e220000203100 */
[----:B------:R-:W-:Y:S01]  /*4d00*/  IMAD.MOV.U32 R11, RZ, RZ, 0x3e2aaaa8 ;  /* 0x3e2aaaa8ff0b7424 */ /* 0x000fe200078e00ff */
[----:B------:R-:W-:Y:S01]  /*4d10*/  FSEL R12, R9, 0.041666727513074874878, !P0 ;  /* 0x3d2aaabb090c7808 */ /* 0x000fe20004000000 */
[----:B------:R-:W-:Y:S01]  /*4d20*/  BSSY.RECONVERGENT B0, `(.L_x_80) ;  /* 0x0000044000007945 */ /* 0x000fe20003800200 */
[----:B------:R-:W-:-:S02]  /*4d30*/  FSEL R10, R10, -0.00019574658654164522886, P0 ;  /* 0xb94d41530a0a7808 */ /* 0x000fc40000000000 */
[----:B------:R-:W-:Y:S02]  /*4d40*/  LOP3.LUT P1, RZ, R2, 0x2, RZ, 0xc0, !PT ;  /* 0x0000000202ff7812 */ /* 0x000fe4000782c0ff */
[----:B------:R-:W-:Y:S01]  /*4d50*/  FSEL R2, R3, 1, !P0 ;  /* 0x3f80000003027808 */ /* 0x000fe20004000000 */
        /* <DEDUP_REMOVED lines=22> */
.L_x_82:
        /* <DEDUP_REMOVED lines=23> */
[----:B------:R-:W-:Y:S01]  /*5030*/  UMOV UR7, 0x3bf921fb ;  /* 0x3bf921fb00077882 */ /* 0x000fe20000000000 */
[----:B------:R-:W-:-:S02]  /*5040*/  ISETP.GE.AND P1, PT, R0, RZ, PT ;  /* 0x000000ff0000720c */ /* 0x000fc40003f26270 */
[-C--:B----4-:R-:W-:Y:S02]  /*5050*/  @P0 SHF.L.W.U32.HI R2, R3, R7.reuse, R2 ;  /* 0x0000000703020219 */ /* 0x090fe40000010e02 */
[----:B-----5:R-:W-:-:S04]  /*5060*/  @P0 SHF.L.W.U32.HI R3, R10, R7, R3 ;  /* 0x000000070a030219 */ /* 0x020fc80000010e03 */
[C-C-:B------:R-:W-:Y:S01]  /*5070*/  SHF.L.W.U32.HI R7, R3.reuse, 0x2, R2.reuse ;  /* 0x0000000203077819 */ /* 0x140fe20000010e02 */
[----:B------:R-:W-:Y:S01]  /*5080*/  IMAD.SHL.U32 R3, R3, 0x4, RZ ;  /* 0x0000000403037824 */ /* 0x000fe200078e00ff */
[----:B------:R-:W-:Y:S02]  /*5090*/  SHF.R.U32.HI R2, RZ, 0x1e, R2 ;  /* 0x0000001eff027819 */ /* 0x000fe40000011602 */
[----:B------:R-:W-:Y:S02]  /*50a0*/  SHF.R.S32.HI R10, RZ, 0x1f, R7 ;  /* 0x0000001fff0a7819 */ /* 0x000fe40000011407 */
[----:B------:R-:W-:Y:S02]  /*50b0*/  LEA.HI R41, R7, R2, RZ, 0x1 ;  /* 0x0000000207297211 */ /* 0x000fe400078f08ff */
[C---:B------:R-:W-:Y:S02]  /*50c0*/  LOP3.LUT R42, R10.reuse, R3, RZ, 0x3c, !PT ;  /* 0x000000030a2a7212 */ /* 0x040fe400078e3cff */
[----:B------:R-:W-:-:S02]  /*50d0*/  LOP3.LUT R43, R10, R7, RZ, 0x3c, !PT ;  /* 0x000000070a2b7212 */ /* 0x000fc400078e3cff */
[----:B------:R-:W-:Y:S02]  /*50e0*/  LOP3.LUT R3, R7, R0, RZ, 0x3c, !PT ;  /* 0x0000000007037212 */ /* 0x000fe400078e3cff */
[----:B------:R-:W-:Y:S02]  /*50f0*/  IADD3 R2, PT, PT, -R41, RZ, RZ ;  /* 0x000000ff29027210 */ /* 0x000fe40007ffe1ff */
[----:B------:R-:W0:Y:S01]  /*5100*/  I2F.F64.S64 R42, R42 ;  /* 0x0000002a002a7312 */ /* 0x000e220000301c00 */
[----:B------:R-:W-:Y:S02]  /*5110*/  ISETP.GE.AND P0, PT, R3, RZ, PT ;  /* 0x000000ff0300720c */ /* 0x000fe40003f06270 */
[----:B------:R-:W-:Y:S01]  /*5120*/  @!P1 IMAD.MOV.U32 R41, RZ, RZ, R2 ;  /* 0x000000ffff299224 */ /* 0x000fe200078e0002 */
[----:B0-----:R-:W-:-:S10]  /*5130*/  DMUL R44, R42, UR6 ;  /* 0x000000062a2c7c28 */ /* 0x001fd40008000000 */
[----:B------:R-:W0:Y:S02]  /*5140*/  F2F.F32.F64 R44, R44 ;  /* 0x0000002c002c7310 */ /* 0x000e240000301000 */
[----:B0--3--:R-:W-:-:S07]  /*5150*/  FSEL R3, -R44, R44, !P0 ;  /* 0x0000002c2c037208 */ /* 0x009fce0004000100 */
.L_x_81:
[----:B------:R-:W-:Y:S05]  /*5160*/  BSYNC.RECONVERGENT B0 ;  /* 0x0000000000007941 */ /* 0x000fea0003800200 */
.L_x_80:
[----:B------:R-:W-:Y:S01]  /*5170*/  FMUL R7, R3, R3 ;  /* 0x0000000303077220 */ /* 0x000fe20000400000 */
[----:B------:R-:W-:Y:S01]  /*5180*/  LOP3.LUT R2, R41, 0x1, RZ, 0xc0, !PT ;  /* 0x0000000129027812 */ /* 0x000fe200078ec0ff */
[----:B------:R-:W0:Y:S01]  /*5190*/  LDC.64 R42, c[0x3][0x50] ;  /* 0x00c01400ff2a7b82 */ /* 0x000e220000000a00 */
[----:B------:R-:W3:Y:S01]  /*51a0*/  LDCU UR6, c[0x3][0x58] ;  /* 0x00c00b00ff0677ac */ /* 0x000ee20008000800 */
[----:B------:R-:W-:Y:S01]  /*51b0*/  FFMA R13, R7, R13, -0.0013887860113754868507 ;  /* 0xbab607ed070d7423 */ /* 0x000fe2000000000d */
[----:B------:R-:W-:Y:S02]  /*51c0*/  ISETP.NE.U32.AND P0, PT, R2, 0x1, PT ;  /* 0x000000010200780c */ /* 0x000fe40003f05070 */
[----:B------:R-:W-:Y:S01]  /*51d0*/  IADD3 R41, PT, PT, R41, 0x1, RZ ;  /* 0x0000000129297810 */ /* 0x000fe20007ffe0ff */
[----:B------:R-:W4:Y:S01]  /*51e0*/  LDCU UR7, c[0x3][0x48] ;  /* 0x00c00900ff0777ac */ /* 0x000f220008000800 */
[----:B------:R-:W-:Y:S02]  /*51f0*/  FSEL R10, R9, 0.041666727513074874878, !P0 ;  /* 0x3d2aaabb090a7808 */ /* 0x000fe40004000000 */
[----:B------:R-:W-:Y:S01]  /*5200*/  FSEL R2, R13, -0.00019574658654164522886, P0 ;  /* 0xb94d41530d027808 */ /* 0x000fe20000000000 */
[----:B------:R-:W-:Y:S01]  /*5210*/  IMAD.MOV.U32 R13, RZ, RZ, R22 ;  /* 0x000000ffff0d7224 */ /* 0x000fe200078e0016 */
[----:B------:R-:W-:Y:S01]  /*5220*/  FSEL R12, -R11, -0.4999999701976776123, !P0 ;  /* 0xbeffffff0b0c7808 */ /* 0x000fe20004000100 */
[----:B------:R-:W-:Y:S01]  /*5230*/  IMAD.MOV.U32 R11, RZ, RZ, R20 ;  /* 0x000000ffff0b7224 */ /* 0x000fe200078e0014 */
[----:B------:R-:W-:Y:S01]  /*5240*/  LOP3.LUT P1, RZ, R41, 0x2, RZ, 0xc0, !PT ;  /* 0x0000000229ff7812 */ /* 0x000fe2000782c0ff */
[----:B------:R-:W-:Y:S01]  /*5250*/  FFMA R10, R7, R2, R10 ;  /* 0x00000002070a7223 */ /* 0x000fe2000000000a */
[----:B------:R-:W-:-:S03]  /*5260*/  FSEL R2, R3, 1, !P0 ;  /* 0x3f80000003027808 */ /* 0x000fc60004000000 */
[C---:B------:R-:W-:Y:S01]  /*5270*/  FFMA R10, R7.reuse, R10, R12 ;  /* 0x0000000a070a7223 */ /* 0x040fe2000000000c */
[----:B---3--:R-:W-:Y:S01]  /*5280*/  FSETP.NEU.AND P0, PT, RZ, UR6, PT ;  /* 0x00000006ff007c0b */ /* 0x008fe2000bf0d000 */
[----:B------:R-:W-:Y:S01]  /*5290*/  FFMA R7, R7, R2, RZ ;  /* 0x0000000207077223 */ /* 0x000fe200000000ff */
[----:B------:R-:W-:-:S03]  /*52a0*/  MOV R12, R21 ;  /* 0x00000015000c7202 */ /* 0x000fc60000000f00 */
[----:B------:R-:W-:Y:S01]  /*52b0*/  FFMA R2, R7, R10, R2 ;  /* 0x0000000a07027223 */ /* 0x000fe20000000002 */
[----:B0-----:R-:W-:Y:S01]  /*52c0*/  FFMA R15, R16, -R43, -R15 ;  /* 0x8000002b100f7223 */ /* 0x001fe2000000080f */
[----:B------:R-:W-:Y:S02]  /*52d0*/  IMAD.MOV.U32 R7, RZ, RZ, RZ ;  /* 0x000000ffff077224 */ /* 0x000fe400078e00ff */
[----:B------:R-:W-:-:S04]  /*52e0*/  @P1 FADD R2, RZ, -R2 ;  /* 0x80000002ff021221 */ /* 0x000fc80000000000 */
[----:B----4-:R-:W-:-:S04]  /*52f0*/  FFMA R15, R2, UR7, R15 ;  /* 0x00000007020f7c23 */ /* 0x010fc8000800000f */
[----:B------:R-:W-:Y:S01]  /*5300*/  FADD R3, R15, R42 ;  /* 0x0000002a0f037221 */ /* 0x000fe20000000000 */
[----:B------:R-:W-:-:S03]  /*5310*/  MOV R15, R23 ;  /* 0x00000017000f7202 */ /* 0x000fc60000000f00 */
[----:B------:R-:W-:Y:S01]  /*5320*/  FFMA R46, R3, R5, R16 ;  /* 0x00000005032e7223 */ /* 0x000fe20000000010 */
[----:B------:R-:W-:Y:S06]  /*5330*/  @!P0 BRA `(.L_x_83) ;  /* 0x0000000000e08947 */ /* 0x000fec0003800000 */
[----:B------:R-:W-:Y:S01]  /*5340*/  SHF.R.U32.HI R2, RZ, 0x2, R27 ;  /* 0x00000002ff027819 */ /* 0x000fe2000001161b */
[----:B------:R-:W-:Y:S01]  /*5350*/  FADD R43, R43, R43 ;  /* 0x0000002b2b2b7221 */ /* 0x000fe20000000000 */
[----:B------:R-:W-:Y:S01]  /*5360*/  SHF.L.U32 R10, R23, 0x4, RZ ;  /* 0x00000004170a7819 */ /* 0x000fe200000006ff */
[----:B------:R-:W-:Y:S01]  /*5370*/  BSSY.RECONVERGENT B0, `(.L_x_83) ;  /* 0x0000034000007945 */ /* 0x000fe20003800200 */
[----:B------:R-:W-:Y:S02]  /*5380*/  LOP3.LUT R2, R2, R27, RZ, 0x3c, !PT ;  /* 0x0000001b02027212 */ /* 0x000fe400078e3cff */
[----:B------:R-:W-:-:S03]  /*5390*/  IADD3 R26, PT, PT, R26, 0x587c5, RZ ;  /* 0x000587c51a1a7810 */ /* 0x000fc60007ffe0ff */
[----:B------:R-:W-:-:S05]  /*53a0*/  IMAD.SHL.U32 R3, R2, 0x2, RZ ;  /* 0x0000000202037824 */ /* 0x000fca00078e00ff */
[----:B------:R-:W-:-:S04]  /*53b0*/  LOP3.LUT R3, R23, R10, R3, 0x96, !PT ;  /* 0x0000000a17037212 */ /* 0x000fc800078e9603 */
[----:B------:R-:W-:Y:S01]  /*53c0*/  LOP3.LUT R15, R3, R2, RZ, 0x3c, !PT ;  /* 0x00000002030f7212 */ /* 0x000fe200078e3cff */
[----:B------:R-:W-:-:S04]  /*53d0*/  HFMA2 R3, -RZ, RZ, 0.1171875, 0 ;  /* 0x2f800000ff037431 */ /* 0x000fc800000001ff */
[----:B------:R-:W-:-:S05]  /*53e0*/  IMAD.IADD R2, R26, 0x1, R15 ;  /* 0x000000011a027824 */ /* 0x000fca00078e020f */
[----:B------:R-:W-:-:S05]  /*53f0*/  I2FP.F32.U32 R2, R2 ;  /* 0x0000000200027245 */ /* 0x000fca0000201000 */
[----:B------:R-:W-:-:S05]  /*5400*/  FFMA R2, R2, R3, 1.1641532182693481445e-10 ;  /* 0x2f00000002027423 */ /* 0x000fca0000000003 */
[----:B------:R-:W-:Y:S01]  /*5410*/  FSETP.GTU.AND P0, PT, R2, 0.5, PT ;  /* 0x3f0000000200780b */ /* 0x000fe20003f0c000 */
[----:B------:R-:W-:-:S04]  /*5420*/  FMUL R2, R43, UR6 ;  /* 0x000000062b027c20 */ /* 0x000fc80008400000 */
[----:B------:R-:W-:-:S08]  /*5430*/  FMUL R2, R2, R5 ;  /* 0x0000000502027220 */ /* 0x000fd00000400000 */
[----:B------:R-:W-:Y:S05]  /*5440*/  @P0 BRA `(.L_x_84) ;  /* 0x0000000000500947 */ /* 0x000fea0003800000 */
[----:B------:R-:W-:Y:S01]  /*5450*/  VIADD R7, R2, 0xf3000000 ;  /* 0xf300000002077836 */ /* 0x000fe20000000000 */
[----:B------:R0:W3:Y:S01]  /*5460*/  MUFU.RSQ R3, R2 ;  /* 0x0000000200037308 */ /* 0x0000e20000001400 */
[----:B------:R-:W-:Y:S03]  /*5470*/  BSSY.RECONVERGENT B1, `(.L_x_85) ;  /* 0x000000b000017945 */ /* 0x000fe60003800200 */
[----:B------:R-:W-:-:S13]  /*5480*/  ISETP.GT.U32.AND P0, PT, R7, 0x727fffff, PT ;  /* 0x727fffff0700780c */ /* 0x000fda0003f04070 */
[----:B0--3--:R-:W-:Y:S05]  /*5490*/  @!P0 BRA `(.L_x_86) ;  /* 0x0000000000108947 */ /* 0x009fea0003800000 */
[----:B------:R-:W-:-:S07]  /*54a0*/  MOV R7, 0x54c0 ;  /* 0x000054c000077802 */ /* 0x000fce0000000f00 */
[----:B-12---:R-:W-:Y:S05]  /*54b0*/  CALL.REL.NOINC `($__internal_2_$__cuda_sm20_sqrt_rn_f32_slowpath) ;  /* 0x00000044009c7944 */ /* 0x006fea0003c00000 */
[----:B------:R-:W-:Y:S01]  /*54c0*/  MOV R7, R10 ;  /* 0x0000000a00077202 */ /* 0x000fe20000000f00 */
[----:B------:R-:W-:Y:S06]  /*54d0*/  BRA `(.L_x_87) ;  /* 0x0000000000107947 */ /* 0x000fec0003800000 */
.L_x_86:
[----:B------:R-:W-:Y:S01]  /*54e0*/  FMUL.FTZ R7, R2, R3 ;  /* 0x0000000302077220 */ /* 0x000fe20000410000 */
[----:B------:R-:W-:-:S03]  /*54f0*/  FMUL.FTZ R3, R3, 0.5 ;  /* 0x3f00000003037820 */ /* 0x000fc60000410000 */
[----:B------:R-:W-:-:S04]  /*5500*/  FFMA R2, -R7, R7, R2 ;  /* 0x0000000707027223 */ /* 0x000fc80000000102 */
[----:B------:R-:W-:-:S07]  /*5510*/  FFMA R7, R2, R3, R7 ;  /* 0x0000000302077223 */ /* 0x000fce0000000007 */
.L_x_87:
[----:B------:R-:W-:Y:S05]  /*5520*/  BSYNC.RECONVERGENT B1 ;  /* 0x0000000000017941 */ /* 0x000fea0003800200 */
.L_x_85:
[----:B------:R-:W-:Y:S01]  /*5530*/  IMAD.MOV.U32 R13, RZ, RZ, R23 ;  /* 0x000000ffff0d7224 */ /* 0x000fe200078e0017 */
[----:B------:R-:W-:Y:S01]  /*5540*/  MOV R12, R22 ;  /* 0x00000016000c7202 */ /* 0x000fe20000000f00 */
[----:B------:R-:W-:Y:S01]  /*5550*/  FADD R7, -R7, -RZ ;  /* 0x800000ff07077221 */ /* 0x000fe20000000100 */
[----:B------:R-:W-:Y:S01]  /*5560*/  IMAD.MOV.U32 R11, RZ, RZ, R21 ;  /* 0x000000ffff0b7224 */ /* 0x000fe200078e0015 */
[----:B------:R-:W-:Y:S01]  /*5570*/  MOV R27, R20 ;  /* 0x00000014001b7202 */ /* 0x000fe20000000f00 */
[----:B------:R-:W-:Y:S06]  /*5580*/  BRA `(.L_x_88) ;  /* 0x0000000000487947 */ /* 0x000fec0003800000 */
.L_x_84:
        /* <DEDUP_REMOVED lines=9> */
.L_x_90:
[----:B------:R-:W-:Y:S01]  /*5620*/  FMUL.FTZ R7, R2, R3 ;  /* 0x0000000302077220 */ /* 0x000fe20000410000 */
[----:B------:R-:W-:-:S03]  /*5630*/  FMUL.FTZ R3, R3, 0.5 ;  /* 0x3f00000003037820 */ /* 0x000fc60000410000 */
[----:B------:R-:W-:-:S04]  /*5640*/  FFMA R2, -R7, R7, R2 ;  /* 0x0000000707027223 */ /* 0x000fc80000000102 */
[----:B------:R-:W-:-:S07]  /*5650*/  FFMA R7, R2, R3, R7 ;  /* 0x0000000302077223 */ /* 0x000fce0000000007 */
.L_x_91:
[----:B------:R-:W-:Y:S05]  /*5660*/  BSYNC.RECONVERGENT B1 ;  /* 0x0000000000017941 */ /* 0x000fea0003800200 */
.L_x_89:
[----:B------:R-:W-:Y:S01]  /*5670*/  IMAD.MOV.U32 R13, RZ, RZ, R23 ;  /* 0x000000ffff0d7224 */ /* 0x000fe200078e0017 */
[----:B------:R-:W-:Y:S01]  /*5680*/  MOV R12, R22 ;  /* 0x00000016000c7202 */ /* 0x000fe20000000f00 */
[----:B------:R-:W-:Y:S01]  /*5690*/  IMAD.MOV.U32 R11, RZ, RZ, R21 ;  /* 0x000000ffff0b7224 */ /* 0x000fe200078e0015 */
[----:B------:R-:W-:-:S07]  /*56a0*/  MOV R27, R20 ;  /* 0x00000014001b7202 */ /* 0x000fce0000000f00 */
.L_x_88:
[----:B------:R-:W-:Y:S05]  /*56b0*/  BSYNC.RECONVERGENT B0 ;  /* 0x0000000000007941 */ /* 0x000fea0003800200 */
.L_x_83:
[----:B------:R-:W0:Y:S01]  /*56c0*/  LDCU UR6, c[0x3][0x5c] ;  /* 0x00c00b80ff0677ac */ /* 0x000e220008000800 */
[----:B------:R-:W-:Y:S01]  /*56d0*/  FADD R46, R46, R7 ;  /* 0x000000072e2e7221 */ /* 0x000fe20000000000 */
[----:B------:R-:W-:Y:S01]  /*56e0*/  IMAD.MOV.U32 R45, RZ, RZ, RZ ;  /* 0x000000ffff2d7224 */ /* 0x000fe200078e00ff */
[----:B0-----:R-:W-:-:S13]  /*56f0*/  FSETP.NEU.AND P0, PT, RZ, UR6, PT ;  /* 0x00000006ff007c0b */ /* 0x001fda000bf0d000 */
[----:B------:R-:W-:Y:S05]  /*5700*/  @!P0 BRA `(.L_x_92) ;  /* 0x0000003c00088947 */ /* 0x000fea0003800000 */
[----:B------:R-:W-:Y:S01]  /*5710*/  IADD3 R2, PT, PT, R19, -0xd000000, RZ ;  /* 0xf300000013027810 */ /* 0x000fe20007ffe0ff */
[----:B------:R0:W3:Y:S01]  /*5720*/  MUFU.RSQ R10, R19 ;  /* 0x00000013000a7308 */ /* 0x0000e20000001400 */
[----:B------:R-:W-:Y:S01]  /*5730*/  BSSY.RECONVERGENT B0, `(.L_x_93) ;  /* 0x000000d000007945 */ /* 0x000fe20003800200 */
[----:B------:R-:W-:Y:S02]  /*5740*/  FSETP.GEU.AND P0, PT, R18, 64, PT ;  /* 0x428000001200780b */ /* 0x000fe40003f0e000 */
[----:B------:R-:W-:-:S13]  /*5750*/  ISETP.GT.U32.AND P1, PT, R2, 0x727fffff, PT ;  /* 0x727fffff0200780c */ /* 0x000fda0003f24070 */
[----:B0--3--:R-:W-:Y:S05]  /*5760*/  @!P1 BRA `(.L_x_94) ;  /* 0x0000000000149947 */ /* 0x009fea0003800000 */
[----:B------:R-:W-:Y:S01]  /*5770*/  IMAD.MOV.U32 R2, RZ, RZ, R19 ;  /* 0x000000ffff027224 */ /* 0x000fe200078e0013 */
[----:B------:R-:W-:-:S07]  /*5780*/  MOV R7, 0x57a0 ;  /* 0x000057a000077802 */ /* 0x000fce0000000f00 */
[----:B-12---:R-:W-:Y:S05]  /*5790*/  CALL.REL.NOINC `($__internal_2_$__cuda_sm20_sqrt_rn_f32_slowpath) ;  /* 0x0000004000e47944 */ /* 0x006fea0003c00000 */
[----:B------:R-:W-:Y:S01]  /*57a0*/  MOV R47, R10 ;  /* 0x0000000a002f7202 */ /* 0x000fe20000000f00 */
[----:B------:R-:W-:Y:S06]  /*57b0*/  BRA `(.L_x_95) ;  /* 0x0000000000107947 */ /* 0x000fec0003800000 */
.L_x_94:
[C---:B------:R-:W-:Y:S01]  /*57c0*/  FMUL.FTZ R2, R10.reuse, R19 ;  /* 0x000000130a027220 */ /* 0x040fe20000410000 */
[----:B------:R-:W-:-:S03]  /*57d0*/  FMUL.FTZ R3, R10, 0.5 ;  /* 0x3f0000000a037820 */ /* 0x000fc60000410000 */
[----:B------:R-:W-:-:S04]  /*57e0*/  FFMA R47, -R2, R2, R19 ;  /* 0x00000002022f7223 */ /* 0x000fc80000000113 */
[----:B------:R-:W-:-:S07]  /*57f0*/  FFMA R47, R47, R3, R2 ;  /* 0x000000032f2f7223 */ /* 0x000fce0000000002 */
.L_x_95:
[----:B------:R-:W-:Y:S05]  /*5800*/  BSYNC.RECONVERGENT B0 ;  /* 0x0000000000007941 */ /* 0x000fea0003800200 */
.L_x_93:
[----:B------:R-:W-:Y:S04]  /*5810*/  BSSY.RECONVERGENT B0, `(.L_x_96) ;  /* 0x0000201000007945 */ /* 0x000fe80003800200 */
[----:B------:R-:W-:Y:S05]  /*5820*/  @P0 BRA `(.L_x_97) ;  /* 0x00000000007c0947 */ /* 0x000fea0003800000 */
[----:B------:R-:W-:Y:S02]  /*5830*/  HFMA2 R2, -RZ, RZ, 3.7421875, 0 ;  /* 0x437c0000ff027431 */ /* 0x000fe400000001ff */
[----:B------:R-:W-:Y:S01]  /*5840*/  IMAD.MOV.U32 R3, RZ, RZ, 0x3bbb989d ;  /* 0x3bbb989dff037424 */ /* 0x000fe200078e00ff */
[----:B------:R-:W-:Y:S03]  /*5850*/  BSSY.RECONVERGENT B1, `(.L_x_98) ;  /* 0x000001b000017945 */ /* 0x000fe60003800200 */
[----:B------:R-:W-:-:S04]  /*5860*/  FFMA.SAT R3, R18, R3, 0.5 ;  /* 0x3f00000012037423 */ /* 0x000fc80000002003 */
[----:B------:R-:W-:Y:S01]  /*5870*/  FFMA.RM R2, R3, R2, 12582913 ;  /* 0x4b40000103027423 */ /* 0x000fe20000004002 */
[----:B------:R-:W-:-:S03]  /*5880*/  MOV R3, RZ ;  /* 0x000000ff00037202 */ /* 0x000fc60000000f00 */
[----:B------:R-:W-:-:S04]  /*5890*/  IMAD.SHL.U32 R2, R2, 0x800000, RZ ;  /* 0x0080000002027824 */ /* 0x000fc800078e00ff */
[----:B--2---:R-:W-:-:S07]  /*58a0*/  FMUL R2, R17, R2 ;  /* 0x0000000211027220 */ /* 0x004fce0000400000 */
.L_x_99:
[----:B------:R-:W-:Y:S01]  /*58b0*/  SHF.R.U32.HI R10, RZ, 0x2, R27 ;  /* 0x00000002ff0a7819 */ /* 0x000fe2000001161b */
[----:B------:R-:W-:Y:S02]  /*58c0*/  IMAD.SHL.U32 R20, R15, 0x10, RZ ;  /* 0x000000100f147824 */ /* 0x000fe400078e00ff */
[----:B------:R-:W-:Y:S01]  /*58d0*/  VIADD R26, R26, 0x587c5 ;  /* 0x000587c51a1a7836 */ /* 0x000fe20000000000 */
[----:B------:R-:W-:Y:S01]  /*58e0*/  LOP3.LUT R10, R10, R27, RZ, 0x3c, !PT ;  /* 0x0000001b0a0a7212 */ /* 0x000fe200078e3cff */
[----:B------:R-:W-:Y:S01]  /*58f0*/  IMAD.MOV.U32 R49, RZ, RZ, R3 ;  /* 0x000000ffff317224 */ /* 0x000fe200078e0003 */
[----:B------:R-:W-:Y:S01]  /*5900*/  MOV R27, R11 ;  /* 0x0000000b001b7202 */ /* 0x000fe20000000f00 */
[----:B------:R-:W-:Y:S01]  /*5910*/  VIADD R3, R3, 0x1 ;  /* 0x0000000103037836 */ /* 0x000fe20000000000 */
[----:B------:R-:W-:Y:S02]  /*5920*/  SHF.L.U32 R7, R10, 0x1, RZ ;  /* 0x000000010a077819 */ /* 0x000fe400000006ff */
[----:B------:R-:W-:-:S02]  /*5930*/  MOV R11, R12 ;  /* 0x0000000c000b7202 */ /* 0x000fc40000000f00 */
[----:B------:R-:W-:Y:S02]  /*5940*/  LOP3.LUT R7, R15, R20, R7, 0x96, !PT ;  /* 0x000000140f077212 */ /* 0x000fe400078e9607 */
[----:B------:R-:W-:Y:S01]  /*5950*/  MOV R12, R13 ;  /* 0x0000000d000c7202 */ /* 0x000fe20000000f00 */
[----:B------:R-:W-:Y:S01]  /*5960*/  IMAD.MOV.U32 R13, RZ, RZ, R15 ;  /* 0x000000ffff0d7224 */ /* 0x000fe200078e000f */
[----:B------:R-:W-:Y:S01]  /*5970*/  LOP3.LUT R7, R7, R10, RZ, 0x3c, !PT ;  /* 0x0000000a07077212 */ /* 0x000fe200078e3cff */
[----:B------:R-:W-:-:S03]  /*5980*/  IMAD.MOV.U32 R10, RZ, RZ, 0x2f800000 ;  /* 0x2f800000ff0a7424 */ /* 0x000fc600078e00ff */
[----:B------:R-:W-:Y:S02]  /*5990*/  IADD3 R9, PT, PT, R7, R26, RZ ;  /* 0x0000001a07097210 */ /* 0x000fe40007ffe0ff */
[----:B------:R-:W-:Y:S02]  /*59a0*/  MOV R15, R7 ;  /* 0x00000007000f7202 */ /* 0x000fe40000000f00 */
[----:B------:R-:W-:-:S05]  /*59b0*/  I2FP.F32.U32 R9, R9 ;  /* 0x0000000900097245 */ /* 0x000fca0000201000 */
[----:B------:R-:W-:-:S04]  /*59c0*/  FFMA R9, R9, R10, 1.1641532182693481445e-10 ;  /* 0x2f00000009097423 */ /* 0x000fc8000000000a */
[----:B------:R-:W-:-:S05]  /*59d0*/  FMUL R2, R9, R2 ;  /* 0x0000000209027220 */ /* 0x000fca0000400000 */
[----:B------:R-:W-:-:S13]  /*59e0*/  FSETP.GT.AND P0, PT, R2, 1, PT ;  /* 0x3f8000000200780b */ /* 0x000fda0003f04000 */
[----:B------:R-:W-:Y:S05]  /*59f0*/  @P0 BRA `(.L_x_99) ;  /* 0xfffffffc00ac0947 */ /* 0x000fea000383ffff */
[----:B------:R-:W-:Y:S05]  /*5a00*/  BSYNC.RECONVERGENT B1 ;  /* 0x0000000000017941 */ /* 0x000fea0003800200 */
.L_x_98:
[----:B------:R-:W-:Y:S05]  /*5a10*/  BRA `(.L_x_100) ;  /* 0x0000001c00807947 */ /* 0x000fea0003800000 */
.L_x_97:
[----:B------:R-:W-:-:S13]  /*5a20*/  FSETP.GT.AND P0, PT, R18, 4000, PT ;  /* 0x457a00001200780b */ /* 0x000fda0003f04000 */
[----:B------:R-:W-:Y:S05]  /*5a30*/  @!P0 BRA `(.L_x_101) ;  /* 0x0000000c00dc8947 */ /* 0x000fea0003800000 */
[----:B------:R-:W-:Y:S01]  /*5a40*/  ISETP.NE.AND P0, PT, R25, 0x1, PT ;  /* 0x000000011900780c */ /* 0x000fe20003f05270 */
[----:B------:R-:W-:Y:S01]  /*5a50*/  BSSY.RECONVERGENT B1, `(.L_x_102) ;  /* 0x00000f0000017945 */ /* 0x000fe20003800200 */
[----:B------:R-:W-:Y:S01]  /*5a60*/  IMAD.MOV.U32 R2, RZ, RZ, R28 ;  /* 0x000000ffff027224 */ /* 0x000fe200078e001c */
[----:B------:R-:W-:Y:S01]  /*5a70*/  MOV R3, R29 ;  /* 0x0000001d00037202 */ /* 0x000fe20000000f00 */
[----:B------:R-:W-:-:S09]  /*5a80*/  IMAD.MOV.U32 R25, RZ, RZ, RZ ;  /* 0x000000ffff197224 */ /* 0x000fd200078e00ff */
[----:B------:R-:W-:Y:S05]  /*5a90*/  @!P0 BRA `(.L_x_103) ;  /* 0x0000000c00ac8947 */ /* 0x000fea0003800000 */
[----:B------:R-:W-:Y:S01]  /*5aa0*/  SHF.R.U32.HI R2, RZ, 0x2, R27 ;  /* 0x00000002ff027819 */ /* 0x000fe2000001161b */
[----:B------:R-:W-:Y:S01]  /*5ab0*/  BSSY.RECONVERGENT B2, `(.L_x_104) ;  /* 0x000007a000027945 */ /* 0x000fe20003800200 */
[----:B------:R-:W-:Y:S02]  /*5ac0*/  SHF.R.U32.HI R10, RZ, 0x2, R11 ;  /* 0x00000002ff0a7819 */ /* 0x000fe4000001160b */
[----:B------:R-:W-:Y:S02]  /*5ad0*/  LOP3.LUT R9, R2, R27, RZ, 0x3c, !PT ;  /* 0x0000001b02097212 */ /* 0x000fe400078e3cff */
[----:B------:R-:W-:Y:S02]  /*5ae0*/  SHF.L.U32 R2, R15, 0x4, RZ ;  /* 0x000000040f027819 */ /* 0x000fe400000006ff */
[----:B------:R-:W-:Y:S01]  /*5af0*/  LOP3.LUT R10, R10, R11, RZ, 0x3c, !PT ;  /* 0x0000000b0a0a7212 */ /* 0x000fe200078e3cff */
[----:B------:R-:W-:Y:S01]  /*5b00*/  IMAD.SHL.U32 R3, R9, 0x2, RZ ;  /* 0x0000000209037824 */ /* 0x000fe200078e00ff */
[----:B------:R-:W-:-:S02]  /*5b10*/  SHF.R.U32.HI R11, RZ, 0x2, R12 ;  /* 0x00000002ff0b7819 */ /* 0x000fc4000001160c */
[----:B------:R-:W-:Y:S02]  /*5b20*/  SHF.R.U32.HI R22, RZ, 0x2, R13 ;  /* 0x00000002ff167819 */ /* 0x000fe4000001160d */
[----:B------:R-:W-:Y:S02]  /*5b30*/  LOP3.LUT R2, R15, R2, R3, 0x96, !PT ;  /* 0x000000020f027212 */ /* 0x000fe400078e9603 */
[----:B------:R-:W-:Y:S02]  /*5b40*/  LOP3.LUT R11, R11, R12, RZ, 0x3c, !PT ;  /* 0x0000000c0b0b7212 */ /* 0x000fe400078e3cff */
[----:B------:R-:W-:Y:S02]  /*5b50*/  LOP3.LUT R9, R2, R9, RZ, 0x3c, !PT ;  /* 0x0000000902097212 */ /* 0x000fe400078e3cff */
[----:B------:R-:W-:Y:S02]  /*5b60*/  SHF.L.U32 R2, R10, 0x1, RZ ;  /* 0x000000010a027819 */ /* 0x000fe400000006ff */
[----:B------:R-:W-:Y:S01]  /*5b70*/  IADD3 R7, PT, PT, R26, 0x587c5, R9 ;  /* 0x000587c51a077810 */ /* 0x000fe20007ffe009 */
[----:B------:R-:W-:Y:S01]  /*5b80*/  IMAD.SHL.U32 R3, R9, 0x10, RZ ;  /* 0x0000001009037824 */ /* 0x000fe200078e00ff */
[----:B------:R-:W-:-:S04]  /*5b90*/  LOP3.LUT R22, R22, R13, RZ, 0x3c, !PT ;  /* 0x0000000d16167212 */ /* 0x000fc800078e3cff */
[----:B------:R-:W-:-:S04]  /*5ba0*/  LOP3.LUT R2, R10, R2, R3, 0x96, !PT ;  /* 0x000000020a027212 */ /* 0x000fc800078e9603 */
[----:B------:R-:W-:-:S04]  /*5bb0*/  LOP3.LUT R25, R2, R9, RZ, 0x3c, !PT ;  /* 0x0000000902197212 */ /* 0x000fc800078e3cff */
[----:B------:R-:W-:Y:S01]  /*5bc0*/  IADD3 R2, PT, PT, R26, 0xb0f8a, R25 ;  /* 0x000b0f8a1a027810 */ /* 0x000fe20007ffe019 */
[----:B------:R-:W-:-:S04]  /*5bd0*/  IMAD.SHL.U32 R10, R25, 0x10, RZ ;  /* 0x00000010190a7824 */ /* 0x000fc800078e00ff */
[----:B------:R-:W-:-:S03]  /*5be0*/  IMAD.WIDE.U32 R2, R2, 0x200000, RZ ;  /* 0x0020000002027825 */ /* 0x000fc600078e00ff */
[----:B------:R-:W-:Y:S02]  /*5bf0*/  LOP3.LUT R2, R2, R7, RZ, 0x3c, !PT ;  /* 0x0000000702027212 */ /* 0x000fe400078e3cff */
[C---:B------:R-:W-:Y:S02]  /*5c00*/  SHF.L.U32 R7, R11.reuse, 0x1, RZ ;  /* 0x000000010b077819 */ /* 0x040fe400000006ff */
[----:B------:R-:W0:Y:S02]  /*5c10*/  I2F.F64.U64 R20, R2 ;  /* 0x0000000200147312 */ /* 0x000e240000301800 */
[----:B------:R-:W-:Y:S01]  /*5c20*/  LOP3.LUT R12, R11, R7, R10, 0x96, !PT ;  /* 0x000000070b0c7212 */ /* 0x000fe200078e960a */
[----:B------:R-:W-:Y:S02]  /*5c30*/  HFMA2 R10, -RZ, RZ, 0, 0 ;  /* 0x00000000ff0a7431 */ /* 0x000fe400000001ff */
[----:B------:R-:W-:Y:S01]  /*5c40*/  IMAD.MOV.U32 R11, RZ, RZ, 0x3ca00000 ;  /* 0x3ca00000ff0b7424 */ /* 0x000fe200078e00ff */
[----:B------:R-:W-:-:S02]  /*5c50*/  LOP3.LUT R27, R12, R25, RZ, 0x3c, !PT ;  /* 0x000000190c1b7212 */ /* 0x000fc400078e3cff */
[----:B------:R-:W-:Y:S02]  /*5c60*/  SHF.L.U32 R12, R22, 0x1, RZ ;  /* 0x00000001160c7819 */ /* 0x000fe400000006ff */
[C---:B------:R-:W-:Y:S01]  /*5c70*/  IADD3 R23, PT, PT, R26.reuse, 0x10974f, R27 ;  /* 0x0010974f1a177810 */ /* 0x040fe20007ffe01b */
[----:B------:R-:W-:Y:S01]  /*5c80*/  IMAD.SHL.U32 R7, R27, 0x10, RZ ;  /* 0x000000101b077824 */ /* 0x000fe200078e00ff */
[----:B------:R-:W-:Y:S01]  /*5c90*/  IADD3 R26, PT, PT, R26, 0x161f14, RZ ;  /* 0x00161f141a1a7810 */ /* 0x000fe20007ffe0ff */
[----:B0-----:R-:W-:-:S03]  /*5ca0*/  DFMA R20, R20, R10, 5.5511151231257827021e-17 ;  /* 0x3c9000001414742b */ /* 0x001fc6000000000a */
[----:B------:R-:W-:-:S04]  /*5cb0*/  LOP3.LUT R12, R22, R12, R7, 0x96, !PT ;  /* 0x0000000c160c7212 */ /* 0x000fc800078e9607 */
[----:B------:R-:W-:-:S03]  /*5cc0*/  LOP3.LUT R7, R12, R27, RZ, 0x3c, !PT ;  /* 0x0000001b0c077212 */ /* 0x000fc600078e3cff */
[----:B------:R-:W-:Y:S01]  /*5cd0*/  ISETP.GT.AND P0, PT, R21, 0xfffff, PT ;  /* 0x000fffff1500780c */ /* 0x000fe20003f04270 */
[----:B------:R-:W-:Y:S01]  /*5ce0*/  IMAD.MOV.U32 R3, RZ, RZ, R21 ;  /* 0x000000ffff037224 */ /* 0x000fe200078e0015 */
[-C--:B------:R-:W-:Y:S01]  /*5cf0*/  MOV R2, R20.reuse ;  /* 0x0000001400027202 */ /* 0x080fe20000000f00 */
[----:B------:R-:W-:Y:S01]  /*5d00*/  IMAD.IADD R12, R7, 0x1, R26 ;  /* 0x00000001070c7824 */ /* 0x000fe200078e021a */
[----:B------:R-:W-:Y:S01]  /*5d10*/  MOV R22, R20 ;  /* 0x0000001400167202 */ /* 0x000fe20000000f00 */
[----:B------:R-:W-:Y:S02]  /*5d20*/  IMAD.MOV.U32 R20, RZ, RZ, -0x3ff ;  /* 0xfffffc01ff147424 */ /* 0x000fe400078e00ff */
[----:B------:R-:W-:-:S03]  /*5d30*/  IMAD.WIDE.U32 R12, R12, 0x200000, RZ ;  /* 0x002000000c0c7825 */ /* 0x000fc600078e00ff */
[----:B------:R-:W-:-:S03]  /*5d40*/  LOP3.LUT R12, R12, R23, RZ, 0x3c, !PT ;  /* 0x000000170c0c7212 */ /* 0x000fc600078e3cff */
[----:B------:R-:W-:Y:S01]  /*5d50*/  @!P0 DMUL R2, R2, 1.80143985094819840000e+16 ;  /* 0x4350000002028828 */ /* 0x000fe20000000000 */
[----:B------:R-:W-:Y:S02]  /*5d60*/  @!P0 MOV R20, 0xfffffbcb ;  /* 0xfffffbcb00148802 */ /* 0x000fe40000000f00 */
[----:B------:R-:W0:Y:S07]  /*5d70*/  I2F.F64.U64 R12, R12 ;  /* 0x0000000c000c7312 */ /* 0x000e2e0000301800 */
[----:B------:R-:W-:Y:S01]  /*5d80*/  @!P0 MOV R21, R3 ;  /* 0x0000000300158202 */ /* 0x000fe20000000f00 */
[----:B------:R-:W-:-:S04]  /*5d90*/  @!P0 IMAD.MOV.U32 R22, RZ, RZ, R2 ;  /* 0x000000ffff168224 */ /* 0x000fc800078e0002 */
[----:B------:R-:W-:-:S05]  /*5da0*/  VIADD R23, R21, 0xffffffff ;  /* 0xffffffff15177836 */ /* 0x000fca0000000000 */
[----:B------:R-:W-:Y:S01]  /*5db0*/  ISETP.GT.U32.AND P1, PT, R23, 0x7feffffe, PT ;  /* 0x7feffffe1700780c */ /* 0x000fe20003f24070 */
[----:B0-----:R-:W-:-:S12]  /*5dc0*/  DFMA R10, R12, 2.2204460492503130808e-16, R10 ;  /* 0x3cb000000c0a782b */ /* 0x001fd8000000000a */
[----:B------:R-:W-:Y:S05]  /*5dd0*/  @P1 BRA `(.L_x_105) ;  /* 0x0000000400041947 */ /* 0x000fea0003800000 */
[----:B------:R-:W-:Y:S01]  /*5de0*/  LOP3.LUT R2, R21, 0xfffff, RZ, 0xc0, !PT ;  /* 0x000fffff15027812 */ /* 0x000fe200078ec0ff */
[----:B------:R-:W-:Y:S01]  /*5df0*/  IMAD.MOV.U32 R48, RZ, RZ, RZ ;  /* 0x000000ffff307224 */ /* 0x000fe200078e00ff */
[----:B------:R-:W-:Y:S01]  /*5e00*/  UMOV UR6, 0x3ae80f1e ;  /* 0x3ae80f1e00067882 */ /* 0x000fe20000000000 */
[----:B------:R-:W-:Y:S01]  /*5e10*/  UMOV UR7, 0x3eb1380b ;  /* 0x3eb1380b00077882 */ /* 0x000fe20000000000 */
[----:B------:R-:W-:Y:S01]  /*5e20*/  LOP3.LUT R3, R2, 0x3ff00000, RZ, 0xfc, !PT ;  /* 0x3ff0000002037812 */ /* 0x000fe200078efcff */
[----:B------:R-:W-:Y:S01]  /*5e30*/  UMOV UR10, 0x80000000 ;  /* 0x80000000000a7882 */ /* 0x000fe20000000000 */
[----:B------:R-:W-:Y:S01]  /*5e40*/  MOV R2, R22 ;  /* 0x0000001600027202 */ /* 0x000fe20000000f00 */
[----:B------:R-:W-:Y:S01]  /*5e50*/  UMOV UR11, 0x43300000 ;  /* 0x43300000000b7882 */ /* 0x000fe20000000000 */
[----:B------:R-:W-:-:S13]  /*5e60*/  ISETP.GE.U32.AND P0, PT, R3, 0x3ff6a09f, PT ;  /* 0x3ff6a09f0300780c */ /* 0x000fda0003f06070 */
[----:B------:R-:W-:-:S05]  /*5e70*/  @P0 VIADD R13, R3, 0xfff00000 ;  /* 0xfff00000030d0836 */ /* 0x000fca0000000000 */
[----:B------:R-:W-:-:S06]  /*5e80*/  @P0 MOV R3, R13 ;  /* 0x0000000d00030202 */ /* 0x000fcc0000000f00 */
[C---:B------:R-:W-:Y:S02]  /*5e90*/  DADD R22, R2.reuse, 1 ;  /* 0x3ff0000002167429 */ /* 0x040fe40000000000 */
[----:B------:R-:W-:-:S04]  /*5ea0*/  DADD R2, R2, -1 ;  /* 0xbff0000002027429 */ /* 0x000fc80000000000 */
[----:B------:R-:W0:Y:S02]  /*5eb0*/  MUFU.RCP64H R49, R23 ;  /* 0x0000001700317308 */ /* 0x000e240000001800 */
[----:B0-----:R-:W-:-:S08]  /*5ec0*/  DFMA R12, -R22, R48, 1 ;  /* 0x3ff00000160c742b */ /* 0x001fd00000000130 */
[----:B------:R-:W-:-:S08]  /*5ed0*/  DFMA R12, R12, R12, R12 ;  /* 0x0000000c0c0c722b */ /* 0x000fd0000000000c */
[----:B------:R-:W-:Y:S01]  /*5ee0*/  DFMA R48, R48, R12, R48 ;  /* 0x0000000c3030722b */ /* 0x000fe20000000030 */
[----:B------:R-:W-:Y:S01]  /*5ef0*/  MOV R12, 0x8b7a8b04 ;  /* 0x8b7a8b04000c7802 */ /* 0x000fe20000000f00 */
[----:B------:R-:W-:-:S06]  /*5f00*/  IMAD.MOV.U32 R13, RZ, RZ, 0x3ed0ee25 ;  /* 0x3ed0ee25ff0d7424 */ /* 0x000fcc00078e00ff */
[----:B------:R-:W-:-:S08]  /*5f10*/  DMUL R44, R2, R48 ;  /* 0x00000030022c7228 */ /* 0x000fd00000000000 */
[----:B------:R-:W-:-:S08]  /*5f20*/  DFMA R44, R2, R48, R44 ;  /* 0x00000030022c722b */ /* 0x000fd0000000002c */
[----:B------:R-:W-:-:S08]  /*5f30*/  DMUL R42, R44, R44 ;  /* 0x0000002c2c2a7228 */ /* 0x000fd00000000000 */
[----:B------:R-:W-:Y:S01]  /*5f40*/  DFMA R12, R42, UR6, R12 ;  /* 0x000000062a0c7c2b */ /* 0x000fe2000800000c */
[----:B------:R-:W-:Y:S01]  /*5f50*/  UMOV UR6, 0x9f02676f ;  /* 0x9f02676f00067882 */ /* 0x000fe20000000000 */
[----:B------:R-:W-:-:S06]  /*5f60*/  UMOV UR7, 0x3ef3b266 ;  /* 0x3ef3b26600077882 */ /* 0x000fcc0000000000 */
[----:B------:R-:W-:Y:S01]  /*5f70*/  DFMA R28, R42, R12, UR6 ;  /* 0x000000062a1c7e2b */ /* 0x000fe2000800000c */
[----:B------:R-:W-:Y:S01]  /*5f80*/  UMOV UR6, 0xa9ab0956 ;  /* 0xa9ab095600067882 */ /* 0x000fe20000000000 */
[----:B------:R-:W-:Y:S01]  /*5f90*/  UMOV UR7, 0x3f1745cb ;  /* 0x3f1745cb00077882 */ /* 0x000fe20000000000 */
[----:B------:R-:W-:Y:S01]  /*5fa0*/  LEA.HI R12, R21, R20, RZ, 0xc ;  /* 0x00000014150c7211 */ /* 0x000fe200078f60ff */
[----:B------:R-:W-:Y:S01]  /*5fb0*/  DADD R20, R2, -R44 ;  /* 0x0000000002147229 */ /* 0x000fe2000000082c */
[----:B------:R-:W-:Y:S02]  /*5fc0*/  IMAD.MOV.U32 R13, RZ, RZ, 0x43300000 ;  /* 0x43300000ff0d7424 */ /* 0x000fe400078e00ff */
[----:B------:R-:W-:Y:S01]  /*5fd0*/  @P0 IADD3 R12, PT, PT, R12, 0x1, RZ ;  /* 0x000000010c0c0810 */ /* 0x000fe20007ffe0ff */
[----:B------:R-:W-:Y:S01]  /*5fe0*/  DFMA R28, R42, R28, UR6 ;  /* 0x000000062a1c7e2b */ /* 0x000fe2000800001c */
[----:B------:R-:W-:Y:S01]  /*5ff0*/  UMOV UR6, 0x2d1b5154 ;  /* 0x2d1b515400067882 */ /* 0x000fe20000000000 */
[----:B------:R-:W-:Y:S01]  /*6000*/  UMOV UR7, 0x3f3c71c7 ;  /* 0x3f3c71c700077882 */ /* 0x000fe20000000000 */
[----:B------:R-:W-:Y:S01]  /*6010*/  LOP3.LUT R12, R12, 0x80000000, RZ, 0x3c, !PT ;  /* 0x800000000c0c7812 */ /* 0x000fe200078e3cff */
[----:B------:R-:W-:-:S04]  /*6020*/  DADD R20, R20, R20 ;  /* 0x0000000014147229 */ /* 0x000fc80000000014 */
[----:B------:R-:W-:Y:S01]  /*6030*/  DFMA R28, R42, R28, UR6 ;  /* 0x000000062a1c7e2b */ /* 0x000fe2000800001c */
[----:B------:R-:W-:Y:S01]  /*6040*/  UMOV UR6, 0x923be72d ;  /* 0x923be72d00067882 */ /* 0x000fe20000000000 */
[----:B------:R-:W-:Y:S01]  /*6050*/  UMOV UR7, 0x3f624924 ;  /* 0x3f62492400077882 */ /* 0x000fe20000000000 */
[----:B------:R-:W-:Y:S01]  /*6060*/  DADD R12, R12, -UR10 ;  /* 0x8000000a0c0c7e29 */ /* 0x000fe20008000000 */
[----:B------:R-:W-:Y:S01]  /*6070*/  UMOV UR10, 0xfefa39ef ;  /* 0xfefa39ef000a7882 */ /* 0x000fe20000000000 */
[----:B------:R-:W-:Y:S01]  /*6080*/  UMOV UR11, 0x3fe62e42 ;  /* 0x3fe62e42000b7882 */ /* 0x000fe20000000000 */
[----:B------:R-:W-:Y:S02]  /*6090*/  DFMA R20, R2, -R44, R20 ;  /* 0x8000002c0214722b */ /* 0x000fe40000000014 */
[----:B------:R-:W-:Y:S01]  /*60a0*/  DFMA R28, R42, R28, UR6 ;  /* 0x000000062a1c7e2b */ /* 0x000fe2000800001c */
[----:B------:R-:W-:Y:S01]  /*60b0*/  UMOV UR6, 0x9999a3c4 ;  /* 0x9999a3c400067882 */ /* 0x000fe20000000000 */
[----:B------:R-:W-:Y:S01]  /*60c0*/  UMOV UR7, 0x3f899999 ;  /* 0x3f89999900077882 */ /* 0x000fe20000000000 */
[----:B------:R-:W-:-:S03]  /*60d0*/  DFMA R2, R12, UR10, R44 ;  /* 0x0000000a0c027c2b */ /* 0x000fc6000800002c */
[----:B------:R-:W-:Y:S02]  /*60e0*/  DMUL R20, R48, R20 ;  /* 0x0000001430147228 */ /* 0x000fe40000000000 */
[----:B------:R-:W-:Y:S01]  /*60f0*/  DFMA R28, R42, R28, UR6 ;  /* 0x000000062a1c7e2b */ /* 0x000fe2000800001c */
[----:B------:R-:W-:Y:S01]  /*6100*/  UMOV UR6, 0x55555554 ;  /* 0x5555555400067882 */ /* 0x000fe20000000000 */
[----:B------:R-:W-:-:S06]  /*6110*/  UMOV UR7, 0x3fb55555 ;  /* 0x3fb5555500077882 */ /* 0x000fcc0000000000 */
[----:B------:R-:W-:Y:S01]  /*6120*/  DFMA R28, R42, R28, UR6 ;  /* 0x000000062a1c7e2b */ /* 0x000fe2000800001c */
[----:B------:R-:W-:Y:S01]  /*6130*/  UMOV UR6, 0xfefa39ef ;  /* 0xfefa39ef00067882 */ /* 0x000fe20000000000 */
[----:B------:R-:W-:Y:S02]  /*6140*/  UMOV UR7, 0x3fe62e42 ;  /* 0x3fe62e4200077882 */ /* 0x000fe40000000000 */
[----:B------:R-:W-:Y:S01]  /*6150*/  DFMA R22, R12, -UR6, R2 ;  /* 0x800000060c167c2b */ /* 0x000fe20008000002 */
[----:B------:R-:W-:Y:S01]  /*6160*/  UMOV UR6, 0x3b39803f ;  /* 0x3b39803f00067882 */ /* 0x000fe20000000000 */
[----:B------:R-:W-:Y:S02]  /*6170*/  UMOV UR7, 0x3c7abc9e ;  /* 0x3c7abc9e00077882 */ /* 0x000fe40000000000 */
[----:B------:R-:W-:-:S04]  /*6180*/  DMUL R28, R42, R28 ;  /* 0x0000001c2a1c7228 */ /* 0x000fc80000000000 */
[----:B------:R-:W-:-:S04]  /*6190*/  DADD R22, -R44, R22 ;  /* 0x000000002c167229 */ /* 0x000fc80000000116 */
[----:B------:R-:W-:-:S08]  /*61a0*/  DFMA R20, R44, R28, R20 ;  /* 0x0000001c2c14722b */ /* 0x000fd00000000014 */
[----:B------:R-:W-:-:S08]  /*61b0*/  DADD R20, R20, -R22 ;  /* 0x0000000014147229 */ /* 0x000fd00000000816 */
[----:B------:R-:W-:-:S08]  /*61c0*/  DFMA R20, R12, UR6, R20 ;  /* 0x000000060c147c2b */ /* 0x000fd00008000014 */
[----:B------:R-:W-:Y:S01]  /*61d0*/  DADD R44, R2, R20 ;  /* 0x00000000022c7229 */ /* 0x000fe20000000014 */
[----:B------:R-:W-:Y:S10]  /*61e0*/  BRA `(.L_x_106) ;  /* 0x0000000000187947 */ /* 0x000ff40003800000 */
.L_x_105:
[----:B------:R-:W-:Y:S01]  /*61f0*/  MOV R12, 0x0 ;  /* 0x00000000000c7802 */ /* 0x000fe20000000f00 */
[----:B------:R-:W-:Y:S01]  /*6200*/  IMAD.MOV.U32 R13, RZ, RZ, 0x7ff00000 ;  /* 0x7ff00000ff0d7424 */ /* 0x000fe200078e00ff */
[----:B------:R-:W-:-:S05]  /*6210*/  LOP3.LUT P0, RZ, R3, 0x7fffffff, RZ, 0xc0, !PT ;  /* 0x7fffffff03ff7812 */ /* 0x000fca000780c0ff */
[----:B------:R-:W-:-:S10]  /*6220*/  DFMA R12, R2, R12, +INF ;  /* 0x7ff00000020c742b */ /* 0x000fd4000000000c */
[----:B------:R-:W-:Y:S02]  /*6230*/  FSEL R44, R12, RZ, P0 ;  /* 0x000000ff0c2c7208 */ /* 0x000fe40000000000 */
[----:B------:R-:W-:-:S07]  /*6240*/  FSEL R45, R13, -QNAN , P0 ;  /* 0xfff000000d2d7808 */ /* 0x000fce0000000000 */
.L_x_106:
[----:B------:R-:W-:Y:S05]  /*6250*/  BSYNC.RECONVERGENT B2 ;  /* 0x0000000000027941 */ /* 0x000fea0003800200 */
.L_x_104:
[----:B------:R-:W-:Y:S01]  /*6260*/  DMUL R2, RZ, R10 ;  /* 0x0000000aff027228 */ /* 0x000fe20000000000 */
[----:B------:R-:W-:Y:S01]  /*6270*/  SHF.L.U32 R12, R11, 0x1, RZ ;  /* 0x000000010b0c7819 */ /* 0x000fe200000006ff */
[----:B------:R-:W-:Y:S01]  /*6280*/  UMOV UR6, 0x33145c07 ;  /* 0x33145c0700067882 */ /* 0x000fe20000000000 */
[----:B------:R-:W-:Y:S01]  /*6290*/  UMOV UR7, 0x3ca1a626 ;  /* 0x3ca1a62600077882 */ /* 0x000fe20000000000 */
[----:B------:R-:W-:Y:S01]  /*62a0*/  HFMA2 R23, -RZ, RZ, 1.587890625, -1521 ;  /* 0x3e5ae5f1ff177431 */ /* 0x000fe200000001ff */
[----:B------:R-:W-:Y:S01]  /*62b0*/  ISETP.GT.U32.AND P0, PT, R12, -0x79800000, PT ;  /* 0x868000000c00780c */ /* 0x000fe20003f04070 */
[----:B------:R-:W-:Y:S01]  /*62c0*/  IMAD.MOV.U32 R22, RZ, RZ, 0x2cb0d246 ;  /* 0x2cb0d246ff167424 */ /* 0x000fe200078e00ff */
[----:B------:R-:W-:Y:S01]  /*62d0*/  UMOV UR10, 0xf9785eba ;  /* 0xf9785eba000a7882 */ /* 0x000fe20000000000 */
[----:B------:R-:W-:Y:S01]  /*62e0*/  UMOV UR11, 0x3de5db65 ;  /* 0x3de5db65000b7882 */ /* 0x000fe20000000000 */
[----:B------:R-:W-:Y:S01]  /*62f0*/  DMUL R44, R44, -2 ;  /* 0xc00000002c2c7828 */ /* 0x000fe20000000000 */
[----:B------:R-:W-:Y:S01]  /*6300*/  FSEL R21, R3, R11, P0 ;  /* 0x0000000b03157208 */ /* 0x000fe20000000000 */
[----:B------:R-:W-:Y:S01]  /*6310*/  IMAD.MOV.U32 R49, RZ, RZ, 0x3fd80000 ;  /* 0x3fd80000ff317424 */ /* 0x000fe200078e00ff */
[----:B------:R-:W-:Y:S01]  /*6320*/  FSEL R10, R2, R10, P0 ;  /* 0x0000000a020a7208 */ /* 0x000fe20000000000 */
[----:B------:R-:W-:Y:S01]  /*6330*/  BSSY.RECONVERGENT B2, `(.L_x_107) ;  /* 0x0000053000027945 */ /* 0x000fe20003800200 */
[----:B------:R-:W-:Y:S01]  /*6340*/  MOV R48, 0x0 ;  /* 0x0000000000307802 */ /* 0x000fe20000000f00 */
[----:B------:R-:W-:Y:S01]  /*6350*/  VIADD R11, R21, 0x100000 ;  /* 0x00100000150b7836 */ /* 0x000fe20000000000 */
[----:B------:R-:W-:Y:S01]  /*6360*/  MOV R20, R10 ;  /* 0x0000000a00147202 */ /* 0x000fe20000000f00 */
[----:B------:R-:W0:Y:S02]  /*6370*/  MUFU.RSQ64H R51, R45 ;  /* 0x0000002d00337308 */ /* 0x000e240000001c00 */
[----:B------:R-:W-:-:S06]  /*6380*/  VIADD R50, R45, 0xfcb00000 ;  /* 0xfcb000002d327836 */ /* 0x000fcc0000000000 */
[----:B------:R-:W3:Y:S08]  /*6390*/  FRND.F64 R2, R10 ;  /* 0x0000000a00027313 */ /* 0x000ef00000301800 */
[----:B------:R-:W4:Y:S01]  /*63a0*/  F2I.S64.F64 R10, R10 ;  /* 0x0000000a000a7311 */ /* 0x000f220000301900 */
[----:B0-----:R-:W-:Y:S02]  /*63b0*/  DMUL R42, R50, R50 ;  /* 0x00000032322a7228 */ /* 0x001fe40000000000 */
[----:B---3--:R-:W-:-:S06]  /*63c0*/  DFMA R2, R2, -0.5, R20 ;  /* 0xbfe000000202782b */ /* 0x008fcc0000000014 */
[----:B------:R-:W-:Y:S02]  /*63d0*/  DFMA R42, R44, -R42, 1 ;  /* 0x3ff000002c2a742b */ /* 0x000fe4000000082a */
[----:B------:R-:W-:Y:S01]  /*63e0*/  DMUL R12, R2, UR6 ;  /* 0x00000006020c7c28 */ /* 0x000fe20008000000 */
[----:B------:R-:W-:Y:S01]  /*63f0*/  UMOV UR6, 0x54442d18 ;  /* 0x54442d1800067882 */ /* 0x000fe20000000000 */
[----:B------:R-:W-:-:S04]  /*6400*/  UMOV UR7, 0x400921fb ;  /* 0x400921fb00077882 */ /* 0x000fc80000000000 */
[----:B------:R-:W-:Y:S01]  /*6410*/  DFMA R48, R42, R48, 0.5 ;  /* 0x3fe000002a30742b */ /* 0x000fe20000000030 */
[----:B----4-:R-:W-:Y:S01]  /*6420*/  LOP3.LUT P1, RZ, R10, 0x2, RZ, 0xc0, !PT ;  /* 0x000000020aff7812 */ /* 0x010fe2000782c0ff */
[----:B------:R-:W-:Y:S02]  /*6430*/  DMUL R42, R50, R42 ;  /* 0x0000002a322a7228 */ /* 0x000fe40000000000 */
[----:B------:R-:W-:Y:S01]  /*6440*/  DFMA R12, R2, UR6, R12 ;  /* 0x00000006020c7c2b */ /* 0x000fe2000800000c */
[----:B------:R-:W-:Y:S01]  /*6450*/  UMOV UR6, 0x20fd8164 ;  /* 0x20fd816400067882 */ /* 0x000fe20000000000 */
[----:B------:R-:W-:Y:S01]  /*6460*/  IMAD.MOV.U32 R2, RZ, RZ, -0x3e107ad8 ;  /* 0xc1ef8528ff027424 */ /* 0x000fe200078e00ff */
[----:B------:R-:W-:Y:S01]  /*6470*/  MOV R3, 0x3e21eea7 ;  /* 0x3e21eea700037802 */ /* 0x000fe20000000f00 */
[----:B------:R-:W-:Y:S02]  /*6480*/  UMOV UR7, 0x3da8ff83 ;  /* 0x3da8ff8300077882 */ /* 0x000fe40000000000 */
[----:B------:R-:W-:-:S02]  /*6490*/  DFMA R42, R48, R42, R50 ;  /* 0x0000002a302a722b */ /* 0x000fc40000000032 */
[----:B------:R-:W-:-:S08]  /*64a0*/  DMUL R28, R12, R12 ;  /* 0x0000000c0c1c7228 */ /* 0x000fd00000000000 */
[----:B------:R-:W-:Y:S01]  /*64b0*/  IADD3 R49, PT, PT, R43, -0x100000, RZ ;  /* 0xfff000002b317810 */ /* 0x000fe20007ffe0ff */
[C---:B------:R-:W-:Y:S01]  /*64c0*/  DFMA R2, R28.reuse, -UR6, R2 ;  /* 0x800000061c027c2b */ /* 0x040fe20008000002 */
[----:B------:R-:W-:Y:S01]  /*64d0*/  UMOV UR6, 0x8e06e6d9 ;  /* 0x8e06e6d900067882 */ /* 0x000fe20000000000 */
[C---:B------:R-:W-:Y:S01]  /*64e0*/  DFMA R22, R28.reuse, UR10, -R22 ;  /* 0x0000000a1c167c2b */ /* 0x040fe20008000816 */
[----:B------:R-:W-:Y:S01]  /*64f0*/  UMOV UR7, 0x3e927e4f ;  /* 0x3e927e4f00077882 */ /* 0x000fe20000000000 */
[----:B------:R-:W-:Y:S01]  /*6500*/  UMOV UR10, 0x69ace392 ;  /* 0x69ace392000a7882 */ /* 0x000fe20000000000 */
[----:B------:R-:W-:Y:S01]  /*6510*/  UMOV UR11, 0x3ec71de3 ;  /* 0x3ec71de3000b7882 */ /* 0x000fe20000000000 */
[----:B------:R-:W-:Y:S02]  /*6520*/  IMAD.MOV.U32 R48, RZ, RZ, R42 ;  /* 0x000000ffff307224 */ /* 0x000fe400078e002a */
[C---:B------:R-:W-:Y:S01]  /*6530*/  DFMA R2, R28.reuse, R2, -UR6 ;  /* 0x800000061c027e2b */ /* 0x040fe20008000002 */
[----:B------:R-:W-:Y:S01]  /*6540*/  UMOV UR6, 0x19ddbce9 ;  /* 0x19ddbce900067882 */ /* 0x000fe20000000000 */
[----:B------:R-:W-:Y:S01]  /*6550*/  DFMA R22, R28, R22, UR10 ;  /* 0x0000000a1c167e2b */ /* 0x000fe20008000016 */
[----:B------:R-:W-:Y:S01]  /*6560*/  UMOV UR7, 0x3efa01a0 ;  /* 0x3efa01a000077882 */ /* 0x000fe20000000000 */
[----:B------:R-:W-:Y:S01]  /*6570*/  UMOV UR10, 0x19db62a1 ;  /* 0x19db62a1000a7882 */ /* 0x000fe20000000000 */
[----:B------:R-:W-:-:S03]  /*6580*/  UMOV UR11, 0x3f2a01a0 ;  /* 0x3f2a01a0000b7882 */ /* 0x000fc60000000000 */
[C---:B------:R-:W-:Y:S01]  /*6590*/  DFMA R2, R28.reuse, R2, UR6 ;  /* 0x000000061c027e2b */ /* 0x040fe20008000002 */
[----:B------:R-:W-:Y:S01]  /*65a0*/  UMOV UR6, 0x16c15d47 ;  /* 0x16c15d4700067882 */ /* 0x000fe20000000000 */
[----:B------:R-:W-:Y:S01]  /*65b0*/  DFMA R22, R28, R22, -UR10 ;  /* 0x8000000a1c167e2b */ /* 0x000fe20008000016 */
[----:B------:R-:W-:Y:S01]  /*65c0*/  UMOV UR7, 0x3f56c16c ;  /* 0x3f56c16c00077882 */ /* 0x000fe20000000000 */
[----:B------:R-:W-:Y:S01]  /*65d0*/  UMOV UR10, 0x11110818 ;  /* 0x11110818000a7882 */ /* 0x000fe20000000000 */
[----:B------:R-:W-:-:S03]  /*65e0*/  UMOV UR11, 0x3f811111 ;  /* 0x3f811111000b7882 */ /* 0x000fc60000000000 */
[C---:B------:R-:W-:Y:S01]  /*65f0*/  DFMA R2, R28.reuse, R2, -UR6 ;  /* 0x800000061c027e2b */ /* 0x040fe20008000002 */
[----:B------:R-:W-:Y:S01]  /*6600*/  UMOV UR6, 0x55555551 ;  /* 0x5555555100067882 */ /* 0x000fe20000000000 */
[----:B------:R-:W-:Y:S01]  /*6610*/  DFMA R22, R28, R22, UR10 ;  /* 0x0000000a1c167e2b */ /* 0x000fe20008000016 */
[----:B------:R-:W-:Y:S01]  /*6620*/  UMOV UR7, 0x3fa55555 ;  /* 0x3fa5555500077882 */ /* 0x000fe20000000000 */
[----:B------:R-:W-:Y:S01]  /*6630*/  UMOV UR10, 0x55555554 ;  /* 0x55555554000a7882 */ /* 0x000fe20000000000 */
[----:B------:R-:W-:-:S03]  /*6640*/  UMOV UR11, 0x3fc55555 ;  /* 0x3fc55555000b7882 */ /* 0x000fc60000000000 */
[C---:B------:R-:W-:Y:S02]  /*6650*/  DFMA R2, R28.reuse, R2, UR6 ;  /* 0x000000061c027e2b */ /* 0x040fe40008000002 */
[----:B------:R-:W-:-:S06]  /*6660*/  DFMA R22, R28, R22, -UR10 ;  /* 0x8000000a1c167e2b */ /* 0x000fcc0008000016 */
[C---:B------:R-:W-:Y:S02]  /*6670*/  DFMA R2, R28.reuse, R2, -0.5 ;  /* 0xbfe000001c02742b */ /* 0x040fe40000000002 */
[----:B------:R-:W-:-:S06]  /*6680*/  DFMA R22, R28, R22, RZ ;  /* 0x000000161c16722b */ /* 0x000fcc00000000ff */
[----:B------:R-:W-:Y:S02]  /*6690*/  DFMA R2, R28, R2, 1 ;  /* 0x3ff000001c02742b */ /* 0x000fe40000000002 */
[----:B------:R-:W-:Y:S01]  /*66a0*/  DFMA R22, R12, R22, R12 ;  /* 0x000000160c16722b */ /* 0x000fe2000000000c */
[----:B------:R-:W-:Y:S01]  /*66b0*/  LOP3.LUT R28, R10, 0x1, RZ, 0xc0, !PT ;  /* 0x000000010a1c7812 */ /* 0x000fe200078ec0ff */
[----:B------:R-:W-:-:S03]  /*66c0*/  DMUL R12, R44, R42 ;  /* 0x0000002a2c0c7228 */ /* 0x000fc60000000000 */
[----:B------:R-:W-:-:S04]  /*66d0*/  ISETP.NE.U32.AND P0, PT, R28, 0x1, PT ;  /* 0x000000011c00780c */ /* 0x000fc80003f05070 */
[----:B------:R-:W-:Y:S01]  /*66e0*/  ISETP.NE.U32.AND.EX P0, PT, RZ, RZ, PT, P0 ;  /* 0x000000ffff00720c */ /* 0x000fe20003f05100 */
[----:B------:R-:W-:Y:S01]  /*66f0*/  DFMA R10, R12, -R12, R44 ;  /* 0x8000000c0c0a722b */ /* 0x000fe2000000002c */
[----:B------:R-:W-:Y:S02]  /*6700*/  LOP3.LUT R41, R23, 0x80000000, RZ, 0x3c, !PT ;  /* 0x8000000017297812 */ /* 0x000fe400078e3cff */
[----:B------:R-:W-:Y:S02]  /*6710*/  FSEL R28, R2, R22, !P0 ;  /* 0x00000016021c7208 */ /* 0x000fe40004000000 */
[----:B------:R-:W-:Y:S02]  /*6720*/  FSEL R29, R3, R23, !P0 ;  /* 0x00000017031d7208 */ /* 0x000fe40004000000 */
[----:B------:R-:W-:Y:S02]  /*6730*/  FSEL R22, R22, R2, !P0 ;  /* 0x0000000216167208 */ /* 0x000fe40004000000 */
[----:B------:R-:W-:Y:S01]  /*6740*/  FSEL R23, R41, R3, !P0 ;  /* 0x0000000329177208 */ /* 0x000fe20004000000 */
[----:B------:R-:W-:Y:S01]  /*6750*/  DFMA R2, R10, R48, R12 ;  /* 0x000000300a02722b */ /* 0x000fe2000000000c */
[----:B------:R-:W-:-:S02]  /*6760*/  ISETP.GE.U32.AND P0, PT, R50, 0x7ca00000, PT ;  /* 0x7ca000003200780c */ /* 0x000fc40003f06070 */
[----:B------:R-:W-:Y:S02]  /*6770*/  @P1 LOP3.LUT R53, R23, 0x80000000, RZ, 0x3c, !PT ;  /* 0x8000000017351812 */ /* 0x000fe400078e3cff */
[----:B------:R-:W-:-:S03]  /*6780*/  @P1 LOP3.LUT R41, R29, 0x80000000, RZ, 0x3c, !PT ;  /* 0x800000001d291812 */ /* 0x000fc600078e3cff */
[----:B------:R-:W-:Y:S01]  /*6790*/  @P1 IMAD.MOV.U32 R23, RZ, RZ, R53 ;  /* 0x000000ffff171224 */ /* 0x000fe200078e0035 */
[----:B------:R-:W-:-:S05]  /*67a0*/  @P1 MOV R29, R41 ;  /* 0x00000029001d1202 */ /* 0x000fca0000000f00 */
[----:B------:R-:W-:Y:S05]  /*67b0*/  @!P0 BRA `(.L_x_108) ;  /* 0x0000000000288947 */ /* 0x000fea0003800000 */
[----:B------:R-:W-:Y:S01]  /*67c0*/  MOV R2, R44 ;  /* 0x0000002c00027202 */ /* 0x000fe20000000f00 */
[----:B------:R-:W-:Y:S01]  /*67d0*/  IMAD.MOV.U32 R43, RZ, RZ, R13 ;  /* 0x000000ffff2b7224 */ /* 0x000fe200078e000d */
[----:B------:R-:W-:Y:S01]  /*67e0*/  MOV R48, R12 ;  /* 0x0000000c00307202 */ /* 0x000fe20000000f00 */
[----:B------:R-:W-:Y:S01]  /*67f0*/  IMAD.MOV.U32 R3, RZ, RZ, R45 ;  /* 0x000000ffff037224 */ /* 0x000fe200078e002d */
[----:B------:R-:W-:Y:S01]  /*6800*/  MOV R12, R50 ;  /* 0x00000032000c7202 */ /* 0x000fe20000000f00 */
[----:B------:R-:W-:Y:S01]  /*6810*/  IMAD.MOV.U32 R13, RZ, RZ, R49 ;  /* 0x000000ffff0d7224 */ /* 0x000fe200078e0031 */
[----:B------:R-:W-:-:S07]  /*6820*/  MOV R44, 0x6840 ;  /* 0x00006840002c7802 */ /* 0x000fce0000000f00 */
[----:B-12---:R-:W-:Y:S05]  /*6830*/  CALL.REL.NOINC `($__internal_1_$__cuda_sm20_dsqrt_rn_f64_mediumpath_v1) ;  /* 0x0000003000147944 */ /* 0x006fea0003c00000 */
[----:B------:R-:W-:Y:S01]  /*6840*/  MOV R2, R10 ;  /* 0x0000000a00027202 */ /* 0x000fe20000000f00 */
[----:B------:R-:W-:-:S07]  /*6850*/  IMAD.MOV.U32 R3, RZ, RZ, R11 ;  /* 0x000000ffff037224 */ /* 0x000fce00078e000b */
.L_x_108:
[----:B------:R-:W-:Y:S05]  /*6860*/  BSYNC.RECONVERGENT B2 ;  /* 0x0000000000027941 */ /* 0x000fea0003800200 */
.L_x_107:
[----:B------:R-:W0:Y:S01]  /*6870*/  FRND.F64.TRUNC R12, R20 ;  /* 0x00000014000c7313 */ /* 0x000e22000030d800 */
[----:B------:R-:W-:Y:S02]  /*6880*/  DMUL R10, RZ, R20 ;  /* 0x00000014ff0a7228 */ /* 0x000fe40000000000 */
[----:B------:R-:W-:Y:S02]  /*6890*/  DADD R22, RZ, R22 ;  /* 0x00000000ff167229 */ /* 0x000fe40000000016 */
[----:B0-----:R-:W-:Y:S01]  /*68a0*/  DSETP.NEU.AND P0, PT, R20, R12, PT ;  /* 0x0000000c1400722a */ /* 0x001fe20003f0d000 */
[----:B------:R-:W-:Y:S01]  /*68b0*/  IMAD.MOV.U32 R12, RZ, RZ, R25 ;  /* 0x000000ffff0c7224 */ /* 0x000fe200078e0019 */
[----:B------:R-:W-:Y:S01]  /*68c0*/  MOV R13, R27 ;  /* 0x0000001b000d7202 */ /* 0x000fe20000000f00 */
[----:B------:R-:W-:Y:S02]  /*68d0*/  HFMA2 R25, -RZ, RZ, 0, 5.9604644775390625e-08 ;  /* 0x00000001ff197431 */ /* 0x000fe400000001ff */
[----:B------:R-:W-:Y:S01]  /*68e0*/  IMAD.MOV.U32 R27, RZ, RZ, R15 ;  /* 0x000000ffff1b7224 */ /* 0x000fe200078e000f */
[----:B------:R-:W-:Y:S01]  /*68f0*/  FSEL R10, R10, R28, !P0 ;  /* 0x0000001c0a0a7208 */ /* 0x000fe20004000000 */
[----:B------:R-:W-:Y:S01]  /*6900*/  IMAD.MOV.U32 R15, RZ, RZ, R7 ;  /* 0x000000ffff0f7224 */ /* 0x000fe200078e0007 */
[----:B------:R-:W-:Y:S01]  /*6910*/  FSEL R11, R11, R29, !P0 ;  /* 0x0000001d0b0b7208 */ /* 0x000fe20004000000 */
[----:B------:R-:W-:-:S05]  /*6920*/  DMUL R28, R22, R2 ;  /* 0x00000002161c7228 */ /* 0x000fca0000000000 */
[----:B------:R-:W-:Y:S01]  /*6930*/  DMUL R2, R2, R10 ;  /* 0x0000000a02027228 */ /* 0x000fe20000000000 */
[----:B------:R-:W-:-:S10]  /*6940*/  MOV R11, R9 ;  /* 0x00000009000b7202 */ /* 0x000fd40000000f00 */
.L_x_103:
[----:B------:R-:W-:Y:S05]  /*6950*/  BSYNC.RECONVERGENT B1 ;  /* 0x0000000000017941 */ /* 0x000fea0003800200 */
.L_x_102:
[----:B------:R-:W0:Y:S02]  /*6960*/  F2F.F64.F32 R20, R18 ;  /* 0x0000001200147310 */ /* 0x000e240000201800 */
[----:B0-----:R-:W-:-:S08]  /*6970*/  DFMA R2, R2, R38, R20 ;  /* 0x000000260202722b */ /* 0x001fd00000000014 */
[----:B------:R-:W-:-:S06]  /*6980*/  DADD R2, R2, 0.5 ;  /* 0x3fe0000002027429 */ /* 0x000fcc0000000000 */
[----:B------:R0:W3:Y:S01]  /*6990*/  F2I.U32.F64.TRUNC R49, R2 ;  /* 0x0000000200317311 */ /* 0x0000e2000030d000 */
[----:B------:R-:W-:Y:S05]  /*69a0*/  BRA `(.L_x_100) ;  /* 0x0000000c009c7947 */ /* 0x000fea0003800000 */
.L_x_101:
[----:B------:R-:W0:Y:S01]  /*69b0*/  MUFU.LG2 R7, R18 ;  /* 0x0000001200077308 */ /* 0x000e220000000c00 */
[C---:B------:R-:W-:Y:S01]  /*69c0*/  FADD R9, R18.reuse, -0.12400979548692703247 ;  /* 0xbdfdf8d912097421 */ /* 0x040fe20000000000 */
[----:B------:R-:W-:Y:S01]  /*69d0*/  FADD R10, R18, -1.9738116264343261719 ;  /* 0xbffca5dc120a7421 */ /* 0x000fe20000000000 */
[----:B------:R-:W-:Y:S01]  /*69e0*/  MOV R52, 0x3fb75b84 ;  /* 0x3fb75b8400347802 */ /* 0x000fe20000000f00 */
[----:B------:R-:W-:Y:S01]  /*69f0*/  UMOV UR6, 0xfefa39ef ;  /* 0xfefa39ef00067882 */ /* 0x000fe20000000000 */
[----:B------:R-:W-:Y:S01]  /*6a00*/  UMOV UR7, 0x3fe62e42 ;  /* 0x3fe62e4200077882 */ /* 0x000fe20000000000 */
[----:B------:R-:W-:Y:S01]  /*6a10*/  IMAD.MOV.U32 R41, RZ, RZ, 0x3e5807d3 ;  /* 0x3e5807d3ff297424 */ /* 0x000fe200078e00ff */
[----:B------:R-:W-:Y:S01]  /*6a20*/  BSSY.RECONVERGENT B1, `(.L_x_109) ;  /* 0x00000dd000017945 */ /* 0x000fe20003800200 */
[----:B------:R-:W3:Y:S08]  /*6a30*/  MUFU.RSQ R9, R9 ;  /* 0x0000000900097308 */ /* 0x000ef00000001400 */
[----:B------:R-:W4:Y:S08]  /*6a40*/  MUFU.RSQ R10, R10 ;  /* 0x0000000a000a7308 */ /* 0x000f300000001400 */
[----:B0-----:R-:W0:Y:S01]  /*6a50*/  F2F.F64.F32 R2, R7 ;  /* 0x0000000700027310 */ /* 0x001e220000201800 */
[----:B---3--:R-:W-:-:S07]  /*6a60*/  FFMA R52, R9, R52, 0.00025361074949614703655 ;  /* 0x3984f70f09347423 */ /* 0x008fce0000000034 */
[----:B------:R3:W1:Y:S01]  /*6a70*/  MUFU.RCP R55, R52 ;  /* 0x0000003400377308 */ /* 0x0006620000001000 */
[----:B----4-:R-:W-:Y:S01]  /*6a80*/  FFMA R41, R10, R41, 0.94201731681823730469 ;  /* 0x3f71280c0a297423 */ /* 0x010fe20000000029 */
[----:B0-----:R-:W-:-:S06]  /*6a90*/  DMUL R2, R2, UR6 ;  /* 0x0000000602027c28 */ /* 0x001fcc0008000000 */
[----:B------:R3:W0:Y:S05]  /*6aa0*/  F2F.F32.F64 R53, R2 ;  /* 0x0000000200357310 */ /* 0x00062a0000301000 */
.L_x_118:
[----:B---3--:R-:W-:Y:S01]  /*6ab0*/  SHF.R.U32.HI R2, RZ, 0x2, R27 ;  /* 0x00000002ff027819 */ /* 0x008fe2000001161b */
[----:B------:R-:W-:Y:S01]  /*6ac0*/  UMOV UR6, 0xfefa39ef ;  /* 0xfefa39ef00067882 */ /* 0x000fe20000000000 */
[----:B------:R-:W-:Y:S01]  /*6ad0*/  SHF.L.U32 R3, R15, 0x4, RZ ;  /* 0x000000040f037819 */ /* 0x000fe200000006ff */
[----:B------:R-:W-:Y:S01]  /*6ae0*/  UMOV UR7, 0x3fe62e42 ;  /* 0x3fe62e4200077882 */ /* 0x000fe20000000000 */
[----:B------:R-:W-:Y:S01]  /*6af0*/  LOP3.LUT R2, R2, R27, RZ, 0x3c, !PT ;  /* 0x0000001b02027212 */ /* 0x000fe200078e3cff */
[----:B------:R-:W-:Y:S01]  /*6b00*/  BSSY.RECONVERGENT B2, `(.L_x_110) ;  /* 0x00000b8000027945 */ /* 0x000fe20003800200 */
[----:B------:R-:W-:-:S03]  /*6b10*/  MOV R7, R13 ;  /* 0x0000000d00077202 */ /* 0x000fc60000000f00 */
[----:B------:R-:W-:-:S05]  /*6b20*/  IMAD.SHL.U32 R10, R2, 0x2, RZ ;  /* 0x00000002020a7824 */ /* 0x000fca00078e00ff */
[----:B------:R-:W-:-:S04]  /*6b30*/  LOP3.LUT R3, R15, R3, R10, 0x96, !PT ;  /* 0x000000030f037212 */ /* 0x000fc800078e960a */
[----:B------:R-:W-:Y:S01]  /*6b40*/  LOP3.LUT R13, R3, R2, RZ, 0x3c, !PT ;  /* 0x00000002030d7212 */ /* 0x000fe200078e3cff */
[----:B------:R-:W-:-:S03]  /*6b50*/  IMAD.MOV.U32 R3, RZ, RZ, 0x2f800000 ;  /* 0x2f800000ff037424 */ /* 0x000fc600078e00ff */
[C---:B------:R-:W-:Y:S02]  /*6b60*/  IADD3 R2, PT, PT, R26.reuse, 0x587c5, R13 ;  /* 0x000587c51a027810 */ /* 0x040fe40007ffe00d */
[----:B------:R-:W-:Y:S02]  /*6b70*/  IADD3 R26, PT, PT, R26, 0xb0f8a, RZ ;  /* 0x000b0f8a1a1a7810 */ /* 0x000fe40007ffe0ff */
[----:B------:R-:W-:-:S05]  /*6b80*/  I2FP.F32.U32 R2, R2 ;  /* 0x0000000200027245 */ /* 0x000fca0000201000 */
[----:B------:R-:W-:-:S06]  /*6b90*/  FFMA R2, R2, R3, 1.1641532182693481445e-10 ;  /* 0x2f00000002027423 */ /* 0x000fcc0000000003 */
[----:B------:R-:W3:Y:S02]  /*6ba0*/  MUFU.RSQ R2, R2 ;  /* 0x0000000200027308 */ /* 0x000ee40000001400 */
[----:B---3--:R-:W-:-:S06]  /*6bb0*/  FADD R3, R2, -1 ;  /* 0xbf80000002037421 */ /* 0x008fcc0000000000 */
[----:B------:R-:W3:Y:S08]  /*6bc0*/  MUFU.LG2 R3, R3 ;  /* 0x0000000300037308 */ /* 0x000ef00000000c00 */
[----:B---3--:R-:W3:Y:S02]  /*6bd0*/  F2F.F64.F32 R22, R3 ;  /* 0x0000000300167310 */ /* 0x008ee40000201800 */
[----:B---3--:R-:W-:Y:S01]  /*6be0*/  DMUL R22, R22, UR6 ;  /* 0x0000000616167c28 */ /* 0x008fe20008000000 */
[----:B------:R-:W-:Y:S01]  /*6bf0*/  UMOV UR6, 0x652b82fe ;  /* 0x652b82fe00067882 */ /* 0x000fe20000000000 */
[----:B------:R-:W-:-:S08]  /*6c00*/  UMOV UR7, 0x3ff71547 ;  /* 0x3ff7154700077882 */ /* 0x000fd00000000000 */
[----:B------:R-:W3:Y:S02]  /*6c10*/  F2F.F32.F64 R22, R22 ;  /* 0x0000001600167310 */ /* 0x000ee40000301000 */
[----:B---3--:R-:W-:-:S04]  /*6c20*/  FADD R9, R41, R22 ;  /* 0x0000001629097221 */ /* 0x008fc80000000000 */
[----:B-1----:R-:W-:-:S04]  /*6c30*/  FFMA R9, -R55, R9, R18 ;  /* 0x0000000937097223 */ /* 0x002fc80000000112 */
[----:B------:R-:W1:Y:S02]  /*6c40*/  FRND.FLOOR R57, R9 ;  /* 0x0000000900397307 */ /* 0x000e640000205000 */
[----:B-1----:R-:W-:Y:S01]  /*6c50*/  FADD R10, R18, -R57 ;  /* 0x80000039120a7221 */ /* 0x002fe20000000000 */
[----:B------:R-:W-:-:S03]  /*6c60*/  FADD R27, R57, 1 ;  /* 0x3f800000391b7421 */ /* 0x000fc60000000000 */
[----:B------:R-:W-:Y:S01]  /*6c70*/  FFMA R42, R52, R10, -R41 ;  /* 0x0000000a342a7223 */ /* 0x000fe20000000829 */
[----:B------:R-:W-:Y:S02]  /*6c80*/  FADD R10, R18, -R27 ;  /* 0x8000001b120a7221 */ /* 0x000fe40000000000 */
[----:B------:R-:W1:Y:S02]  /*6c90*/  F2I.TRUNC.NTZ R27, R27 ;  /* 0x0000001b001b7305 */ /* 0x000e64000020f100 */
[----:B------:R-:W-:-:S06]  /*6ca0*/  FFMA R10, R52, R10, -R41 ;  /* 0x0000000a340a7223 */ /* 0x000fcc0000000829 */
[----:B------:R-:W3:Y:S01]  /*6cb0*/  F2F.F64.F32 R2, R42 ;  /* 0x0000002a00027310 */ /* 0x000ee20000201800 */
[----:B-1----:R-:W-:-:S07]  /*6cc0*/  ISETP.GE.AND P0, PT, R27, 0x9, PT ;  /* 0x000000091b00780c */ /* 0x002fce0003f06270 */
[----:B------:R-:W1:Y:S01]  /*6cd0*/  F2F.F64.F32 R20, R10 ;  /* 0x0000000a00147310 */ /* 0x000e620000201800 */
[----:B---3--:R-:W-:Y:S02]  /*6ce0*/  DMUL R2, R2, UR6 ;  /* 0x0000000602027c28 */ /* 0x008fe40008000000 */
[----:B-1----:R-:W-:-:S08]  /*6cf0*/  DMUL R20, R20, UR6 ;  /* 0x0000000614147c28 */ /* 0x002fd00008000000 */
[----:B------:R1:W3:Y:S08]  /*6d00*/  F2F.F32.F64 R3, R2 ;  /* 0x0000000200037310 */ /* 0x0002f00000301000 */
[----:B------:R-:W4:Y:S01]  /*6d10*/  F2F.F32.F64 R20, R20 ;  /* 0x0000001400147310 */ /* 0x000f220000301000 */
[----:B-1----:R-:W-:-:S04]  /*6d20*/  SHF.R.U32.HI R2, RZ, 0x2, R11 ;  /* 0x00000002ff027819 */ /* 0x002fc8000001160b */
[----:B------:R-:W-:-:S03]  /*6d30*/  LOP3.LUT R2, R2, R11, RZ, 0x3c, !PT ;  /* 0x0000000b02027212 */ /* 0x000fc600078e3cff */
[----:B---3--:R1:W3:Y:S01]  /*6d40*/  MUFU.EX2 R23, R3 ;  /* 0x0000000300177308 */ /* 0x0082e20000000800 */
[----:B------:R-:W-:Y:S02]  /*6d50*/  I2FP.F32.S32 R11, R27 ;  /* 0x0000001b000b7245 */ /* 0x000fe40000201400 */
[----:B------:R-:W-:Y:S02]  /*6d60*/  SHF.L.U32 R10, R2, 0x1, RZ ;  /* 0x00000001020a7819 */ /* 0x000fe400000006ff */
[----:B------:R-:W-:Y:S01]  /*6d70*/  MOV R27, R12 ;  /* 0x0000000c001b7202 */ /* 0x000fe20000000f00 */
[----:B------:R-:W-:Y:S02]  /*6d80*/  IMAD.MOV.U32 R12, RZ, RZ, R15 ;  /* 0x000000ffff0c7224 */ /* 0x000fe400078e000f */
[----:B----4-:R-:W4:Y:S01]  /*6d90*/  MUFU.EX2 R22, R20 ;  /* 0x0000001400167308 */ /* 0x010f220000000800 */
[----:B-1----:R-:W-:-:S05]  /*6da0*/  IMAD.SHL.U32 R3, R13, 0x10, RZ ;  /* 0x000000100d037824 */ /* 0x002fca00078e00ff */
[----:B------:R-:W-:Y:S02]  /*6db0*/  LOP3.LUT R10, R2, R10, R3, 0x96, !PT ;  /* 0x0000000a020a7212 */ /* 0x000fe400078e9603 */
[----:B------:R1:W0:Y:S01]  /*6dc0*/  F2F.F64.F32 R2, |R11| ;  /* 0x4000000b00027310 */ /* 0x0002220000201800 */
[----:B---3--:R-:W-:Y:S01]  /*6dd0*/  FADD R23, R23, 1 ;  /* 0x3f80000017177421 */ /* 0x008fe20000000000 */
[----:B------:R-:W-:-:S03]  /*6de0*/  LOP3.LUT R10, R10, R13, RZ, 0x3c, !PT ;  /* 0x0000000d0a0a7212 */ /* 0x000fc600078e3cff */
[----:B------:R-:W-:Y:S02]  /*6df0*/  FMUL R23, R23, R23 ;  /* 0x0000001717177220 */ /* 0x000fe40000400000 */
[----:B------:R-:W-:Y:S02]  /*6e00*/  IMAD.MOV.U32 R15, RZ, RZ, R10 ;  /* 0x000000ffff0f7224 */ /* 0x000fe400078e000a */
[----:B----4-:R-:W-:Y:S02]  /*6e10*/  FADD R22, R22, 1 ;  /* 0x3f80000016167421 */ /* 0x010fe40000000000 */
[----:B------:R-:W-:Y:S02]  /*6e20*/  MUFU.RCP R23, R23 ;  /* 0x0000001700177308 */ /* 0x000fe40000001000 */
[----:B------:R-:W-:-:S06]  /*6e30*/  FMUL R22, R22, R22 ;  /* 0x0000001616167220 */ /* 0x000fcc0000400000 */
[----:B------:R-:W3:Y:S02]  /*6e40*/  MUFU.RCP R22, R22 ;  /* 0x0000001600167308 */ /* 0x000ee40000001000 */
[----:B---3--:R-:W-:Y:S01]  /*6e50*/  FADD R54, R22, -R23 ;  /* 0x8000001716367221 */ /* 0x008fe20000000000 */
[----:B01----:R-:W-:Y:S06]  /*6e60*/  @!P0 BRA `(.L_x_111) ;  /* 0x0000000400f48947 */ /* 0x003fec0003800000 */
[----:B------:R-:W0:Y:S01]  /*6e70*/  MUFU.RCP64H R21, R3 ;  /* 0x0000000300157308 */ /* 0x000e220000001800 */
[----:B------:R-:W-:Y:S01]  /*6e80*/  IADD3 R20, PT, PT, R3, 0x300402, RZ ;  /* 0x0030040203147810 */ /* 0x000fe20007ffe0ff */
[----:B------:R-:W-:Y:S03]  /*6e90*/  BSSY.RECONVERGENT B3, `(.L_x_112) ;  /* 0x000000c000037945 */ /* 0x000fe60003800200 */
[----:B------:R-:W-:Y:S02]  /*6ea0*/  FSETP.GEU.AND P0, PT, |R20|, 5.8789094863358348022e-39, PT ;  /* 0x004004021400780b */ /* 0x000fe40003f0e200 */
[----:B0-----:R-:W-:-:S08]  /*6eb0*/  DFMA R10, -R2, R20, 1 ;  /* 0x3ff00000020a742b */ /* 0x001fd00000000114 */
[----:B------:R-:W-:-:S08]  /*6ec0*/  DFMA R10, R10, R10, R10 ;  /* 0x0000000a0a0a722b */ /* 0x000fd0000000000a */
[----:B------:R-:W-:-:S08]  /*6ed0*/  DFMA R10, R20, R10, R20 ;  /* 0x0000000a140a722b */ /* 0x000fd00000000014 */
[----:B------:R-:W-:-:S08]  /*6ee0*/  DFMA R22, -R2, R10, 1 ;  /* 0x3ff000000216742b */ /* 0x000fd0000000010a */
[----:B------:R-:W-:Y:S01]  /*6ef0*/  DFMA R22, R10, R22, R10 ;  /* 0x000000160a16722b */ /* 0x000fe2000000000a */
[----:B------:R-:W-:Y:S10]  /*6f00*/  @P0 BRA `(.L_x_113) ;  /* 0x0000000000100947 */ /* 0x000ff40003800000 */
[----:B------:R-:W-:Y:S02]  /*6f10*/  LOP3.LUT R10, R3, 0x7fffffff, RZ, 0xc0, !PT ;  /* 0x7fffffff030a7812 */ /* 0x000fe400078ec0ff */
[----:B------:R-:W-:-:S03]  /*6f20*/  MOV R42, 0x6f50 ;  /* 0x00006f50002a7802 */ /* 0x000fc60000000f00 */
[----:B------:R-:W-:-:S07]  /*6f30*/  VIADD R20, R10, 0xfff00000 ;  /* 0xfff000000a147836 */ /* 0x000fce0000000000 */
[----:B--2---:R-:W-:Y:S05]  /*6f40*/  CALL.REL.NOINC `($__internal_0_$__cuda_sm20_dblrcp_rn_slowpath_v3) ;  /* 0x0000002400b07944 */ /* 0x004fea0003c00000 */
.L_x_113:
[----:B------:R-:W-:Y:S05]  /*6f50*/  BSYNC.RECONVERGENT B3 ;  /* 0x0000000000037941 */ /* 0x000fea0003800200 */
.L_x_112:
[----:B------:R-:W-:Y:S01]  /*6f60*/  DMUL R42, R22, R22 ;  /* 0x00000016162a7228 */ /* 0x000fe20000000000 */
[----:B------:R-:W-:Y:S01]  /*6f70*/  MOV R10, 0x92738fbf ;  /* 0x92738fbf000a7802 */ /* 0x000fe20000000f00 */
[----:B------:R-:W-:Y:S01]  /*6f80*/  IMAD.MOV.U32 R11, RZ, RZ, 0x3f4b68b9 ;  /* 0x3f4b68b9ff0b7424 */ /* 0x000fe200078e00ff */
[----:B------:R-:W-:Y:S01]  /*6f90*/  UMOV UR6, 0x34783f9 ;  /* 0x034783f900067882 */ /* 0x000fe20000000000 */
[----:B------:R-:W-:Y:S01]  /*6fa0*/  UMOV UR7, 0x3f5ac321 ;  /* 0x3f5ac32100077882 */ /* 0x000fe20000000000 */
[----:B------:R-:W-:Y:S01]  /*6fb0*/  ISETP.GT.AND P0, PT, R3, 0xfffff, PT ;  /* 0x000fffff0300780c */ /* 0x000fe20003f04270 */
[----:B------:R-:W-:Y:S01]  /*6fc0*/  IMAD.MOV.U32 R21, RZ, RZ, R3 ;  /* 0x000000ffff157224 */ /* 0x000fe200078e0003 */
[-C--:B------:R-:W-:Y:S01]  /*6fd0*/  MOV R20, R2.reuse ;  /* 0x0000000200147202 */ /* 0x080fe20000000f00 */
[----:B------:R-:W-:Y:S01]  /*6fe0*/  DFMA R10, R42, -UR6, R10 ;  /* 0x800000062a0a7c2b */ /* 0x000fe2000800000a */
[----:B------:R-:W-:Y:S01]  /*6ff0*/  UMOV UR6, 0x1e4f7b8c ;  /* 0x1e4f7b8c00067882 */ /* 0x000fe20000000000 */
[----:B------:R-:W-:Y:S01]  /*7000*/  UMOV UR7, 0x3f4380d0 ;  /* 0x3f4380d000077882 */ /* 0x000fe20000000000 */
[----:B------:R-:W-:Y:S01]  /*7010*/  MOV R59, R3 ;  /* 0x00000003003b7202 */ /* 0x000fe20000000f00 */
[----:B------:R-:W-:Y:S01]  /*7020*/  BSSY.RECONVERGENT B3, `(.L_x_114) ;  /* 0x000005b000037945 */ /* 0x000fe20003800200 */
[----:B------:R-:W-:Y:S01]  /*7030*/  IMAD.MOV.U32 R56, RZ, RZ, -0x3ff ;  /* 0xfffffc01ff387424 */ /* 0x000fe200078e00ff */
[----:B------:R-:W-:-:S02]  /*7040*/  MOV R50, R2 ;  /* 0x0000000200327202 */ /* 0x000fc40000000f00 */
[----:B------:R-:W-:Y:S01]  /*7050*/  DFMA R10, R42, R10, -UR6 ;  /* 0x800000062a0a7e2b */ /* 0x000fe2000800000a */
[----:B------:R-:W-:Y:S01]  /*7060*/  UMOV UR6, 0xa29f7264 ;  /* 0xa29f726400067882 */ /* 0x000fe20000000000 */
[----:B------:R-:W-:Y:S01]  /*7070*/  UMOV UR7, 0x3f4a019f ;  /* 0x3f4a019f00077882 */ /* 0x000fe20000000000 */
[----:B------:R-:W-:Y:S01]  /*7080*/  @!P0 DMUL R20, R2, 1.80143985094819840000e+16 ;  /* 0x4350000002148828 */ /* 0x000fe20000000000 */
[----:B------:R-:W-:-:S04]  /*7090*/  @!P0 IMAD.MOV.U32 R56, RZ, RZ, -0x435 ;  /* 0xfffffbcbff388424 */ /* 0x000fc800078e00ff */
[----:B------:R-:W-:Y:S01]  /*70a0*/  DFMA R10, R42, R10, UR6 ;  /* 0x000000062a0a7e2b */ /* 0x000fe2000800000a */
[----:B------:R-:W-:Y:S01]  /*70b0*/  UMOV UR6, 0x16b2acec ;  /* 0x16b2acec00067882 */ /* 0x000fe20000000000 */
[----:B------:R-:W-:-:S03]  /*70c0*/  UMOV UR7, 0x3f66c16c ;  /* 0x3f66c16c00077882 */ /* 0x000fc60000000000 */
[----:B------:R-:W-:Y:S01]  /*70d0*/  @!P0 IMAD.MOV.U32 R59, RZ, RZ, R21 ;  /* 0x000000ffff3b8224 */ /* 0x000fe200078e0015 */
[----:B------:R-:W-:Y:S02]  /*70e0*/  @!P0 MOV R50, R20 ;  /* 0x0000001400328202 */ /* 0x000fe40000000f00 */
[----:B------:R-:W-:Y:S01]  /*70f0*/  DFMA R10, R42, R10, -UR6 ;  /* 0x800000062a0a7e2b */ /* 0x000fe2000800000a */
[----:B------:R-:W-:Y:S01]  /*7100*/  UMOV UR6, 0x55555545 ;  /* 0x5555554500067882 */ /* 0x000fe20000000000 */
[----:B------:R-:W-:-:S06]  /*7110*/  UMOV UR7, 0x3fb55555 ;  /* 0x3fb5555500077882 */ /* 0x000fcc0000000000 */
[----:B------:R-:W-:Y:S01]  /*7120*/  DFMA R10, R42, R10, UR6 ;  /* 0x000000062a0a7e2b */ /* 0x000fe2000800000a */
[----:B------:R-:W-:Y:S01]  /*7130*/  UMOV UR6, 0xc864beae ;  /* 0xc864beae00067882 */ /* 0x000fe20000000000 */
[----:B------:R-:W-:Y:S01]  /*7140*/  IADD3 R42, PT, PT, R59, -0x1, RZ ;  /* 0xffffffff3b2a7810 */ /* 0x000fe20007ffe0ff */
[----:B------:R-:W-:-:S03]  /*7150*/  UMOV UR7, 0x3fed67f1 ;  /* 0x3fed67f100077882 */ /* 0x000fc60000000000 */
[----:B------:R-:W-:Y:S02]  /*7160*/  ISETP.GT.U32.AND P1, PT, R42, 0x7feffffe, PT ;  /* 0x7feffffe2a00780c */ /* 0x000fe40003f24070 */
[----:B------:R-:W-:-:S11]  /*7170*/  DFMA R10, R10, R22, UR6 ;  /* 0x000000060a0a7e2b */ /* 0x000fd60008000016 */
[----:B------:R-:W-:Y:S05]  /*7180*/  @P1 BRA `(.L_x_115) ;  /* 0x0000000000f81947 */ /* 0x000fea0003800000 */
[C---:B------:R-:W-:Y:S01]  /*7190*/  LOP3.LUT R20, R59.reuse, 0xfffff, RZ, 0xc0, !PT ;  /* 0x000fffff3b147812 */ /* 0x040fe200078ec0ff */
[----:B------:R-:W-:Y:S01]  /*71a0*/  IMAD.MOV.U32 R43, RZ, RZ, 0x3ed0ee25 ;  /* 0x3ed0ee25ff2b7424 */ /* 0x000fe200078e00ff */
[----:B------:R-:W-:Y:S01]  /*71b0*/  MOV R42, 0x8b7a8b04 ;  /* 0x8b7a8b04002a7802 */ /* 0x000fe20000000f00 */
[----:B------:R-:W-:Y:S01]  /*71c0*/  UMOV UR6, 0x3ae80f1e ;  /* 0x3ae80f1e00067882 */ /* 0x000fe20000000000 */
[----:B------:R-:W-:Y:S01]  /*71d0*/  LOP3.LUT R51, R20, 0x3ff00000, RZ, 0xfc, !PT ;  /* 0x3ff0000014337812 */ /* 0x000fe200078efcff */
[----:B------:R-:W-:Y:S01]  /*71e0*/  IMAD.MOV.U32 R20, RZ, RZ, RZ ;  /* 0x000000ffff147224 */ /* 0x000fe200078e00ff */
[----:B------:R-:W-:Y:S01]  /*71f0*/  UMOV UR7, 0x3eb1380b ;  /* 0x3eb1380b00077882 */ /* 0x000fe20000000000 */
[----:B------:R-:W-:Y:S02]  /*7200*/  LEA.HI R56, R59, R56, RZ, 0xc ;  /* 0x000000383b387211 */ /* 0x000fe400078f60ff */
[----:B------:R-:W-:-:S13]  /*7210*/  ISETP.GE.U32.AND P0, PT, R51, 0x3ff6a09f, PT ;  /* 0x3ff6a09f3300780c */ /* 0x000fda0003f06070 */
[----:B------:R-:W-:Y:S01]  /*7220*/  @P0 VIADD R21, R51, 0xfff00000 ;  /* 0xfff0000033150836 */ /* 0x000fe20000000000 */
[----:B------:R-:W-:-:S04]  /*7230*/  @P0 IADD3 R56, PT, PT, R56, 0x1, RZ ;  /* 0x0000000138380810 */ /* 0x000fc80007ffe0ff */
[----:B------:R-:W-:-:S06]  /*7240*/  @P0 MOV R51, R21 ;  /* 0x0000001500330202 */ /* 0x000fcc0000000f00 */
[C---:B------:R-:W-:Y:S02]  /*7250*/  DADD R44, R50.reuse, 1 ;  /* 0x3ff00000322c7429 */ /* 0x040fe40000000000 */
[----:B------:R-:W-:-:S04]  /*7260*/  DADD R50, R50, -1 ;  /* 0xbff0000032327429 */ /* 0x000fc80000000000 */
[----:B------:R-:W0:Y:S02]  /*7270*/  MUFU.RCP64H R21, R45 ;  /* 0x0000002d00157308 */ /* 0x000e240000001800 */
[----:B0-----:R-:W-:-:S08]  /*7280*/  DFMA R48, -R44, R20, 1 ;  /* 0x3ff000002c30742b */ /* 0x001fd00000000114 */
[----:B------:R-:W-:-:S08]  /*7290*/  DFMA R48, R48, R48, R48 ;  /* 0x000000303030722b */ /* 0x000fd00000000030 */
[----:B------:R-:W-:-:S08]  /*72a0*/  DFMA R48, R20, R48, R20 ;  /* 0x000000301430722b */ /* 0x000fd00000000014 */
[----:B------:R-:W-:-:S08]  /*72b0*/  DMUL R20, R50, R48 ;  /* 0x0000003032147228 */ /* 0x000fd00000000000 */
[----:B------:R-:W-:-:S08]  /*72c0*/  DFMA R20, R50, R48, R20 ;  /* 0x000000303214722b */ /* 0x000fd00000000014 */
[----:B------:R-:W-:Y:S02]  /*72d0*/  DMUL R22, R20, R20 ;  /* 0x0000001414167228 */ /* 0x000fe40000000000 */
[----:B------:R-:W-:-:S06]  /*72e0*/  DADD R44, R50, -R20 ;  /* 0x00000000322c7229 */ /* 0x000fcc0000000814 */
[----:B------:R-:W-:Y:S01]  /*72f0*/  DFMA R42, R22, UR6, R42 ;  /* 0x00000006162a7c2b */ /* 0x000fe2000800002a */
[----:B------:R-:W-:Y:S01]  /*7300*/  UMOV UR6, 0x9f02676f ;  /* 0x9f02676f00067882 */ /* 0x000fe20000000000 */
[----:B------:R-:W-:Y:S01]  /*7310*/  UMOV UR7, 0x3ef3b266 ;  /* 0x3ef3b26600077882 */ /* 0x000fe20000000000 */
[----:B------:R-:W-:-:S05]  /*7320*/  DADD R44, R44, R44 ;  /* 0x000000002c2c7229 */ /* 0x000fca000000002c */
[----:B------:R-:W-:Y:S01]  /*7330*/  DFMA R42, R22, R42, UR6 ;  /* 0x00000006162a7e2b */ /* 0x000fe2000800002a */
[----:B------:R-:W-:Y:S01]  /*7340*/  UMOV UR6, 0xa9ab0956 ;  /* 0xa9ab095600067882 */ /* 0x000fe20000000000 */
[----:B------:R-:W-:Y:S01]  /*7350*/  UMOV UR7, 0x3f1745cb ;  /* 0x3f1745cb00077882 */ /* 0x000fe20000000000 */
[----:B------:R-:W-:-:S05]  /*7360*/  DFMA R44, R50, -R20, R44 ;  /* 0x80000014322c722b */ /* 0x000fca000000002c */
[----:B------:R-:W-:Y:S01]  /*7370*/  DFMA R42, R22, R42, UR6 ;  /* 0x00000006162a7e2b */ /* 0x000fe2000800002a */
[----:B------:R-:W-:Y:S01]  /*7380*/  UMOV UR6, 0x2d1b5154 ;  /* 0x2d1b515400067882 */ /* 0x000fe20000000000 */
[----:B------:R-:W-:Y:S01]  /*7390*/  UMOV UR7, 0x3f3c71c7 ;  /* 0x3f3c71c700077882 */ /* 0x000fe20000000000 */
[----:B------:R-:W-:Y:S01]  /*73a0*/  DMUL R48, R48, R44 ;  /* 0x0000002c30307228 */ /* 0x000fe20000000000 */
[----:B------:R-:W-:Y:S01]  /*73b0*/  LOP3.LUT R44, R56, 0x80000000, RZ, 0x3c, !PT ;  /* 0x80000000382c7812 */ /* 0x000fe200078e3cff */
[----:B------:R-:W-:-:S03]  /*73c0*/  IMAD.MOV.U32 R45, RZ, RZ, 0x43300000 ;  /* 0x43300000ff2d7424 */ /* 0x000fc600078e00ff */
[----:B------:R-:W-:Y:S01]  /*73d0*/  DFMA R42, R22, R42, UR6 ;  /* 0x00000006162a7e2b */ /* 0x000fe2000800002a */
[----:B------:R-:W-:Y:S01]  /*73e0*/  UMOV UR6, 0x923be72d ;  /* 0x923be72d00067882 */ /* 0x000fe20000000000 */
[----:B------:R-:W-:-:S06]  /*73f0*/  UMOV UR7, 0x3f624924 ;  /* 0x3f62492400077882 */ /* 0x000fcc0000000000 */
[----:B------:R-:W-:Y:S01]  /*7400*/  DFMA R42, R22, R42, UR6 ;  /* 0x00000006162a7e2b */ /* 0x000fe2000800002a */
[----:B------:R-:W-:Y:S01]  /*7410*/  UMOV UR6, 0x9999a3c4 ;  /* 0x9999a3c400067882 */ /* 0x000fe20000000000 */
[----:B------:R-:W-:-:S06]  /*7420*/  UMOV UR7, 0x3f899999 ;  /* 0x3f89999900077882 */ /* 0x000fcc0000000000 */
[----:B------:R-:W-:Y:S01]  /*7430*/  DFMA R42, R22, R42, UR6 ;  /* 0x00000006162a7e2b */ /* 0x000fe2000800002a */
[----:B------:R-:W-:Y:S01]  /*7440*/  UMOV UR6, 0x80000000 ;  /* 0x8000000000067882 */ /* 0x000fe20000000000 */
[----:B------:R-:W-:Y:S02]  /*7450*/  UMOV UR7, 0x43300000 ;  /* 0x4330000000077882 */ /* 0x000fe40000000000 */
[----:B------:R-:W-:Y:S01]  /*7460*/  DADD R44, R44, -UR6 ;  /* 0x800000062c2c7e29 */ /* 0x000fe20008000000 */
[----:B------:R-:W-:Y:S01]  /*7470*/  UMOV UR6, 0x55555554 ;  /* 0x5555555400067882 */ /* 0x000fe20000000000 */
[----:B------:R-:W-:Y:S02]  /*7480*/  UMOV UR7, 0x3fb55555 ;  /* 0x3fb5555500077882 */ /* 0x000fe40000000000 */
[----:B------:R-:W-:Y:S01]  /*7490*/  DFMA R50, R22, R42, UR6 ;  /* 0x0000000616327e2b */ /* 0x000fe2000800002a */
[----:B------:R-:W-:Y:S01]  /*74a0*/  UMOV UR6, 0xfefa39ef ;  /* 0xfefa39ef00067882 */ /* 0x000fe20000000000 */
[----:B------:R-:W-:-:S02]  /*74b0*/  UMOV UR7, 0x3fe62e42 ;  /* 0x3fe62e4200077882 */ /* 0x000fc40000000000 */
[----:B------:R-:W-:-:S04]  /*74c0*/  DFMA R42, R44, UR6, R20 ;  /* 0x000000062c2a7c2b */ /* 0x000fc80008000014 */
[----:B------:R-:W-:-:S04]  /*74d0*/  DMUL R50, R22, R50 ;  /* 0x0000003216327228 */ /* 0x000fc80000000000 */
[----:B------:R-:W-:Y:S01]  /*74e0*/  DFMA R22, R44, -UR6, R42 ;  /* 0x800000062c167c2b */ /* 0x000fe2000800002a */
[----:B------:R-:W-:Y:S01]  /*74f0*/  UMOV UR6, 0x3b39803f ;  /* 0x3b39803f00067882 */ /* 0x000fe20000000000 */
[----:B------:R-:W-:Y:S02]  /*7500*/  UMOV UR7, 0x3c7abc9e ;  /* 0x3c7abc9e00077882 */ /* 0x000fe40000000000 */
[----:B------:R-:W-:-:S04]  /*7510*/  DFMA R48, R20, R50, R48 ;  /* 0x000000321430722b */ /* 0x000fc80000000030 */
[----:B------:R-:W-:-:S08]  /*7520*/  DADD R22, -R20, R22 ;  /* 0x0000000014167229 */ /* 0x000fd00000000116 */
[----:B------:R-:W-:-:S08]  /*7530*/  DADD R22, R48, -R22 ;  /* 0x0000000030167229 */ /* 0x000fd00000000816 */
[----:B------:R-:W-:-:S08]  /*7540*/  DFMA R22, R44, UR6, R22 ;  /* 0x000000062c167c2b */ /* 0x000fd00008000016 */
[----:B------:R-:W-:Y:S01]  /*7550*/  DADD R22, R42, R22 ;  /* 0x000000002a167229 */ /* 0x000fe20000000016 */
[----:B------:R-:W-:Y:S10]  /*7560*/  BRA `(.L_x_116) ;  /* 0x0000000000187947 */ /* 0x000ff40003800000 */
.L_x_115:
[----:B------:R-:W-:Y:S01]  /*7570*/  MOV R22, 0x0 ;  /* 0x0000000000167802 */ /* 0x000fe20000000f00 */
[----:B------:R-:W-:Y:S01]  /*7580*/  IMAD.MOV.U32 R23, RZ, RZ, 0x7ff00000 ;  /* 0x7ff00000ff177424 */ /* 0x000fe200078e00ff */
[----:B------:R-:W-:-:S05]  /*7590*/  LOP3.LUT P0, RZ, R21, 0x7fffffff, RZ, 0xc0, !PT ;  /* 0x7fffffff15ff7812 */ /* 0x000fca000780c0ff */
[----:B------:R-:W-:-:S10]  /*75a0*/  DFMA R22, R20, R22, +INF ;  /* 0x7ff000001416742b */ /* 0x000fd40000000016 */
[----:B------:R-:W-:Y:S02]  /*75b0*/  FSEL R22, R22, RZ, P0 ;  /* 0x000000ff16167208 */ /* 0x000fe40000000000 */
[----:B------:R-:W-:-:S07]  /*75c0*/  FSEL R23, R23, -QNAN , P0 ;  /* 0xfff0000017177808 */ /* 0x000fce0000000000 */
.L_x_116:
[----:B------:R-:W-:Y:S05]  /*75d0*/  BSYNC.RECONVERGENT B3 ;  /* 0x0000000000037941 */ /* 0x000fea0003800200 */
.L_x_114:
[----:B------:R-:W-:Y:S02]  /*75e0*/  DMUL R22, R22, 0.5 ;  /* 0x3fe0000016167828 */ /* 0x000fe40000000000 */
[----:B------:R-:W-:-:S08]  /*75f0*/  DADD R20, R2, -0.5 ;  /* 0xbfe0000002147429 */ /* 0x000fd00000000000 */
[CC--:B------:R-:W-:Y:S02]  /*7600*/  DFMA R2, R22.reuse, R20.reuse, -R2 ;  /* 0x000000141602722b */ /* 0x0c0fe40000000802 */
[----:B------:R-:W-:-:S08]  /*7610*/  DFMA R10, R22, R20, R10 ;  /* 0x00000014160a722b */ /* 0x000fd0000000000a */
[----:B------:R-:W-:Y:S01]  /*7620*/  DADD R10, R2, R10 ;  /* 0x00000000020a7229 */ /* 0x000fe2000000000a */
[----:B------:R-:W-:Y:S10]  /*7630*/  BRA `(.L_x_117) ;  /* 0x0000000000107947 */ /* 0x000ff40003800000 */
.L_x_111:
[----:B------:R-:W0:Y:S01]  /*7640*/  F2I.F64.TRUNC R2, R2 ;  /* 0x0000000200027311 */ /* 0x000e22000030d100 */
[----:B------:R-:W-:Y:S02]  /*7650*/  UMOV UR6, 0x8 ;  /* 0x0000000800067882 */ /* 0x000fe40000000000 */
[----:B0-----:R-:W-:-:S06]  /*7660*/  LEA R10, R2, -UR6, 0x3 ;  /* 0x80000006020a7c11 */ /* 0x001fcc000f8e18ff */
[----:B------:R-:W0:Y:S02]  /*7670*/  LDC.64 R10, c[0x3][R10] ;  /* 0x00c000000a0a7b82 */ /* 0x000e240000000a00 */
.L_x_117:
[----:B------:R-:W-:Y:S05]  /*7680*/  BSYNC.RECONVERGENT B2 ;  /* 0x0000000000027941 */ /* 0x000fea0003800200 */
.L_x_110:
[----:B0-----:R-:W0:Y:S01]  /*7690*/  F2F.F32.F64 R10, R10 ;  /* 0x0000000a000a7310 */ /* 0x001e220000301000 */
[----:B------:R-:W-:Y:S01]  /*76a0*/  FFMA R57, R53, R57, -R18 ;  /* 0x0000003935397223 */ /* 0x000fe20000000812 */
[----:B------:R-:W-:Y:S01]  /*76b0*/  UMOV UR6, 0x652b82fe ;  /* 0x652b82fe00067882 */ /* 0x000fe20000000000 */
[----:B------:R-:W-:Y:S01]  /*76c0*/  UMOV UR7, 0x3ff71547 ;  /* 0x3ff7154700077882 */ /* 0x000fe20000000000 */
[----:B------:R-:W-:Y:S01]  /*76d0*/  IADD3 R21, PT, PT, R26, R15, RZ ;  /* 0x0000000f1a157210 */ /* 0x000fe20007ffe0ff */
[----:B------:R-:W-:Y:S02]  /*76e0*/  IMAD.MOV.U32 R22, RZ, RZ, 0x2f800000 ;  /* 0x2f800000ff167424 */ /* 0x000fe400078e00ff */
[----:B------:R-:W-:Y:S01]  /*76f0*/  FMUL R54, R54, 1.2999999523162841797 ;  /* 0x3fa6666636367820 */ /* 0x000fe20000400000 */
[----:B------:R-:W-:-:S05]  /*7700*/  I2FP.F32.U32 R21, R21 ;  /* 0x0000001500157245 */ /* 0x000fca0000201000 */
[----:B------:R-:W-:Y:S01]  /*7710*/  FFMA R21, R21, R22, 1.1641532182693481445e-10 ;  /* 0x2f00000015157423 */ /* 0x000fe20000000016 */
[----:B0-----:R-:W-:-:S03]  /*7720*/  FADD R57, -R10, R57 ;  /* 0x000000390a397221 */ /* 0x001fc60000000100 */
[----:B------:R-:W-:Y:S01]  /*7730*/  FMUL R21, R54, R21 ;  /* 0x0000001536157220 */ /* 0x000fe20000400000 */
[----:B------:R-:W-:Y:S08]  /*7740*/  F2F.F64.F32 R10, R54 ;  /* 0x00000036000a7310 */ /* 0x000ff00000201800 */
[----:B------:R-:W0:Y:S02]  /*7750*/  F2F.F64.F32 R2, R57 ;  /* 0x0000003900027310 */ /* 0x000e240000201800 */
[----:B0-----:R-:W-:Y:S01]  /*7760*/  DMUL R2, R2, UR6 ;  /* 0x0000000602027c28 */ /* 0x001fe20008000000 */
[----:B------:R-:W-:Y:S01]  /*7770*/  UMOV UR6, 0xc924223 ;  /* 0x0c92422300067882 */ /* 0x000fe20000000000 */
[----:B------:R-:W-:-:S08]  /*7780*/  UMOV UR7, 0x3bc79ca1 ;  /* 0x3bc79ca100077882 */ /* 0x000fd00000000000 */
[----:B------:R-:W0:Y:S08]  /*7790*/  F2F.F32.F64 R2, R2 ;  /* 0x0000000200027310 */ /* 0x000e300000301000 */
[----:B0-----:R-:W0:Y:S02]  /*77a0*/  MUFU.EX2 R20, R2 ;  /* 0x0000000200147308 */ /* 0x001e240000000800 */
[----:B0-----:R-:W-:-:S13]  /*77b0*/  FSETP.GEU.AND P0, PT, R21, R20, PT ;  /* 0x000000141500720b */ /* 0x001fda0003f0e000 */
[----:B------:R-:W-:Y:S01]  /*77c0*/  DSETP.LTU.OR P0, PT, R10, UR6, P0 ;  /* 0x000000060a007e2a */ /* 0x000fe20008709400 */
[----:B------:R-:W-:-:S13]  /*77d0*/  MOV R11, R7 ;  /* 0x00000007000b7202 */ /* 0x000fda0000000f00 */
[----:B------:R-:W-:Y:S05]  /*77e0*/  @P0 BRA `(.L_x_118) ;  /* 0xfffffff000b00947 */ /* 0x000fea000383ffff */
[----:B------:R-:W-:Y:S05]  /*77f0*/  BSYNC.RECONVERGENT B1 ;  /* 0x0000000000017941 */ /* 0x000fea0003800200 */
.L_x_109:
[----:B------:R4:W0:Y:S01]  /*7800*/  F2I.U32.FLOOR.NTZ R49, R9 ;  /* 0x0000000900317305 */ /* 0x0008220000207000 */
[----:B------:R-:W-:-:S07]  /*7810*/  IMAD.MOV.U32 R11, RZ, RZ, R7 ;  /* 0x000000ffff0b7224 */ /* 0x000fce00078e0007 */
.L_x_100:
[----:B------:R-:W-:Y:S05]  /*7820*/  BSYNC.RECONVERGENT B0 ;  /* 0x0000000000007941 */ /* 0x000fea0003800200 */
.L_x_96:
[----:B0--3--:R-:W-:Y:S01]  /*7830*/  ISETP.NE.AND P0, PT, R49, RZ, PT ;  /* 0x000000ff3100720c */ /* 0x009fe20003f05270 */
[----:B------:R-:W-:Y:S01]  /*7840*/  BSSY.RECONVERGENT B2, `(.L_x_119) ;  /* 0x000019b000027945 */ /* 0x000fe20003800200 */
[----:B------:R-:W-:-:S11]  /*7850*/  HFMA2 R45, -RZ, RZ, 0, 0 ;  /* 0x00000000ff2d7431 */ /* 0x000fd600000001ff */
[----:B------:R-:W-:Y:S05]  /*7860*/  @!P0 BRA `(.L_x_120) ;  /* 0x0000001800608947 */ /* 0x000fea0003800000 */
[C---:B------:R-:W-:Y:S01]  /*7870*/  ISETP.GE.U32.AND P0, PT, R49.reuse, 0x4, PT ;  /* 0x000000043100780c */ /* 0x040fe20003f06070 */
[----:B------:R-:W-:Y:S01]  /*7880*/  BSSY.RECONVERGENT B3, `(.L_x_121) ;  /* 0x00000e4000037945 */ /* 0x000fe20003800200 */
[----:B------:R-:W-:Y:S01]  /*7890*/  LOP3.LUT R44, R49, 0x3, RZ, 0xc0, !PT ;  /* 0x00000003312c7812 */ /* 0x000fe200078ec0ff */
[----:B------:R-:W-:Y:S01]  /*78a0*/  IMAD.MOV.U32 R45, RZ, RZ, RZ ;  /* 0x000000ffff2d7224 */ /* 0x000fe200078e00ff */
[----:B------:R-:W-:Y:S01]  /*78b0*/  MOV R23, R26 ;  /* 0x0000001a00177202 */ /* 0x000fe20000000f00 */
[----:B------:R-:W-:Y:S01]  /*78c0*/  IMAD.MOV.U32 R48, RZ, RZ, R11 ;  /* 0x000000ffff307224 */ /* 0x000fe200078e000b */
[----:B------:R-:W-:Y:S01]  /*78d0*/  MOV R22, R12 ;  /* 0x0000000c00167202 */ /* 0x000fe20000000f00 */
[----:B------:R-:W-:Y:S01]  /*78e0*/  IMAD.MOV.U32 R21, RZ, RZ, R13 ;  /* 0x000000ffff157224 */ /* 0x000fe200078e000d */
[----:B------:R-:W-:-:S05]  /*78f0*/  MOV R20, R15 ;  /* 0x0000000f00147202 */ /* 0x000fca0000000f00 */
[----:B------:R-:W-:Y:S05]  /*7900*/  @!P0 BRA `(.L_x_122) ;  /* 0x0000000c006c8947 */ /* 0x000fea0003800000 */
[----:B------:R-:W-:Y:S01]  /*7910*/  IMAD.MOV.U32 R20, RZ, RZ, R15 ;  /* 0x000000ffff147224 */ /* 0x000fe200078e000f */
[----:B------:R-:W-:Y:S01]  /*7920*/  MOV R15, RZ ;  /* 0x000000ff000f7202 */ /* 0x000fe20000000f00 */
[----:B------:R-:W-:Y:S01]  /*7930*/  IMAD.MOV.U32 R45, RZ, RZ, RZ ;  /* 0x000000ffff2d7224 */ /* 0x000fe200078e00ff */
[----:B------:R-:W-:-:S07]  /*7940*/  MOV R23, R26 ;  /* 0x0000001a00177202 */ /* 0x000fce0000000f00 */
.L_x_131:
[----:B------:R-:W-:Y:S01]  /*7950*/  SHF.R.U32.HI R2, RZ, 0x2, R27 ;  /* 0x00000002ff027819 */ /* 0x000fe2000001161b */
[----:B------:R-:W-:Y:S02]  /*7960*/  IMAD.SHL.U32 R3, R20, 0x10, RZ ;  /* 0x0000001014037824 */ /* 0x000fe400078e00ff */
[----:B------:R-:W-:Y:S01]  /*7970*/  HFMA2 R10, -RZ, RZ, 1.5048828125, 33.21875 ;  /* 0x3e055027ff0a7431 */ /* 0x000fe200000001ff */
[----:B------:R-:W0:Y:S01]  /*7980*/  MUFU.RCP R42, R47 ;  /* 0x0000002f002a7308 */ /* 0x000e220000001000 */
[----:B------:R-:W-:Y:S01]  /*7990*/  LOP3.LUT R2, R2, R27, RZ, 0x3c, !PT ;  /* 0x0000001b02027212 */ /* 0x000fe200078e3cff */
[----:B------:R-:W-:Y:S01]  /*79a0*/  BSSY.RECONVERGENT B4, `(.L_x_123) ;  /* 0x000002d000047945 */ /* 0x000fe20003800200 */
[----:B------:R-:W-:Y:S02]  /*79b0*/  MOV R27, R20 ;  /* 0x00000014001b7202 */ /* 0x000fe40000000f00 */
[----:B------:R-:W-:-:S04]  /*79c0*/  SHF.L.U32 R7, R2, 0x1, RZ ;  /* 0x0000000102077819 */ /* 0x000fc800000006ff */
[----:B------:R-:W-:-:S04]  /*79d0*/  LOP3.LUT R3, R20, R3, R7, 0x96, !PT ;  /* 0x0000000314037212 */ /* 0x000fc800078e9607 */
[----:B------:R-:W-:Y:S01]  /*79e0*/  LOP3.LUT R48, R3, R2, RZ, 0x3c, !PT ;  /* 0x0000000203307212 */ /* 0x000fe200078e3cff */
[----:B------:R-:W-:-:S03]  /*79f0*/  IMAD.MOV.U32 R3, RZ, RZ, 0x2f800000 ;  /* 0x2f800000ff037424 */ /* 0x000fc600078e00ff */
[----:B------:R-:W-:-:S04]  /*7a00*/  IADD3 R2, PT, PT, R23, 0x587c5, R48 ;  /* 0x000587c517027810 */ /* 0x000fc80007ffe030 */
[----:B------:R-:W-:-:S05]  /*7a10*/  I2FP.F32.U32 R2, R2 ;  /* 0x0000000200027245 */ /* 0x000fca0000201000 */
[----:B------:R-:W-:-:S05]  /*7a20*/  FFMA R2, R2, R3, 1.1641532182693481445e-10 ;  /* 0x2f00000002027423 */ /* 0x000fca0000000003 */
[----:B------:R-:W-:-:S13]  /*7a30*/  FSETP.GEU.AND P0, PT, R2, 1.175494350822287508e-38, PT ;  /* 0x008000000200780b */ /* 0x000fda0003f0e000 */
[----:B------:R-:W-:-:S05]  /*7a40*/  @!P0 FMUL R2, R2, 8388608 ;  /* 0x4b00000002028820 */ /* 0x000fca0000400000 */
[----:B------:R-:W-:-:S04]  /*7a50*/  IADD3 R3, PT, PT, R2, -0x3f2aaaab, RZ ;  /* 0xc0d5555502037810 */ /* 0x000fc80007ffe0ff */
[----:B------:R-:W-:-:S05]  /*7a60*/  LOP3.LUT R7, R3, 0xff800000, RZ, 0xc0, !PT ;  /* 0xff80000003077812 */ /* 0x000fca00078ec0ff */
[----:B------:R-:W-:-:S04]  /*7a70*/  IMAD.IADD R3, R2, 0x1, -R7 ;  /* 0x0000000102037824 */ /* 0x000fc800078e0a07 */
[----:B----4-:R-:W-:Y:S01]  /*7a80*/  FADD R9, R3, -1 ;  /* 0xbf80000003097421 */ /* 0x010fe20000000000 */
        /* <DEDUP_REMOVED lines=19> */
[----:B------:R-:W-:Y:S01]  /*7bc0*/  FSEL R2, R3, -INF , P0 ;  /* 0xff80000003027808 */ /* 0x000fe20000000000 */
[----:B------:R-:W-:-:S04]  /*7bd0*/  FFMA R7, R42, R7, R42 ;  /* 0x000000072a077223 */ /* 0x000fc8000000002a */
[----:B------:R-:W-:-:S03]  /*7be0*/  FFMA R10, R2, R7, RZ ;  /* 0x00000007020a7223 */ /* 0x000fc600000000ff */
[----:B------:R-:W0:Y:S01]  /*7bf0*/  FCHK P0, R2, R47 ;  /* 0x0000002f02007302 */ /* 0x000e220000000000 */
[----:B------:R-:W-:-:S04]  /*7c00*/  FFMA R3, R10, -R47, R2 ;  /* 0x8000002f0a037223 */ /* 0x000fc80000000002 */
[----:B------:R-:W-:Y:S01]  /*7c10*/  FFMA R10, R7, R3, R10 ;  /* 0x00000003070a7223 */ /* 0x000fe2000000000a */
[----:B0-----:R-:W-:Y:S06]  /*7c20*/  @!P0 BRA `(.L_x_124) ;  /* 0x0000000000108947 */ /* 0x001fec0003800000 */
[----:B------:R-:W-:Y:S01]  /*7c30*/  IMAD.MOV.U32 R3, RZ, RZ, R47 ;  /* 0x000000ffff037224 */ /* 0x000fe200078e002f */
[----:B------:R-:W-:-:S07]  /*7c40*/  MOV R10, 0x7c60 ;  /* 0x00007c60000a7802 */ /* 0x000fce0000000f00 */
[----:B-12---:R-:W-:Y:S05]  /*7c50*/  CALL.REL.NOINC `($__internal_3_$__cuda_sm3x_div_rn_noftz_f32_slowpath) ;  /* 0x0000002000107944 */ /* 0x006fea0003c00000 */
[----:B------:R-:W-:-:S07]  /*7c60*/  MOV R10, R2 ;  /* 0x00000002000a7202 */ /* 0x000fce0000000f00 */
.L_x_124:
[----:B------:R-:W-:Y:S05]  /*7c70*/  BSYNC.RECONVERGENT B4 ;  /* 0x0000000000047941 */ /* 0x000fea0003800200 */
.L_x_123:
[----:B------:R-:W-:Y:S01]  /*7c80*/  SHF.R.U32.HI R2, RZ, 0x2, R11 ;  /* 0x00000002ff027819 */ /* 0x000fe2000001160b */
[----:B------:R-:W-:Y:S02]  /*7c90*/  IMAD.SHL.U32 R3, R48, 0x10, RZ ;  /* 0x0000001030037824 */ /* 0x000fe400078e00ff */
[----:B------:R-:W-:Y:S01]  /*7ca0*/  HFMA2 R20, -RZ, RZ, 1.5048828125, 33.21875 ;  /* 0x3e055027ff147431 */ /* 0x000fe200000001ff */
[----:B------:R-:W0:Y:S01]  /*7cb0*/  MUFU.RCP R50, R47 ;  /* 0x0000002f00327308 */ /* 0x000e220000001000 */
[----:B------:R-:W-:Y:S01]  /*7cc0*/  LOP3.LUT R2, R2, R11, RZ, 0x3c, !PT ;  /* 0x0000000b02027212 */ /* 0x000fe200078e3cff */
[----:B------:R-:W-:Y:S01]  /*7cd0*/  BSSY.RECONVERGENT B4, `(.L_x_125) ;  /* 0x000002e000047945 */ /* 0x000fe20003800200 */
[----:B------:R-:W-:Y:S02]  /*7ce0*/  FADD R45, -R10, R45 ;  /* 0x0000002d0a2d7221 */ /* 0x000fe40000000100 */
        /* <DEDUP_REMOVED lines=43> */
[----:B------:R-:W-:-:S07]  /*7fa0*/  MOV R10, R2 ;  /* 0x00000002000a7202 */ /* 0x000fce0000000f00 */
.L_x_126:
[----:B------:R-:W-:Y:S05]  /*7fb0*/  BSYNC.RECONVERGENT B4 ;  /* 0x0000000000047941 */ /* 0x000fea0003800200 */
.L_x_125:
[----:B------:R-:W-:Y:S01]  /*7fc0*/  SHF.R.U32.HI R3, RZ, 0x2, R12 ;  /* 0x00000002ff037819 */ /* 0x000fe2000001160c */
[----:B------:R-:W-:Y:S01]  /*7fd0*/  IMAD.SHL.U32 R7, R22, 0x10, RZ ;  /* 0x0000001016077824 */ /* 0x000fe200078e00ff */
[----:B------:R-:W0:Y:S01]  /*7fe0*/  MUFU.RCP R42, R47 ;  /* 0x0000002f002a7308 */ /* 0x000e220000001000 */
[----:B------:R-:W-:Y:S01]  /*7ff0*/  BSSY.RECONVERGENT B4, `(.L_x_127) ;  /* 0x0000030000047945 */ /* 0x000fe20003800200 */
[----:B------:R-:W-:Y:S01]  /*8000*/  LOP3.LUT R3, R3, R12, RZ, 0x3c, !PT ;  /* 0x0000000c03037212 */ /* 0x000fe200078e3cff */
[----:B------:R-:W-:Y:S02]  /*8010*/  HFMA2 R12, -RZ, RZ, 1.5048828125, 33.21875 ;  /* 0x3e055027ff0c7431 */ /* 0x000fe400000001ff */
[----:B------:R-:W-:Y:S01]  /*8020*/  FADD R45, R45, -R10 ;  /* 0x8000000a2d2d7221 */ /* 0x000fe20000000000 */
        /* <DEDUP_REMOVED lines=44> */
.L_x_128:
[----:B------:R-:W-:Y:S05]  /*82f0*/  BSYNC.RECONVERGENT B4 ;  /* 0x0000000000047941 */ /* 0x000fea0003800200 */
.L_x_127:
[----:B------:R-:W-:Y:S01]  /*8300*/  SHF.R.U32.HI R2, RZ, 0x2, R13 ;  /* 0x00000002ff027819 */ /* 0x000fe2000001160d */
[----:B------:R-:W-:Y:S01]  /*8310*/  IMAD.SHL.U32 R12, R21, 0x10, RZ ;  /* 0x00000010150c7824 */ /* 0x000fe200078e00ff */
[----:B------:R-:W0:Y:S01]  /*8320*/  MUFU.RCP R50, R47 ;  /* 0x0000002f00327308 */ /* 0x000e220000001000 */
[----:B------:R-:W-:Y:S01]  /*8330*/  VIADD R23, R23, 0x161f14 ;  /* 0x00161f1417177836 */ /* 0x000fe20000000000 */
[----:B------:R-:W-:Y:S01]  /*8340*/  LOP3.LUT R2, R2, R13, RZ, 0x3c, !PT ;  /* 0x0000000d02027212 */ /* 0x000fe200078e3cff */
[----:B------:R-:W-:Y:S01]  /*8350*/  BSSY.RECONVERGENT B4, `(.L_x_129) ;  /* 0x000002e000047945 */ /* 0x000fe20003800200 */
[----:B------:R-:W-:Y:S02]  /*8360*/  FADD R45, R45, -R10 ;  /* 0x8000000a2d2d7221 */ /* 0x000fe40000000000 */
[----:B------:R-:W-:-:S04]  /*8370*/  SHF.L.U32 R3, R2, 0x1, RZ ;  /* 0x0000000102037819 */ /* 0x000fc800000006ff */
[----:B------:R-:W-:Y:S01]  /*8380*/  LOP3.LUT R3, R21, R12, R3, 0x96, !PT ;  /* 0x0000000c15037212 */ /* 0x000fe200078e9603 */
[----:B------:R-:W-:-:S03]  /*8390*/  HFMA2 R12, -RZ, RZ, 1.5048828125, 33.21875 ;  /* 0x3e055027ff0c7431 */ /* 0x000fc600000001ff */
[----:B------:R-:W-:Y:S01]  /*83a0*/  LOP3.LUT R20, R3, R2, RZ, 0x3c, !PT ;  /* 0x0000000203147212 */ /* 0x000fe200078e3cff */
[----:B------:R-:W-:-:S03]  /*83b0*/  IMAD.MOV.U32 R3, RZ, RZ, 0x2f800000 ;  /* 0x2f800000ff037424 */ /* 0x000fc600078e00ff */
        /* <DEDUP_REMOVED lines=39> */
.L_x_130:
[----:B------:R-:W-:Y:S05]  /*8630*/  BSYNC.RECONVERGENT B4 ;  /* 0x0000000000047941 */ /* 0x000fea0003800200 */
.L_x_129:
[----:B------:R-:W-:Y:S01]  /*8640*/  IADD3 R15, PT, PT, R15, 0x4, RZ ;  /* 0x000000040f0f7810 */ /* 0x000fe20007ffe0ff */
[----:B------:R-:W-:Y:S01]  /*8650*/  FADD R45, R45, -R2 ;  /* 0x800000022d2d7221 */ /* 0x000fe20000000000 */
[----:B------:R-:W-:Y:S01]  /*8660*/  LOP3.LUT R10, R49, 0xfffffffc, RZ, 0xc0, !PT ;  /* 0xfffffffc310a7812 */ /* 0x000fe200078ec0ff */
[----:B------:R-:W-:Y:S01]  /*8670*/  IMAD.MOV.U32 R11, RZ, RZ, R48 ;  /* 0x000000ffff0b7224 */ /* 0x000fe200078e0030 */
[----:B------:R-:W-:Y:S01]  /*8680*/  MOV R12, R22 ;  /* 0x00000016000c7202 */ /* 0x000fe20000000f00 */
[----:B------:R-:W-:Y:S01]  /*8690*/  IMAD.MOV.U32 R13, RZ, RZ, R21 ;  /* 0x000000ffff0d7224 */ /* 0x000fe200078e0015 */
[----:B------:R-:W-:-:S13]  /*86a0*/  ISETP.NE.AND P0, PT, R15, R10, PT ;  /* 0x0000000a0f00720c */ /* 0x000fda0003f05270 */
[----:B------:R-:W-:Y:S05]  /*86b0*/  @P0 BRA `(.L_x_131) ;  /* 0xfffffff000a40947 */ /* 0x000fea000383ffff */
.L_x_122:
[----:B------:R-:W-:Y:S05]  /*86c0*/  BSYNC.RECONVERGENT B3 ;  /* 0x0000000000037941 */ /* 0x000fea0003800200 */
.L_x_121:
[----:B------:R-:W-:Y:S01]  /*86d0*/  ISETP.NE.AND P0, PT, R44, RZ, PT ;  /* 0x000000ff2c00720c */ /* 0x000fe20003f05270 */
[----:B------:R-:W-:Y:S01]  /*86e0*/  IMAD R26, R49, 0x587c5, R26 ;  /* 0x000587c5311a7824 */ /* 0x000fe200078e021a */
[----:B------:R-:W-:Y:S01]  /*86f0*/  MOV R15, R20 ;  /* 0x00000014000f7202 */ /* 0x000fe20000000f00 */
[----:B------:R-:W-:Y:S01]  /*8700*/  IMAD.MOV.U32 R13, RZ, RZ, R21 ;  /* 0x000000ffff0d7224 */ /* 0x000fe200078e0015 */
[----:B------:R-:W-:Y:S01]  /*8710*/  MOV R12, R22 ;  /* 0x00000016000c7202 */ /* 0x000fe20000000f00 */
[----:B------:R-:W-:-:S08]  /*8720*/  IMAD.MOV.U32 R11, RZ, RZ, R48 ;  /* 0x000000ffff0b7224 */ /* 0x000fd000078e0030 */
[----:B------:R-:W-:Y:S05]  /*8730*/  @!P0 BRA `(.L_x_120) ;  /* 0x0000000800ac8947 */ /* 0x000fea0003800000 */
[----:B------:R-:W-:Y:S01]  /*8740*/  SHF.R.U32.HI R2, RZ, 0x2, R27 ;  /* 0x00000002ff027819 */ /* 0x000fe2000001161b */
[----:B------:R-:W-:Y:S01]  /*8750*/  IMAD.MOV.U32 R10, RZ, RZ, 0x3e055027 ;  /* 0x3e055027ff0a7424 */ /* 0x000fe200078e00ff */
[----:B------:R-:W-:Y:S01]  /*8760*/  SHF.L.U32 R3, R20, 0x4, RZ ;  /* 0x0000000414037819 */ /* 0x000fe200000006ff */
[----:B------:R-:W0:Y:S01]  /*8770*/  MUFU.RCP R42, R47 ;  /* 0x0000002f002a7308 */ /* 0x000e220000001000 */
[----:B------:R-:W-:Y:S01]  /*8780*/  LOP3.LUT R2, R2, R27, RZ, 0x3c, !PT ;  /* 0x0000001b02027212 */ /* 0x000fe200078e3cff */
[----:B------:R-:W-:Y:S04]  /*8790*/  BSSY.RECONVERGENT B3, `(.L_x_132) ;  /* 0x000002c000037945 */ /* 0x000fe80003800200 */
[----:B------:R-:W-:-:S05]  /*87a0*/  IMAD.SHL.U32 R7, R2, 0x2, RZ ;  /* 0x0000000202077824 */ /* 0x000fca00078e00ff */
[----:B------:R-:W-:-:S04]  /*87b0*/  LOP3.LUT R3, R20, R3, R7, 0x96, !PT ;  /* 0x0000000314037212 */ /* 0x000fc800078e9607 */
[----:B------:R-:W-:Y:S01]  /*87c0*/  LOP3.LUT R50, R3, R2, RZ, 0x3c, !PT ;  /* 0x0000000203327212 */ /* 0x000fe200078e3cff */
[----:B------:R-:W-:-:S03]  /*87d0*/  HFMA2 R3, -RZ, RZ, 0.1171875, 0 ;  /* 0x2f800000ff037431 */ /* 0x000fc600000001ff */
[----:B------:R-:W-:-:S04]  /*87e0*/  IADD3 R2, PT, PT, R23, 0x587c5, R50 ;  /* 0x000587c517027810 */ /* 0x000fc80007ffe032 */
[----:B------:R-:W-:-:S05]  /*87f0*/  I2FP.F32.U32 R2, R2 ;  /* 0x0000000200027245 */ /* 0x000fca0000201000 */
[----:B------:R-:W-:-:S05]  /*8800*/  FFMA R2, R2, R3, 1.1641532182693481445e-10 ;  /* 0x2f00000002027423 */ /* 0x000fca0000000003 */
[----:B------:R-:W-:-:S13]  /*8810*/  FSETP.GEU.AND P0, PT, R2, 1.175494350822287508e-38, PT ;  /* 0x008000000200780b */ /* 0x000fda0003f0e000 */
[----:B------:R-:W-:-:S04]  /*8820*/  @!P0 FMUL R2, R2, 8388608 ;  /* 0x4b00000002028820 */ /* 0x000fc80000400000 */
[----:B------:R-:W-:-:S05]  /*8830*/  VIADD R3, R2, 0xc0d55555 ;  /* 0xc0d5555502037836 */ /* 0x000fca0000000000 */
[----:B------:R-:W-:-:S04]  /*8840*/  LOP3.LUT R7, R3, 0xff800000, RZ, 0xc0, !PT ;  /* 0xff80000003077812 */ /* 0x000fc800078ec0ff */
[----:B------:R-:W-:-:S05]  /*8850*/  IADD3 R3, PT, PT, R2, -R7, RZ ;  /* 0x8000000702037210 */ /* 0x000fca0007ffe0ff */
        /* <DEDUP_REMOVED lines=28> */
[----:B------:R-:W-:Y:S02]  /*8a20*/  MOV R3, R47 ;  /* 0x0000002f00037202 */ /* 0x000fe40000000f00 */
[----:B------:R-:W-:-:S07]  /*8a30*/  MOV R10, 0x8a50 ;  /* 0x00008a50000a7802 */ /* 0x000fce0000000f00 */
[----:B-12---:R-:W-:Y:S05]  /*8a40*/  CALL.REL.NOINC `($__internal_3_$__cuda_sm3x_div_rn_noftz_f32_slowpath) ;  /* 0x0000001000947944 */ /* 0x006fea0003c00000 */
.L_x_133:
[----:B------:R-:W-:Y:S05]  /*8a50*/  BSYNC.RECONVERGENT B3 ;  /* 0x0000000000037941 */ /* 0x000fea0003800200 */
.L_x_132:
[----:B------:R-:W-:Y:S01]  /*8a60*/  ISETP.NE.AND P0, PT, R44, 0x1, PT ;  /* 0x000000012c00780c */ /* 0x000fe20003f05270 */
[----:B------:R-:W-:Y:S01]  /*8a70*/  FADD R45, R45, -R2 ;  /* 0x800000022d2d7221 */ /* 0x000fe20000000000 */
[----:B------:R-:W-:Y:S01]  /*8a80*/  IMAD.MOV.U32 R15, RZ, RZ, R50 ;  /* 0x000000ffff0f7224 */ /* 0x000fe200078e0032 */
[----:B------:R-:W-:Y:S01]  /*8a90*/  MOV R13, R20 ;  /* 0x00000014000d7202 */ /* 0x000fe20000000f00 */
[----:B------:R-:W-:Y:S01]  /*8aa0*/  IMAD.MOV.U32 R12, RZ, RZ, R21 ;  /* 0x000000ffff0c7224 */ /* 0x000fe200078e0015 */
[----:B------:R-:W-:Y:S01]  /*8ab0*/  MOV R11, R22 ;  /* 0x00000016000b7202 */ /* 0x000fe20000000f00 */
[----:B------:R-:W-:-:S07]  /*8ac0*/  IMAD.MOV.U32 R27, RZ, RZ, R48 ;  /* 0x000000ffff1b7224 */ /* 0x000fce00078e0030 */
        /* <DEDUP_REMOVED lines=50> */
.L_x_135:
[----:B------:R-:W-:Y:S05]  /*8df0*/  BSYNC.RECONVERGENT B3 ;  /* 0x0000000000037941 */ /* 0x000fea0003800200 */
.L_x_134:
        /* <DEDUP_REMOVED lines=11> */
[----:B------:R-:W-:Y:S01]  /*8eb0*/  BSSY.RECONVERGENT B3, `(.L_x_136) ;  /* 0x000002e000037945 */ /* 0x000fe20003800200 */
[----:B------:R-:W-:Y:S02]  /*8ec0*/  LOP3.LUT R3, R3, R22, RZ, 0x3c, !PT ;  /* 0x0000001603037212 */ /* 0x000fe400078e3cff */
[----:B------:R-:W0:Y:S03]  /*8ed0*/  MUFU.RCP R22, R47 ;  /* 0x0000002f00167308 */ /* 0x000e260000001000 */
        /* <DEDUP_REMOVED lines=43> */
.L_x_137:
[----:B------:R-:W-:Y:S05]  /*9190*/  BSYNC.RECONVERGENT B3 ;  /* 0x0000000000037941 */ /* 0x000fea0003800200 */
.L_x_136:
[----:B------:R-:W-:Y:S01]  /*91a0*/  FADD R45, R45, -R2 ;  /* 0x800000022d2d7221 */ /* 0x000fe20000000000 */
[----:B------:R-:W-:Y:S01]  /*91b0*/  IMAD.MOV.U32 R13, RZ, RZ, R48 ;  /* 0x000000ffff0d7224 */ /* 0x000fe200078e0030 */
[----:B------:R-:W-:Y:S01]  /*91c0*/  MOV R12, R50 ;  /* 0x00000032000c7202 */ /* 0x000fe20000000f00 */
[----:B------:R-:W-:Y:S01]  /*91d0*/  IMAD.MOV.U32 R11, RZ, RZ, R20 ;  /* 0x000000ffff0b7224 */ /* 0x000fe200078e0014 */
[----:B------:R-:W-:-:S07]  /*91e0*/  MOV R27, R21 ;  /* 0x00000015001b7202 */ /* 0x000fce0000000f00 */
.L_x_120:
[----:B------:R-:W-:Y:S05]  /*91f0*/  BSYNC.RECONVERGENT B2 ;  /* 0x0000000000027941 */ /* 0x000fea0003800200 */
.L_x_119:
[----:B------:R-:W0:Y:S01]  /*9200*/  LDC R2, c[0x3][0x5c] ;  /* 0x00c01700ff027b82 */ /* 0x000e220000000800 */
[----:B------:R-:W3:Y:S02]  /*9210*/  LDCU.64 UR6, c[0x3][0x60] ;  /* 0x00c00c00ff0677ac */ /* 0x000ee40008000a00 */
[----:B---3--:R-:W-:Y:S01]  /*9220*/  ISETP.NE.AND P0, PT, RZ, UR7, PT ;  /* 0x00000007ff007c0c */ /* 0x008fe2000bf05270 */
[----:B0-----:R-:W-:-:S04]  /*9230*/  FMUL R2, R2, UR6 ;  /* 0x0000000602027c20 */ /* 0x001fc80008400000 */
[----:B------:R-:W-:Y:S01]  /*9240*/  VIADD R7, R2, 0xf3000000 ;  /* 0xf300000002077836 */ /* 0x000fe20000000000 */
[----:B------:R0:W3:Y:S04]  /*9250*/  MUFU.RSQ R3, R2 ;  /* 0x0000000200037308 */ /* 0x0000e80000001400 */
[----:B------:R-:W-:-:S13]  /*9260*/  ISETP.GT.U32.AND P1, PT, R7, 0x727fffff, PT ;  /* 0x727fffff0700780c */ /* 0x000fda0003f24070 */
[----:B0--3--:R-:W-:Y:S05]  /*9270*/  @!P1 BRA `(.L_x_138) ;  /* 0x0000000000189947 */ /* 0x009fea0003800000 */
[----:B------:R-:W-:Y:S01]  /*9280*/  BSSY.RECONVERGENT B0, `(.L_x_139) ;  /* 0x0000003000007945 */ /* 0x000fe20003800200 */
[----:B------:R-:W-:-:S07]  /*9290*/  MOV R7, 0x92b0 ;  /* 0x000092b000077802 */ /* 0x000fce0000000f00 */
[----:B-12-4-:R-:W-:Y:S05]  /*92a0*/  CALL.REL.NOINC `($__internal_2_$__cuda_sm20_sqrt_rn_f32_slowpath) ;  /* 0x0000000800207944 */ /* 0x016fea0003c00000 */
[----:B------:R-:W-:Y:S05]  /*92b0*/  BSYNC.RECONVERGENT B0 ;  /* 0x0000000000007941 */ /* 0x000fea0003800200 */
.L_x_139:
[----:B------:R-:W-:Y:S01]  /*92c0*/  MOV R2, R10 ;  /* 0x0000000a00027202 */ /* 0x000fe20000000f00 */
[----:B------:R-:W-:Y:S06]  /*92d0*/  BRA `(.L_x_140) ;  /* 0x0000000000107947 */ /* 0x000fec0003800000 */
.L_x_138:
[----:B------:R-:W-:Y:S01]  /*92e0*/  FMUL.FTZ R7, R2, R3 ;  /* 0x0000000302077220 */ /* 0x000fe20000410000 */
[----:B------:R-:W-:-:S03]  /*92f0*/  FMUL.FTZ R3, R3, 0.5 ;  /* 0x3f00000003037820 */ /* 0x000fc60000410000 */
[----:B------:R-:W-:-:S04]  /*9300*/  FFMA R2, -R7, R7, R2 ;  /* 0x0000000707027223 */ /* 0x000fc80000000102 */
[----:B------:R-:W-:-:S07]  /*9310*/  FFMA R2, R2, R3, R7 ;  /* 0x0000000302027223 */ /* 0x000fce0000000007 */
.L_x_140:
[----:B------:R-:W-:-:S07]  /*9320*/  @P0 FFMA R45, R2, -R5, R45 ;  /* 0x80000005022d0223 */ /* 0x000fce000000002d */
.L_x_92:
[----:B------:R-:W0:Y:S01]  /*9330*/  LDC R47, c[0x3][0x4c] ;  /* 0x00c01300ff2f7b82 */ /* 0x000e220000000800 */
[----:B------:R-:W-:Y:S01]  /*9340*/  FADD R45, R46, R45 ;  /* 0x0000002d2e2d7221 */ /* 0x000fe20000000000 */
[----:B------:R-:W-:Y:S01]  /*9350*/  IMAD.MOV.U32 R23, RZ, RZ, R15 ;  /* 0x000000ffff177224 */ /* 0x000fe200078e000f */
[----:B------:R-:W-:Y:S01]  /*9360*/  MOV R22, R13 ;  /* 0x0000000d00167202 */ /* 0x000fe20000000f00 */
[----:B------:R-:W-:Y:S01]  /*9370*/  IMAD.MOV.U32 R21, RZ, RZ, R12 ;  /* 0x000000ffff157224 */ /* 0x000fe200078e000c */
[----:B------:R-:W-:-:S07]  /*9380*/  MOV R20, R11 ;  /* 0x0000000b00147202 */ /* 0x000fce0000000f00 */
.L_x_76:
[-C--:B0-----:R-:W-:Y:S01]  /*9390*/  FFMA R0, R47, R5.reuse, R0 ;  /* 0x000000052f007223 */ /* 0x081fe20000000000 */
[----:B------:R-:W-:Y:S01]  /*93a0*/  FFMA R8, R16, R5, R8 ;  /* 0x0000000510087223 */ /* 0x000fe20000000008 */
[----:B------:R-:W-:Y:S03]  /*93b0*/  BSSY.RECONVERGENT B2, `(.L_x_141) ;  /* 0x0000018000027945 */ /* 0x000fe60003800200 */
[----:B------:R-:W0:Y:S01]  /*93c0*/  FRND.FLOOR R3, R8 ;  /* 0x0000000800037307 */ /* 0x000e220000205000 */
[----:B------:R-:W-:Y:S02]  /*93d0*/  FSETP.GT.AND P1, PT, R0, 6.2831854820251464844, PT ;  /* 0x40c90fdb0000780b */ /* 0x000fe40003f24000 */
[----:B------:R-:W-:-:S13]  /*93e0*/  FSETP.GT.AND P0, PT, |R8|, 1, PT ;  /* 0x3f8000000800780b */ /* 0x000fda0003f04200 */
[----:B0-----:R-:W-:Y:S01]  /*93f0*/  @P0 FADD R14, R3, R14 ;  /* 0x0000000e030e0221 */ /* 0x001fe20000000000 */
[----:B------:R-:W-:Y:S01]  /*9400*/  @P0 FADD R8, R8, -R3 ;  /* 0x8000000308080221 */ /* 0x000fe20000000000 */
[----:B------:R-:W-:Y:S06]  /*9410*/  @!P1 BRA `(.L_x_142) ;  /* 0x0000000000449947 */ /* 0x000fec0003800000 */
[----:B------:R-:W-:Y:S02]  /*9420*/  HFMA2 R2, -RZ, RZ, 2.392578125, 0.0004794597625732421875 ;  /* 0x40c90fdbff027431 */ /* 0x000fe400000001ff */
[----:B------:R-:W-:Y:S01]  /*9430*/  IMAD.MOV.U32 R3, RZ, RZ, 0x3e22f983 ;  /* 0x3e22f983ff037424 */ /* 0x000fe200078e00ff */
[----:B------:R-:W0:Y:S01]  /*9440*/  FCHK P0, R0, 6.2831854820251464844 ;  /* 0x40c90fdb00007902 */ /* 0x000e220000000000 */
[----:B------:R-:W-:Y:S02]  /*9450*/  BSSY.RECONVERGENT B3, `(.L_x_143) ;  /* 0x000000b000037945 */ /* 0x000fe40003800200 */
[----:B------:R-:W-:-:S04]  /*9460*/  FFMA R2, -R2, R3, 1 ;  /* 0x3f80000002027423 */ /* 0x000fc80000000103 */
[----:B------:R-:W-:-:S04]  /*9470*/  FFMA R3, R2, R3, 0.15915493667125701904 ;  /* 0x3e22f98302037423 */ /* 0x000fc80000000003 */
[----:B------:R-:W-:-:S04]  /*9480*/  FFMA R2, R0, R3, RZ ;  /* 0x0000000300027223 */ /* 0x000fc800000000ff */
[----:B------:R-:W-:-:S04]  /*9490*/  FFMA R7, R2, -6.2831854820251464844, R0 ;  /* 0xc0c90fdb02077823 */ /* 0x000fc80000000000 */
[----:B------:R-:W-:Y:S01]  /*94a0*/  FFMA R2, R3, R7, R2 ;  /* 0x0000000703027223 */ /* 0x000fe20000000002 */
[----:B0-----:R-:W-:Y:S06]  /*94b0*/  @!P0 BRA `(.L_x_144) ;  /* 0x0000000000108947 */ /* 0x001fec0003800000 */
[----:B------:R-:W-:Y:S01]  /*94c0*/  IMAD.MOV.U32 R2, RZ, RZ, R0 ;  /* 0x000000ffff027224 */ /* 0x000fe200078e0000 */
[----:B------:R-:W-:Y:S02]  /*94d0*/  MOV R3, 0x40c90fdb ;  /* 0x40c90fdb00037802 */ /* 0x000fe40000000f00 */
[----:B------:R-:W-:-:S07]  /*94e0*/  MOV R10, 0x9500 ;  /* 0x00009500000a7802 */ /* 0x000fce0000000f00 */
[----:B-12-4-:R-:W-:Y:S05]  /*94f0*/  CALL.REL.NOINC `($__internal_3_$__cuda_sm3x_div_rn_noftz_f32_slowpath) ;  /* 0x0000000400e87944 */ /* 0x016fea0003c00000 */
.L_x_144:
[----:B------:R-:W-:Y:S05]  /*9500*/  BSYNC.RECONVERGENT B3 ;  /* 0x0000000000037941 */ /* 0x000fea0003800200 */
.L_x_143:
[----:B------:R-:W0:Y:S02]  /*9510*/  FRND.FLOOR R3, R2 ;  /* 0x0000000200037307 */ /* 0x000e240000205000 */
[----:B0-----:R-:W-:-:S07]  /*9520*/  FFMA R0, R3, -6.2831854820251464844, R0 ;  /* 0xc0c90fdb03007823 */ /* 0x001fce0000000000 */
.L_x_142:
[----:B------:R-:W-:Y:S05]  /*9530*/  BSYNC.RECONVERGENT B2 ;  /* 0x0000000000027941 */ /* 0x000fea0003800200 */
.L_x_141:
[----:B------:R-:W-:Y:S01]  /*9540*/  IMAD.MOV.U32 R16, RZ, RZ, R45 ;  /* 0x000000ffff107224 */ /* 0x000fe200078e002d */
[----:B------:R-:W-:Y:S06]  /*9550*/  BRA.U UP0, `(.L_x_145) ;  /* 0xffffff7500cc7547 */ /* 0x000fec000b83ffff */
.L_x_8:
[----:B------:R-:W-:-:S05]  /*9560*/  FADD R3, R8, R14 ;  /* 0x0000000e08037221 */ /* 0x000fca0000000000 */
[----:B------:R-:W-:Y:S04]  /*9570*/  STG.E desc[UR8][R36.64], R3 ;  /* 0x0000000324007986 */ /* 0x000fe8000c101908 */
[----:B------:R-:W-:Y:S04]  /*9580*/  STG.E desc[UR8][R34.64], R45 ;  /* 0x0000002d22007986 */ /* 0x000fe8000c101908 */
[----:B------:R-:W-:Y:S04]  /*9590*/  STG.E desc[UR8][R32.64], R0 ;  /* 0x0000000020007986 */ /* 0x000fe8000c101908 */
[----:B------:R-:W-:Y:S04]  /*95a0*/  STG.E.64 desc[UR8][R30.64], R26 ;  /* 0x0000001a1e007986 */ /* 0x000fe8000c101b08 */
[----:B------:R-:W-:Y:S04]  /*95b0*/  STG.E.64 desc[UR8][R30.64+0x8], R20 ;  /* 0x000008141e007986 */ /* 0x000fe8000c101b08 */
[----:B------:R-:W-:Y:S04]  /*95c0*/  STG.E.64 desc[UR8][R30.64+0x10], R22 ;  /* 0x000010161e007986 */ /* 0x000fe8000c101b08 */
[----:B------:R-:W-:Y:S04]  /*95d0*/  STG.E.64 desc[UR8][R30.64+0x18], R24 ;  /* 0x000018181e007986 */ /* 0x000fe8000c101b08 */
[----:B------:R-:W-:Y:S04]  /*95e0*/  STG.E.64 desc[UR8][R30.64+0x28], R28 ;  /* 0x0000281c1e007986 */ /* 0x000fe8000c101b08 */
[----:B------:R-:W-:Y:S01]  /*95f0*/  STG.E desc[UR8][R30.64+0x20], R6 ;  /* 0x000020061e007986 */ /* 0x000fe2000c101908 */
[----:B------:R-:W-:Y:S05]  /*9600*/  EXIT ;  /* 0x000000000000794d */ /* 0x000fea0003800000 */
        .weak           $__internal_0_$__cuda_sm20_dblrcp_rn_slowpath_v3
        .type           $__internal_0_$__cuda_sm20_dblrcp_rn_slowpath_v3,@function
        .size           $__internal_0_$__cuda_sm20_dblrcp_rn_slowpath_v3,($__internal_1_$__cuda_sm20_dsqrt_rn_f64_mediumpath_v1 - $__internal_0_$__cuda_sm20_dblrcp_rn_slowpath_v3)
$__internal_0_$__cuda_sm20_dblrcp_rn_slowpath_v3:
[----:B------:R-:W-:Y:S01]  /*9610*/  DSETP.GTU.AND P0, PT, |R2|, +INF , PT ;  /* 0x7ff000000200742a */ /* 0x000fe20003f0c200 */
[----:B------:R-:W-:-:S13]  /*9620*/  BSSY.RECONVERGENT B4, `(.L_x_146) ;  /* 0x0000022000047945 */ /* 0x000fda0003800200 */
[----:B------:R-:W-:Y:S05]  /*9630*/  @P0 BRA `(.L_x_147) ;  /* 0x0000000000780947 */ /* 0x000fea0003800000 */
[----:B------:R-:W-:-:S04]  /*9640*/  LOP3.LUT R21, R3, 0x7fffffff, RZ, 0xc0, !PT ;  /* 0x7fffffff03157812 */ /* 0x000fc800078ec0ff */
[----:B------:R-:W-:-:S04]  /*9650*/  IADD3 R10, PT, PT, R21, -0x1, RZ ;  /* 0xffffffff150a7810 */ /* 0x000fc80007ffe0ff */
[----:B------:R-:W-:-:S13]  /*9660*/  ISETP.GE.U32.AND P0, PT, R10, 0x7fefffff, PT ;  /* 0x7fefffff0a00780c */ /* 0x000fda0003f06070 */
[----:B------:R-:W-:Y:S01]  /*9670*/  @P0 LOP3.LUT R11, R3, 0x7ff00000, RZ, 0x3c, !PT ;  /* 0x7ff00000030b0812 */ /* 0x000fe200078e3cff */
[----:B------:R-:W-:Y:S01]  /*9680*/  @P0 IMAD.MOV.U32 R10, RZ, RZ, RZ ;  /* 0x000000ffff0a0224 */ /* 0x000fe200078e00ff */
[----:B------:R-:W-:Y:S06]  /*9690*/  @P0 BRA `(.L_x_148) ;  /* 0x0000000000680947 */ /* 0x000fec0003800000 */
[----:B------:R-:W-:-:S13]  /*96a0*/  ISETP.GE.U32.AND P0, PT, R21, 0x1000001, PT ;  /* 0x010000011500780c */ /* 0x000fda0003f06070 */
[----:B------:R-:W-:Y:S05]  /*96b0*/  @!P0 BRA `(.L_x_149) ;  /* 0x0000000000348947 */ /* 0x000fea0003800000 */
[----:B------:R-:W-:Y:S01]  /*96c0*/  IADD3 R23, PT, PT, R3, -0x3fe00000, RZ ;  /* 0xc020000003177810 */ /* 0x000fe20007ffe0ff */
[----:B------:R-:W-:-:S03]  /*96d0*/  IMAD.MOV.U32 R22, RZ, RZ, R2 ;  /* 0x000000ffff167224 */ /* 0x000fc600078e0002 */
[----:B------:R-:W0:Y:S03]  /*96e0*/  MUFU.RCP64H R21, R23 ;  /* 0x0000001700157308 */ /* 0x000e260000001800 */
[----:B0-----:R-:W-:-:S08]  /*96f0*/  DFMA R10, -R22, R20, 1 ;  /* 0x3ff00000160a742b */ /* 0x001fd00000000114 */
[----:B------:R-:W-:-:S08]  /*9700*/  DFMA R10, R10, R10, R10 ;  /* 0x0000000a0a0a722b */ /* 0x000fd0000000000a */
[----:B------:R-:W-:-:S08]  /*9710*/  DFMA R10, R20, R10, R20 ;  /* 0x0000000a140a722b */ /* 0x000fd00000000014 */
[----:B------:R-:W-:-:S08]  /*9720*/  DFMA R20, -R22, R10, 1 ;  /* 0x3ff000001614742b */ /* 0x000fd0000000010a */
[----:B------:R-:W-:-:S08]  /*9730*/  DFMA R10, R10, R20, R10 ;  /* 0x000000140a0a722b */ /* 0x000fd0000000000a */
[----:B------:R-:W-:-:S08]  /*9740*/  DMUL R10, R10, 2.2250738585072013831e-308 ;  /* 0x001000000a0a7828 */ /* 0x000fd00000000000 */
[----:B------:R-:W-:-:S08]  /*9750*/  DFMA R20, -R2, R10, 1 ;  /* 0x3ff000000214742b */ /* 0x000fd0000000010a */
[----:B------:R-:W-:-:S08]  /*9760*/  DFMA R20, R20, R20, R20 ;  /* 0x000000141414722b */ /* 0x000fd00000000014 */
[----:B------:R-:W-:Y:S01]  /*9770*/  DFMA R10, R10, R20, R10 ;  /* 0x000000140a0a722b */ /* 0x000fe2000000000a */
[----:B------:R-:W-:Y:S10]  /*9780*/  BRA `(.L_x_148) ;  /* 0x00000000002c7947 */ /* 0x000ff40003800000 */
.L_x_149:
[----:B------:R-:W-:-:S06]  /*9790*/  DMUL R22, R2, 8.11296384146066816958e+31 ;  /* 0x4690000002167828 */ /* 0x000fcc0000000000 */
[----:B------:R-:W0:Y:S02]  /*97a0*/  MUFU.RCP64H R21, R23 ;  /* 0x0000001700157308 */ /* 0x000e240000001800 */
[----:B0-----:R-:W-:-:S08]  /*97b0*/  DFMA R10, -R22, R20, 1 ;  /* 0x3ff00000160a742b */ /* 0x001fd00000000114 */
[----:B------:R-:W-:-:S08]  /*97c0*/  DFMA R10, R10, R10, R10 ;  /* 0x0000000a0a0a722b */ /* 0x000fd0000000000a */
[----:B------:R-:W-:-:S08]  /*97d0*/  DFMA R10, R20, R10, R20 ;  /* 0x0000000a140a722b */ /* 0x000fd00000000014 */
[----:B------:R-:W-:-:S08]  /*97e0*/  DFMA R20, -R22, R10, 1 ;  /* 0x3ff000001614742b */ /* 0x000fd0000000010a */
[----:B------:R-:W-:-:S08]  /*97f0*/  DFMA R10, R10, R20, R10 ;  /* 0x000000140a0a722b */ /* 0x000fd0000000000a */
[----:B------:R-:W-:Y:S01]  /*9800*/  DMUL R10, R10, 8.11296384146066816958e+31 ;  /* 0x469000000a0a7828 */ /* 0x000fe20000000000 */
[----:B------:R-:W-:Y:S10]  /*9810*/  BRA `(.L_x_148) ;  /* 0x0000000000087947 */ /* 0x000ff40003800000 */
.L_x_147:
[----:B------:R-:W-:Y:S02]  /*9820*/  LOP3.LUT R11, R3, 0x80000, RZ, 0xfc, !PT ;  /* 0x00080000030b7812 */ /* 0x000fe400078efcff */
[----:B------:R-:W-:-:S07]  /*9830*/  MOV R10, R2 ;  /* 0x00000002000a7202 */ /* 0x000fce0000000f00 */
.L_x_148:
[----:B------:R-:W-:Y:S05]  /*9840*/  BSYNC.RECONVERGENT B4 ;  /* 0x0000000000047941 */ /* 0x000fea0003800200 */
.L_x_146:
[----:B------:R-:W-:Y:S01]  /*9850*/  IMAD.MOV.U32 R43, RZ, RZ, 0x0 ;  /* 0x00000000ff2b7424 */ /* 0x000fe200078e00ff */
[----:B------:R-:W-:Y:S01]  /*9860*/  MOV R23, R11 ;  /* 0x0000000b00177202 */ /* 0x000fe20000000f00 */
[----:B------:R-:W-:Y:S02]  /*9870*/  IMAD.MOV.U32 R22, RZ, RZ, R10 ;  /* 0x000000ffff167224 */ /* 0x000fe400078e000a */
[----:B------:R-:W-:Y:S05]  /*9880*/  RET.REL.NODEC R42 `(_Z8run_trajPfS_S_P17curandStateXORWOW) ;  /* 0xffffff642adc7950 */ /* 0x000fea0003c3ffff */
        .weak           $__internal_1_$__cuda_sm20_dsqrt_rn_f64_mediumpath_v1
        .type           $__internal_1_$__cuda_sm20_dsqrt_rn_f64_mediumpath_v1,@function
        .size           $__internal_1_$__cuda_sm20_dsqrt_rn_f64_mediumpath_v1,($__internal_2_$__cuda_sm20_sqrt_rn_f32_slowpath - $__internal_1_$__cuda_sm20_dsqrt_rn_f64_mediumpath_v1)
$__internal_1_$__cuda_sm20_dsqrt_rn_f64_mediumpath_v1:
[----:B------:R-:W-:Y:S01]  /*9890*/  ISETP.GE.U32.AND P0, PT, R12, -0x3400000, PT ;  /* 0xfcc000000c00780c */ /* 0x000fe20003f06070 */
[----:B------:R-:W-:Y:S01]  /*98a0*/  BSSY.RECONVERGENT B3, `(.L_x_150) ;  /* 0x0000025000037945 */ /* 0x000fe20003800200 */
[----:B------:R-:W-:Y:S01]  /*98b0*/  MOV R12, R42 ;  /* 0x0000002a000c7202 */ /* 0x000fe20000000f00 */
[----:B------:R-:W-:-:S10]  /*98c0*/  IMAD.MOV.U32 R42, RZ, RZ, R48 ;  /* 0x000000ffff2a7224 */ /* 0x000fd400078e0030 */
[----:B------:R-:W-:Y:S05]  /*98d0*/  @!P0 BRA `(.L_x_151) ;  /* 0x0000000000208947 */ /* 0x000fea0003800000 */
[----:B------:R-:W-:-:S10]  /*98e0*/  DFMA.RM R12, R10, R12, R42 ;  /* 0x0000000c0a0c722b */ /* 0x000fd4000000402a */
[----:B------:R-:W-:-:S04]  /*98f0*/  IADD3 R10, P0, PT, R12, 0x1, RZ ;  /* 0x000000010c0a7810 */ /* 0x000fc80007f1e0ff */
[----:B------:R-:W-:-:S06]  /*9900*/  IADD3.X R11, PT, PT, RZ, R13, RZ, P0, !PT ;  /* 0x0000000dff0b7210 */ /* 0x000fcc00007fe4ff */
[----:B------:R-:W-:-:S08]  /*9910*/  DFMA.RP R2, -R12, R10, R2 ;  /* 0x0000000a0c02722b */ /* 0x000fd00000008102 */
[----:B------:R-:W-:-:S06]  /*9920*/  DSETP.GT.AND P0, PT, R2, RZ, PT ;  /* 0x000000ff0200722a */ /* 0x000fcc0003f04000 */
[----:B------:R-:W-:Y:S02]  /*9930*/  FSEL R10, R10, R12, P0 ;  /* 0x0000000c0a0a7208 */ /* 0x000fe40000000000 */
[----:B------:R-:W-:Y:S01]  /*9940*/  FSEL R11, R11, R13, P0 ;  /* 0x0000000d0b0b7208 */ /* 0x000fe20000000000 */
[----:B------:R-:W-:Y:S06]  /*9950*/  BRA `(.L_x_152) ;  /* 0x0000000000647947 */ /* 0x000fec0003800000 */
.L_x_151:
[----:B------:R-:W-:-:S14]  /*9960*/  DSETP.NE.AND P0, PT, R2, RZ, PT ;  /* 0x000000ff0200722a */ /* 0x000fdc0003f05000 */
[----:B------:R-:W-:Y:S05]  /*9970*/  @!P0 BRA `(.L_x_153) ;  /* 0x0000000000588947 */ /* 0x000fea0003800000 */
[----:B------:R-:W-:-:S13]  /*9980*/  ISETP.GE.AND P0, PT, R3, RZ, PT ;  /* 0x000000ff0300720c */ /* 0x000fda0003f06270 */
[----:B------:R-:W-:Y:S01]  /*9990*/  @!P0 IMAD.MOV.U32 R10, RZ, RZ, 0x0 ;  /* 0x00000000ff0a8424 */ /* 0x000fe200078e00ff */
[----:B------:R-:W-:Y:S01]  /*99a0*/  @!P0 MOV R11, 0xfff80000 ;  /* 0xfff80000000b8802 */ /* 0x000fe20000000f00 */
[----:B------:R-:W-:Y:S06]  /*99b0*/  @!P0 BRA `(.L_x_152) ;  /* 0x00000000004c8947 */ /* 0x000fec0003800000 */
[----:B------:R-:W-:-:S13]  /*99c0*/  ISETP.GT.AND P0, PT, R3, 0x7fefffff, PT ;  /* 0x7fefffff0300780c */ /* 0x000fda0003f04270 */
[----:B------:R-:W-:Y:S05]  /*99d0*/  @P0 BRA `(.L_x_153) ;  /* 0x0000000000400947 */ /* 0x000fea0003800000 */
[----:B------:R-:W-:Y:S01]  /*99e0*/  DMUL R2, R2, 8.11296384146066816958e+31 ;  /* 0x4690000002027828 */ /* 0x000fe20000000000 */
[----:B------:R-:W-:Y:S01]  /*99f0*/  IMAD.MOV.U32 R10, RZ, RZ, RZ ;  /* 0x000000ffff0a7224 */ /* 0x000fe200078e00ff */
[----:B------:R-:W-:Y:S01]  /*9a00*/  MOV R42, 0x0 ;  /* 0x00000000002a7802 */ /* 0x000fe20000000f00 */
[----:B------:R-:W-:-:S03]  /*9a10*/  IMAD.MOV.U32 R43, RZ, RZ, 0x3fd80000 ;  /* 0x3fd80000ff2b7424 */ /* 0x000fc600078e00ff */
[----:B------:R-:W0:Y:S02]  /*9a20*/  MUFU.RSQ64H R11, R3 ;  /* 0x00000003000b7308 */ /* 0x000e240000001c00 */
[----:B0-----:R-:W-:-:S08]  /*9a30*/  DMUL R12, R10, R10 ;  /* 0x0000000a0a0c7228 */ /* 0x001fd00000000000 */
[----:B------:R-:W-:-:S08]  /*9a40*/  DFMA R12, R2, -R12, 1 ;  /* 0x3ff00000020c742b */ /* 0x000fd0000000080c */
[----:B------:R-:W-:Y:S02]  /*9a50*/  DFMA R42, R12, R42, 0.5 ;  /* 0x3fe000000c2a742b */ /* 0x000fe4000000002a */
[----:B------:R-:W-:-:S08]  /*9a60*/  DMUL R12, R10, R12 ;  /* 0x0000000c0a0c7228 */ /* 0x000fd00000000000 */
[----:B------:R-:W-:-:S08]  /*9a70*/  DFMA R12, R42, R12, R10 ;  /* 0x0000000c2a0c722b */ /* 0x000fd0000000000a */
[----:B------:R-:W-:Y:S02]  /*9a80*/  DMUL R10, R2, R12 ;  /* 0x0000000c020a7228 */ /* 0x000fe40000000000 */
[----:B------:R-:W-:-:S06]  /*9a90*/  IADD3 R13, PT, PT, R13, -0x100000, RZ ;  /* 0xfff000000d0d7810 */ /* 0x000fcc0007ffe0ff */
[----:B------:R-:W-:-:S08]  /*9aa0*/  DFMA R42, R10, -R10, R2 ;  /* 0x8000000a0a2a722b */ /* 0x000fd00000000002 */
[----:B------:R-:W-:-:S10]  /*9ab0*/  DFMA R10, R12, R42, R10 ;  /* 0x0000002a0c0a722b */ /* 0x000fd4000000000a */
[----:B------:R-:W-:Y:S01]  /*9ac0*/  VIADD R11, R11, 0xfcb00000 ;  /* 0xfcb000000b0b7836 */ /* 0x000fe20000000000 */
[----:B------:R-:W-:Y:S06]  /*9ad0*/  BRA `(.L_x_152) ;  /* 0x0000000000047947 */ /* 0x000fec0003800000 */
.L_x_153:
[----:B------:R-:W-:-:S11]  /*9ae0*/  DADD R10, R2, R2 ;  /* 0x00000000020a7229 */ /* 0x000fd60000000002 */
.L_x_152:
[----:B------:R-:W-:Y:S05]  /*9af0*/  BSYNC.RECONVERGENT B3 ;  /* 0x0000000000037941 */ /* 0x000fea0003800200 */
.L_x_150:
[----:B------:R-:W-:Y:S01]  /*9b00*/  MOV R2, R44 ;  /* 0x0000002c00027202 */ /* 0x000fe20000000f00 */
[----:B------:R-:W-:-:S04]  /*9b10*/  IMAD.MOV.U32 R3, RZ, RZ, 0x0 ;  /* 0x00000000ff037424 */ /* 0x000fc800078e00ff */
[----:B------:R-:W-:Y:S05]  /*9b20*/  RET.REL.NODEC R2 `(_Z8run_trajPfS_S_P17curandStateXORWOW) ;  /* 0xffffff6402347950 */ /* 0x000fea0003c3ffff */
        .weak           $__internal_2_$__cuda_sm20_sqrt_rn_f32_slowpath
        .type           $__internal_2_$__cuda_sm20_sqrt_rn_f32_slowpath,@function
        .size           $__internal_2_$__cuda_sm20_sqrt_rn_f32_slowpath,($__internal_3_$__cuda_sm3x_div_rn_noftz_f32_slowpath - $__internal_2_$__cuda_sm20_sqrt_rn_f32_slowpath)
$__internal_2_$__cuda_sm20_sqrt_rn_f32_slowpath:
[----:B------:R-:W-:-:S13]  /*9b30*/  LOP3.LUT P2, RZ, R2, 0x7fffffff, RZ, 0xc0, !PT ;  /* 0x7fffffff02ff7812 */ /* 0x000fda000784c0ff */
[----:B------:R-:W-:Y:S01]  /*9b40*/  @!P2 MOV R9, R2 ;  /* 0x000000020009a202 */ /* 0x000fe20000000f00 */
[----:B------:R-:W-:Y:S06]  /*9b50*/  @!P2 BRA `(.L_x_154) ;  /* 0x000000000040a947 */ /* 0x000fec0003800000 */
[----:B------:R-:W-:-:S13]  /*9b60*/  FSETP.GEU.FTZ.AND P2, PT, R2, RZ, PT ;  /* 0x000000ff0200720b */ /* 0x000fda0003f5e000 */
[----:B------:R-:W-:Y:S01]  /*9b70*/  @!P2 IMAD.MOV.U32 R9, RZ, RZ, 0x7fffffff ;  /* 0x7fffffffff09a424 */ /* 0x000fe200078e00ff */
[----:B------:R-:W-:Y:S06]  /*9b80*/  @!P2 BRA `(.L_x_154) ;  /* 0x000000000034a947 */ /* 0x000fec0003800000 */
[----:B------:R-:W-:-:S13]  /*9b90*/  FSETP.GTU.FTZ.AND P2, PT, |R2|, +INF , PT ;  /* 0x7f8000000200780b */ /* 0x000fda0003f5c200 */
[----:B------:R-:W-:Y:S01]  /*9ba0*/  @P2 FADD.FTZ R9, R2, 1 ;  /* 0x3f80000002092421 */ /* 0x000fe20000010000 */
[----:B------:R-:W-:Y:S06]  /*9bb0*/  @P2 BRA `(.L_x_154) ;  /* 0x0000000000282947 */ /* 0x000fec0003800000 */
[----:B------:R-:W-:-:S13]  /*9bc0*/  FSETP.NEU.FTZ.AND P2, PT, |R2|, +INF , PT ;  /* 0x7f8000000200780b */ /* 0x000fda0003f5d200 */
[----:B------:R-:W-:-:S04]  /*9bd0*/  @P2 FFMA R42, R2, 1.84467440737095516160e+19, RZ ;  /* 0x5f800000022a2823 */ /* 0x000fc800000000ff */
[----:B------:R-:W0:Y:S02]  /*9be0*/  @P2 MUFU.RSQ R51, R42 ;  /* 0x0000002a00332308 */ /* 0x000e240000001400 */
[----:B0-----:R-:W-:Y:S01]  /*9bf0*/  @P2 FMUL.FTZ R3, R42, R51 ;  /* 0x000000332a032220 */ /* 0x001fe20000410000 */
[----:B------:R-:W-:-:S03]  /*9c00*/  @P2 FMUL.FTZ R10, R51, 0.5 ;  /* 0x3f000000330a2820 */ /* 0x000fc60000410000 */
[----:B------:R-:W-:-:S04]  /*9c10*/  @P2 FADD.FTZ R9, -R3, -RZ ;  /* 0x800000ff03092221 */ /* 0x000fc80000010100 */
[----:B------:R-:W-:Y:S01]  /*9c20*/  @P2 FFMA R44, R3, R9, R42 ;  /* 0x00000009032c2223 */ /* 0x000fe2000000002a */
[----:B------:R-:W-:-:S03]  /*9c30*/  @!P2 MOV R9, R2 ;  /* 0x000000020009a202 */ /* 0x000fc60000000f00 */
[----:B------:R-:W-:-:S04]  /*9c40*/  @P2 FFMA R10, R44, R10, R3 ;  /* 0x0000000a2c0a2223 */ /* 0x000fc80000000003 */
[----:B------:R-:W-:-:S07]  /*9c50*/  @P2 FMUL.FTZ R9, R10, 2.3283064365386962891e-10 ;  /* 0x2f8000000a092820 */ /* 0x000fce0000410000 */
.L_x_154:
[----:B------:R-:W-:Y:S01]  /*9c60*/  MOV R2, R7 ;  /* 0x0000000700027202 */ /* 0x000fe20000000f00 */
[----:B------:R-:W-:Y:S02]  /*9c70*/  IMAD.MOV.U32 R3, RZ, RZ, 0x0 ;  /* 0x00000000ff037424 */ /* 0x000fe400078e00ff */
[----:B------:R-:W-:Y:S02]  /*9c80*/  IMAD.MOV.U32 R10, RZ, RZ, R9 ;  /* 0x000000ffff0a7224 */ /* 0x000fe400078e0009 */
[----:B------:R-:W-:Y:S05]  /*9c90*/  RET.REL.NODEC R2 `(_Z8run_trajPfS_S_P17curandStateXORWOW) ;  /* 0xffffff6002d87950 */ /* 0x000fea0003c3ffff */
        .weak           $__internal_3_$__cuda_sm3x_div_rn_noftz_f32_slowpath
        .type           $__internal_3_$__cuda_sm3x_div_rn_noftz_f32_slowpath,@function
        .size           $__internal_3_$__cuda_sm3x_div_rn_noftz_f32_slowpath,(.L_x_358 - $__internal_3_$__cuda_sm3x_div_rn_noftz_f32_slowpath)
$__internal_3_$__cuda_sm3x_div_rn_noftz_f32_slowpath:
[----:B------:R-:W-:Y:S01]  /*9ca0*/  SHF.R.U32.HI R7, RZ, 0x17, R3 ;  /* 0x00000017ff077819 */ /* 0x000fe20000011603 */
[----:B------:R-:W-:Y:S01]  /*9cb0*/  BSSY.RECONVERGENT B0, `(.L_x_155) ;  /* 0x0000062000007945 */ /* 0x000fe20003800200 */
[----:B------:R-:W-:Y:S02]  /*9cc0*/  SHF.R.U32.HI R41, RZ, 0x17, R2 ;  /* 0x00000017ff297819 */ /* 0x000fe40000011602 */
[----:B------:R-:W-:Y:S02]  /*9cd0*/  LOP3.LUT R7, R7, 0xff, RZ, 0xc0, !PT ;  /* 0x000000ff07077812 */ /* 0x000fe400078ec0ff */
[----:B------:R-:W-:Y:S02]  /*9ce0*/  LOP3.LUT R41, R41, 0xff, RZ, 0xc0, !PT ;  /* 0x000000ff29297812 */ /* 0x000fe400078ec0ff */
[----:B------:R-:W-:-:S03]  /*9cf0*/  IADD3 R42, PT, PT, R7, -0x1, RZ ;  /* 0xffffffff072a7810 */ /* 0x000fc60007ffe0ff */
[----:B------:R-:W-:Y:S01]  /*9d00*/  VIADD R43, R41, 0xffffffff ;  /* 0xffffffff292b7836 */ /* 0x000fe20000000000 */
[----:B------:R-:W-:-:S04]  /*9d10*/  ISETP.GT.U32.AND P0, PT, R42, 0xfd, PT ;  /* 0x000000fd2a00780c */ /* 0x000fc80003f04070 */
[----:B------:R-:W-:-:S13]  /*9d20*/  ISETP.GT.U32.OR P0, PT, R43, 0xfd, P0 ;  /* 0x000000fd2b00780c */ /* 0x000fda0000704470 */
[----:B------:R-:W-:Y:S01]  /*9d30*/  @!P0 MOV R9, RZ ;  /* 0x000000ff00098202 */ /* 0x000fe20000000f00 */
[----:B------:R-:W-:Y:S06]  /*9d40*/  @!P0 BRA `(.L_x_156) ;  /* 0x00000000005c8947 */ /* 0x000fec0003800000 */
[----:B------:R-:W-:Y:S02]  /*9d50*/  FSETP.GTU.FTZ.AND P0, PT, |R2|, +INF , PT ;  /* 0x7f8000000200780b */ /* 0x000fe40003f1c200 */
[----:B------:R-:W-:-:S04]  /*9d60*/  FSETP.GTU.FTZ.AND P2, PT, |R3|, +INF , PT ;  /* 0x7f8000000300780b */ /* 0x000fc80003f5c200 */
[----:B------:R-:W-:-:S13]  /*9d70*/  PLOP3.LUT P0, PT, P0, P2, PT, 0xf8, 0x8f ;  /* 0x00000000008f781c */ /* 0x000fda0000705f70 */
[----:B------:R-:W-:Y:S05]  /*9d80*/  @P0 BRA `(.L_x_157) ;  /* 0x00000004004c0947 */ /* 0x000fea0003800000 */
[----:B------:R-:W-:-:S13]  /*9d90*/  LOP3.LUT P0, RZ, R3, 0x7fffffff, R2, 0xc8, !PT ;  /* 0x7fffffff03ff7812 */ /* 0x000fda000780c802 */
[----:B------:R-:W-:Y:S05]  /*9da0*/  @!P0 BRA `(.L_x_158) ;  /* 0x00000004003c8947 */ /* 0x000fea0003800000 */
[C---:B------:R-:W-:Y:S02]  /*9db0*/  FSETP.NEU.FTZ.AND P2, PT, |R2|.reuse, +INF , PT ;  /* 0x7f8000000200780b */ /* 0x040fe40003f5d200 */
[----:B------:R-:W-:Y:S02]  /*9dc0*/  FSETP.NEU.FTZ.AND P3, PT, |R3|, +INF , PT ;  /* 0x7f8000000300780b */ /* 0x000fe40003f7d200 */
[----:B------:R-:W-:-:S11]  /*9dd0*/  FSETP.NEU.FTZ.AND P0, PT, |R2|, +INF , PT ;  /* 0x7f8000000200780b */ /* 0x000fd60003f1d200 */
[----:B------:R-:W-:Y:S05]  /*9de0*/  @!P3 BRA !P2, `(.L_x_158) ;  /* 0x00000004002cb947 */ /* 0x000fea0005000000 */
[----:B------:R-:W-:-:S04]  /*9df0*/  LOP3.LUT P2, RZ, R2, 0x7fffffff, RZ, 0xc0, !PT ;  /* 0x7fffffff02ff7812 */ /* 0x000fc8000784c0ff */
[----:B------:R-:W-:-:S13]  /*9e00*/  PLOP3.LUT P2, PT, P3, P2, PT, 0x2f, 0xf2 ;  /* 0x0000000000f2781c */ /* 0x000fda0001f44577 */
[----:B------:R-:W-:Y:S05]  /*9e10*/  @P2 BRA `(.L_x_159) ;  /* 0x0000000400182947 */ /* 0x000fea0003800000 */
[----:B------:R-:W-:-:S04]  /*9e20*/  LOP3.LUT P2, RZ, R3, 0x7fffffff, RZ, 0xc0, !PT ;  /* 0x7fffffff03ff7812 */ /* 0x000fc8000784c0ff */
[----:B------:R-:W-:-:S13]  /*9e30*/  PLOP3.LUT P0, PT, P0, P2, PT, 0x2f, 0xf2 ;  /* 0x0000000000f2781c */ /* 0x000fda0000704577 */
[----:B------:R-:W-:Y:S05]  /*9e40*/  @P0 BRA `(.L_x_160) ;  /* 0x0000000400000947 */ /* 0x000fea0003800000 */
[----:B------:R-:W-:Y:S02]  /*9e50*/  ISETP.GE.AND P0, PT, R43, RZ, PT ;  /* 0x000000ff2b00720c */ /* 0x000fe40003f06270 */
[----:B------:R-:W-:-:S11]  /*9e60*/  ISETP.GE.AND P2, PT, R42, RZ, PT ;  /* 0x000000ff2a00720c */ /* 0x000fd60003f46270 */
[----:B------:R-:W-:Y:S01]  /*9e70*/  @P0 IMAD.MOV.U32 R9, RZ, RZ, RZ ;  /* 0x000000ffff090224 */ /* 0x000fe200078e00ff */
[----:B------:R-:W-:Y:S01]  /*9e80*/  @!P0 MOV R9, 0xffffffc0 ;  /* 0xffffffc000098802 */ /* 0x000fe20000000f00 */
[----:B------:R-:W-:Y:S01]  /*9e90*/  @!P0 FFMA R2, R2, 1.84467440737095516160e+19, RZ ;  /* 0x5f80000002028823 */ /* 0x000fe200000000ff */
[----:B------:R-:W-:-:S03]  /*9ea0*/  @!P2 FFMA R3, R3, 1.84467440737095516160e+19, RZ ;  /* 0x5f8000000303a823 */ /* 0x000fc600000000ff */
[----:B------:R-:W-:-:S07]  /*9eb0*/  @!P2 VIADD R9, R9, 0x40 ;  /* 0x000000400909a836 */ /* 0x000fce0000000000 */
.L_x_156:
[----:B------:R-:W-:Y:S01]  /*9ec0*/  LEA R52, R7, 0xc0800000, 0x17 ;  /* 0xc080000007347811 */ /* 0x000fe200078eb8ff */
[----:B------:R-:W-:Y:S01]  /*9ed0*/  VIADD R41, R41, 0xffffff81 ;  /* 0xffffff8129297836 */ /* 0x000fe20000000000 */
[----:B------:R-:W-:Y:S02]  /*9ee0*/  BSSY.RECONVERGENT B1, `(.L_x_161) ;  /* 0x0000035000017945 */ /* 0x000fe40003800200 */
[----:B------:R-:W-:Y:S01]  /*9ef0*/  IADD3 R52, PT, PT, -R52, R3, RZ ;  /* 0x0000000334347210 */ /* 0x000fe20007ffe1ff */
[----:B------:R-:W-:-:S03]  /*9f00*/  IMAD R2, R41, -0x800000, R2 ;  /* 0xff80000029027824 */ /* 0x000fc600078e0202 */
[----:B------:R0:W1:Y:S01]  /*9f10*/  MUFU.RCP R42, R52 ;  /* 0x00000034002a7308 */ /* 0x0000620000001000 */
[----:B------:R-:W-:Y:S01]  /*9f20*/  FADD.FTZ R3, -R52, -RZ ;  /* 0x800000ff34037221 */ /* 0x000fe20000010100 */
[----:B0-----:R-:W-:-:S04]  /*9f30*/  IADD3 R52, PT, PT, R41, 0x7f, -R7 ;  /* 0x0000007f29347810 */ /* 0x001fc80007ffe807 */
[----:B------:R-:W-:Y:S01]  /*9f40*/  IADD3 R9, PT, PT, R52, R9, RZ ;  /* 0x0000000934097210 */ /* 0x000fe20007ffe0ff */
[----:B-1----:R-:W-:-:S04]  /*9f50*/  FFMA R43, R42, R3, 1 ;  /* 0x3f8000002a2b7423 */ /* 0x002fc80000000003 */
[----:B------:R-:W-:-:S04]  /*9f60*/  FFMA R43, R42, R43, R42 ;  /* 0x0000002b2a2b7223 */ /* 0x000fc8000000002a */
[----:B------:R-:W-:-:S04]  /*9f70*/  FFMA R42, R2, R43, RZ ;  /* 0x0000002b022a7223 */ /* 0x000fc800000000ff */
[----:B------:R-:W-:-:S04]  /*9f80*/  FFMA R51, R3, R42, R2 ;  /* 0x0000002a03337223 */ /* 0x000fc80000000002 */
[----:B------:R-:W-:-:S04]  /*9f90*/  FFMA R42, R43, R51, R42 ;  /* 0x000000332b2a7223 */ /* 0x000fc8000000002a */
[----:B------:R-:W-:-:S04]  /*9fa0*/  FFMA R3, R3, R42, R2 ;  /* 0x0000002a03037223 */ /* 0x000fc80000000002 */
[----:B------:R-:W-:-:S05]  /*9fb0*/  FFMA R2, R43, R3, R42 ;  /* 0x000000032b027223 */ /* 0x000fca000000002a */
[----:B------:R-:W-:-:S04]  /*9fc0*/  SHF.R.U32.HI R7, RZ, 0x17, R2 ;  /* 0x00000017ff077819 */ /* 0x000fc80000011602 */
[----:B------:R-:W-:-:S05]  /*9fd0*/  LOP3.LUT R52, R7, 0xff, RZ, 0xc0, !PT ;  /* 0x000000ff07347812 */ /* 0x000fca00078ec0ff */
[----:B------:R-:W-:-:S05]  /*9fe0*/  IMAD.IADD R7, R52, 0x1, R9 ;  /* 0x0000000134077824 */ /* 0x000fca00078e0209 */
[----:B------:R-:W-:-:S04]  /*9ff0*/  IADD3 R41, PT, PT, R7, -0x1, RZ ;  /* 0xffffffff07297810 */ /* 0x000fc80007ffe0ff */
[----:B------:R-:W-:-:S13]  /*a000*/  ISETP.GE.U32.AND P0, PT, R41, 0xfe, PT ;  /* 0x000000fe2900780c */ /* 0x000fda0003f06070 */
[----:B------:R-:W-:Y:S05]  /*a010*/  @!P0 BRA `(.L_x_162) ;  /* 0x0000000000808947 */ /* 0x000fea0003800000 */
[----:B------:R-:W-:-:S13]  /*a020*/  ISETP.GT.AND P0, PT, R7, 0xfe, PT ;  /* 0x000000fe0700780c */ /* 0x000fda0003f04270 */
[----:B------:R-:W-:Y:S05]  /*a030*/  @P0 BRA `(.L_x_163) ;  /* 0x00000000006c0947 */ /* 0x000fea0003800000 */
[----:B------:R-:W-:-:S13]  /*a040*/  ISETP.GE.AND P0, PT, R7, 0x1, PT ;  /* 0x000000010700780c */ /* 0x000fda0003f06270 */
[----:B------:R-:W-:Y:S05]  /*a050*/  @P0 BRA `(.L_x_164) ;  /* 0x0000000000740947 */ /* 0x000fea0003800000 */
[----:B------:R-:W-:Y:S02]  /*a060*/  ISETP.GE.AND P0, PT, R7, -0x18, PT ;  /* 0xffffffe80700780c */ /* 0x000fe40003f06270 */
[----:B------:R-:W-:-:S11]  /*a070*/  LOP3.LUT R2, R2, 0x80000000, RZ, 0xc0, !PT ;  /* 0x8000000002027812 */ /* 0x000fd600078ec0ff */
[----:B------:R-:W-:Y:S05]  /*a080*/  @!P0 BRA `(.L_x_164) ;  /* 0x0000000000688947 */ /* 0x000fea0003800000 */
[CCC-:B------:R-:W-:Y:S01]  /*a090*/  FFMA.RZ R9, R43.reuse, R3.reuse, R42.reuse ;  /* 0x000000032b097223 */ /* 0x1c0fe2000000c02a */
[CCC-:B------:R-:W-:Y:S01]  /*a0a0*/  FFMA.RP R41, R43.reuse, R3.reuse, R42.reuse ;  /* 0x000000032b297223 */ /* 0x1c0fe2000000802a */
[----:B------:R-:W-:Y:S01]  /*a0b0*/  FFMA.RM R42, R43, R3, R42 ;  /* 0x000000032b2a7223 */ /* 0x000fe2000000402a */
[C---:B------:R-:W-:Y:S01]  /*a0c0*/  VIADD R3, R7.reuse, 0x20 ;  /* 0x0000002007037836 */ /* 0x040fe20000000000 */
[----:B------:R-:W-:Y:S02]  /*a0d0*/  ISETP.NE.AND P3, PT, R7, RZ, PT ;  /* 0x000000ff0700720c */ /* 0x000fe40003f65270 */
[----:B------:R-:W-:Y:S02]  /*a0e0*/  LOP3.LUT R9, R9, 0x7fffff, RZ, 0xc0, !PT ;  /* 0x007fffff09097812 */ /* 0x000fe400078ec0ff */
[----:B------:R-:W-:Y:S02]  /*a0f0*/  ISETP.NE.AND P2, PT, R7, RZ, PT ;  /* 0x000000ff0700720c */ /* 0x000fe40003f45270 */
[----:B------:R-:W-:-:S02]  /*a100*/  LOP3.LUT R52, R9, 0x800000, RZ, 0xfc, !PT ;  /* 0x0080000009347812 */ /* 0x000fc400078efcff */
[----:B------:R-:W-:Y:S02]  /*a110*/  IADD3 R7, PT, PT, -R7, RZ, RZ ;  /* 0x000000ff07077210 */ /* 0x000fe40007ffe1ff */
[----:B------:R-:W-:Y:S02]  /*a120*/  SHF.L.U32 R3, R52, R3, RZ ;  /* 0x0000000334037219 */ /* 0x000fe400000006ff */
[----:B------:R-:W-:Y:S02]  /*a130*/  FSETP.NEU.FTZ.AND P0, PT, R41, R42, PT ;  /* 0x0000002a2900720b */ /* 0x000fe40003f1d000 */
[----:B------:R-:W-:Y:S02]  /*a140*/  SEL R7, R7, RZ, P3 ;  /* 0x000000ff07077207 */ /* 0x000fe40001800000 */
[----:B------:R-:W-:Y:S02]  /*a150*/  ISETP.NE.AND P2, PT, R3, RZ, P2 ;  /* 0x000000ff0300720c */ /* 0x000fe40001745270 */
[----:B------:R-:W-:-:S02]  /*a160*/  SHF.R.U32.HI R52, RZ, R7, R52 ;  /* 0x00000007ff347219 */ /* 0x000fc40000011634 */
[----:B------:R-:W-:Y:S02]  /*a170*/  PLOP3.LUT P0, PT, P0, P2, PT, 0xf8, 0x8f ;  /* 0x00000000008f781c */ /* 0x000fe40000705f70 */
[----:B------:R-:W-:Y:S02]  /*a180*/  SHF.R.U32.HI R7, RZ, 0x1, R52 ;  /* 0x00000001ff077819 */ /* 0x000fe40000011634 */
[----:B------:R-:W-:-:S04]  /*a190*/  SEL R42, RZ, 0x1, !P0 ;  /* 0x00000001ff2a7807 */ /* 0x000fc80004000000 */
[----:B------:R-:W-:-:S04]  /*a1a0*/  LOP3.LUT R3, R42, 0x1, R7, 0xf8, !PT ;  /* 0x000000012a037812 */ /* 0x000fc800078ef807 */
[----:B------:R-:W-:-:S05]  /*a1b0*/  LOP3.LUT R52, R3, R52, RZ, 0xc0, !PT ;  /* 0x0000003403347212 */ /* 0x000fca00078ec0ff */
[----:B------:R-:W-:-:S05]  /*a1c0*/  IMAD.IADD R7, R7, 0x1, R52 ;  /* 0x0000000107077824 */ /* 0x000fca00078e0234 */
[----:B------:R-:W-:Y:S01]  /*a1d0*/  LOP3.LUT R2, R7, R2, RZ, 0xfc, !PT ;  /* 0x0000000207027212 */ /* 0x000fe200078efcff */
[----:B------:R-:W-:Y:S06]  /*a1e0*/  BRA `(.L_x_164) ;  /* 0x0000000000107947 */ /* 0x000fec0003800000 */
.L_x_163:
[----:B------:R-:W-:-:S04]  /*a1f0*/  LOP3.LUT R2, R2, 0x80000000, RZ, 0xc0, !PT ;  /* 0x8000000002027812 */ /* 0x000fc800078ec0ff */
[----:B------:R-:W-:Y:S01]  /*a200*/  LOP3.LUT R2, R2, 0x7f800000, RZ, 0xfc, !PT ;  /* 0x7f80000002027812 */ /* 0x000fe200078efcff */
[----:B------:R-:W-:Y:S06]  /*a210*/  BRA `(.L_x_164) ;  /* 0x0000000000047947 */ /* 0x000fec0003800000 */
.L_x_162:
[----:B------:R-:W-:-:S07]  /*a220*/  LEA R2, R9, R2, 0x17 ;  /* 0x0000000209027211 */ /* 0x000fce00078eb8ff */
.L_x_164:
[----:B------:R-:W-:Y:S05]  /*a230*/  BSYNC.RECONVERGENT B1 ;  /* 0x0000000000017941 */ /* 0x000fea0003800200 */
.L_x_161:
[----:B------:R-:W-:Y:S05]  /*a240*/  BRA `(.L_x_165) ;  /* 0x0000000000207947 */ /* 0x000fea0003800000 */
.L_x_160:
[----:B------:R-:W-:-:S04]  /*a250*/  LOP3.LUT R2, R3, 0x80000000, R2, 0x48, !PT ;  /* 0x8000000003027812 */ /* 0x000fc800078e4802 */
[----:B------:R-:W-:Y:S01]  /*a260*/  LOP3.LUT R2, R2, 0x7f800000, RZ, 0xfc, !PT ;  /* 0x7f80000002027812 */ /* 0x000fe200078efcff */
[----:B------:R-:W-:Y:S06]  /*a270*/  BRA `(.L_x_165) ;  /* 0x0000000000147947 */ /* 0x000fec0003800000 */
.L_x_159:
[----:B------:R-:W-:Y:S01]  /*a280*/  LOP3.LUT R2, R3, 0x80000000, R2, 0x48, !PT ;  /* 0x8000000003027812 */ /* 0x000fe200078e4802 */
[----:B------:R-:W-:Y:S06]  /*a290*/  BRA `(.L_x_165) ;  /* 0x00000000000c7947 */ /* 0x000fec0003800000 */
.L_x_158:
[----:B------:R-:W0:Y:S01]  /*a2a0*/  MUFU.RSQ R2, -QNAN ;  /* 0xffc0000000027908 */ /* 0x000e220000001400 */
[----:B------:R-:W-:Y:S05]  /*a2b0*/  BRA `(.L_x_165) ;  /* 0x0000000000047947 */ /* 0x000fea0003800000 */
.L_x_157:
[----:B------:R-:W-:-:S07]  /*a2c0*/  FADD.FTZ R2, R2, R3 ;  /* 0x0000000302027221 */ /* 0x000fce0000010000 */
.L_x_165:
[----:B------:R-:W-:Y:S05]  /*a2d0*/  BSYNC.RECONVERGENT B0 ;  /* 0x0000000000007941 */ /* 0x000fea0003800200 */
.L_x_155:
[----:B------:R-:W-:Y:S02]  /*a2e0*/  HFMA2 R43, -RZ, RZ, 0, 0 ;  /* 0x00000000ff2b7431 */ /* 0x000fe400000001ff */
[----:B------:R-:W-:-:S04]  /*a2f0*/  IMAD.MOV.U32 R42, RZ, RZ, R10 ;  /* 0x000000ffff2a7224 */ /* 0x000fc800078e000a */
[----:B0-----:R-:W-:Y:S05]  /*a300*/  RET.REL.NODEC R42 `(_Z8run_trajPfS_S_P17curandStateXORWOW) ;  /* 0xffffff5c2a3c7950 */ /* 0x001fea0003c3ffff */
.L_x_166:
[----:B------:R-:W-:-:S00]  /*a310*/  BRA `(.L_x_166) ;  /* 0xfffffffc00fc7947 */ /* 0x000fc0000383ffff */
[----:B------:R-:W-:-:S00]  /*a320*/  NOP ;  /* 0x0000000000007918 */ /* 0x000fc00000000000 */
        /* <DEDUP_REMOVED lines=13> */
.L_x_358:


//--------------------- .text._Z11run_momentsPfS_S_S_S_S_P17curandStateXORWOW --------------------------
	.section	.text._Z11run_momentsPfS_S_S_S_S_P17curandStateXORWOW,"ax",@progbits
	.align	128
        .global         _Z11run_momentsPfS_S_S_S_S_P17curandStateXORWOW
        .type           _Z11run_momentsPfS_S_S_S_S_P17curandStateXORWOW,@function
        .size           _Z11run_momentsPfS_S_S_S_S_P17curandStateXORWOW,(.L_x_364 - _Z11run_momentsPfS_S_S_S_S_P17curandStateXORWOW)
        .other          _Z11run_momentsPfS_S_S_S_S_P17curandStateXORWOW,@"STO_CUDA_ENTRY STV_DEFAULT"
_Z11run_momentsPfS_S_S_S_S_P17curandStateXORWOW:
.text._Z11run_momentsPfS_S_S_S_S_P17curandStateXORWOW:
        /* <DEDUP_REMOVED lines=9> */
[----:B-1----:R-:W-:Y:S01]  /*0090*/  IMAD R2, R2, UR4, R3 ;  /* 0x0000000402027c24 */ /* 0x002fe2000f8e0203 */
[----:B------:R-:W1:Y:S06]  /*00a0*/  LDCU UR4, c[0x3][0x74] ;  /* 0x00c00e80ff0477ac */ /* 0x000e6c0008000800 */
[----:B------:R-:W1:Y:S01]  /*00b0*/  LDC.64 R10, c[0x0][0x3b0] ;  /* 0x0000ec00ff0a7b82 */ /* 0x000e620000000a00 */
[----:B0-----:R-:W-:-:S05]  /*00c0*/  IMAD.WIDE.U32 R4, R2, 0x4, R4 ;  /* 0x0000000402047825 */ /* 0x001fca00078e0004 */
[----:B--2---:R0:W5:Y:S02]  /*00d0*/  LDG.E R0, desc[UR8][R4.64] ;  /* 0x0000000804007981 */ /* 0x004164000c1e1900 */
[----:B------:R-:W2:Y:S01]  /*00e0*/  LDC.64 R38, c[0x0][0x380] ;  /* 0x0000e000ff267b82 */ /* 0x000ea20000000a00 */
[----:B---3--:R-:W-:-:S05]  /*00f0*/  IMAD.WIDE.U32 R6, R2, 0x4, R6 ;  /* 0x0000000402067825 */ /* 0x008fca00078e0006 */
[----:B------:R0:W5:Y:S02]  /*0100*/  LDG.E R41, desc[UR8][R6.64] ;  /* 0x0000000806297981 */ /* 0x000164000c1e1900 */
[----:B------:R-:W3:Y:S01]  /*0110*/  LDC.64 R36, c[0x0][0x388] ;  /* 0x0000e200ff247b82 */ /* 0x000ee20000000a00 */
[----:B----4-:R-:W-:-:S05]  /*0120*/  IMAD.WIDE.U32 R8, R2, 0x4, R8 ;  /* 0x0000000402087825 */ /* 0x010fca00078e0008 */
[----:B------:R0:W5:Y:S01]  /*0130*/  LDG.E R40, desc[UR8][R8.64] ;  /* 0x0000000808287981 */ /* 0x000162000c1e1900 */
[----:B-1----:R-:W-:-:S05]  /*0140*/  IMAD.WIDE.U32 R10, R2, 0x30, R10 ;  /* 0x00000030020a7825 */ /* 0x002fca00078e000a */
[----:B------:R0:W5:Y:S01]  /*0150*/  LDG.E R13, desc[UR8][R10.64+0x20] ;  /* 0x000020080a0d7981 */ /* 0x000162000c1e1900 */
[----:B--2---:R-:W-:-:S03]  /*0160*/  IMAD.WIDE.U32 R38, R2, 0x4, R38 ;  /* 0x0000000402267825 */ /* 0x004fc600078e0026 */
[----:B------:R0:W5:Y:S04]  /*0170*/  LDG.E.64 R34, desc[UR8][R10.64+0x28] ;  /* 0x000028080a227981 */ /* 0x000168000c1e1b00 */
[----:B------:R0:W5:Y:S01]  /*0180*/  LDG.E R12, desc[UR8][R38.64] ;  /* 0x00000008260c7981 */ /* 0x000162000c1e1900 */
[----:B---3--:R-:W-:-:S03]  /*0190*/  IMAD.WIDE.U32 R36, R2, 0x4, R36 ;  /* 0x0000000402247825 */ /* 0x008fc600078e0024 */
[----:B------:R0:W5:Y:S04]  /*01a0*/  LDG.E.64 R32, desc[UR8][R10.64] ;  /* 0x000000080a207981 */ /* 0x000168000c1e1b00 */
[----:B------:R0:W5:Y:S04]  /*01b0*/  LDG.E R49, desc[UR8][R36.64] ;  /* 0x0000000824317981 */ /* 0x000168000c1e1900 */
[----:B------:R0:W5:Y:S04]  /*01c0*/  LDG.E.64 R30, desc[UR8][R10.64+0x8] ;  /* 0x000008080a1e7981 */ /* 0x000168000c1e1b00 */
[----:B------:R0:W5:Y:S04]  /*01d0*/  LDG.E.64 R28, desc[UR8][R10.64+0x10] ;  /* 0x000010080a1c7981 */ /* 0x000168000c1e1b00 */
[----:B------:R0:W5:Y:S01]  /*01e0*/  LDG.E.64 R26, desc[UR8][R10.64+0x18] ;  /* 0x000018080a1a7981 */ /* 0x000162000c1e1b00 */
[----:B------:R-:W-:-:S09]  /*01f0*/  UISETP.NE.U32.AND UP0, UPT, UR4, URZ, UPT ;  /* 0x000000ff0400728c */ /* 0x000fd2000bf05070 */
[----:B0-----:R-:W-:Y:S05]  /*0200*/  BRA.U UP0, `(.L_x_167) ;  /* 0x0000000100587547 */ /* 0x001fea000b800000 */
[----:B------:R-:W0:Y:S02]  /*0210*/  LDCU UR4, c[0x3][0x70] ;  /* 0x00c00e00ff0477ac */ /* 0x000e240008000800 */
[----:B0-----:R-:W0:Y:S01]  /*0220*/  I2F.U32.RP R3, UR4 ;  /* 0x0000000400037d06 */ /* 0x001e220008209000 */
[----:B------:R-:W-:-:S07]  /*0230*/  ISETP.NE.U32.AND P2, PT, RZ, UR4, PT ;  /* 0x00000004ff007c0c */ /* 0x000fce000bf45070 */
[----:B0-----:R-:W0:Y:S02]  /*0240*/  MUFU.RCP R3, R3 ;  /* 0x0000000300037308 */ /* 0x001e240000001000 */
[----:B0-----:R-:W-:Y:S02]  /*0250*/  VIADD R4, R3, 0xffffffe ;  /* 0x0ffffffe03047836 */ /* 0x001fe40000000000 */
[----:B------:R-:W-:-:S04]  /*0260*/  IMAD.MOV.U32 R3, RZ, RZ, RZ ;  /* 0x000000ffff037224 */ /* 0x000fc800078e00ff */
[----:B------:R0:W1:Y:S02]  /*0270*/  F2I.FTZ.U32.TRUNC.NTZ R5, R4 ;  /* 0x0000000400057305 */ /* 0x000064000021f000 */
[----:B0-----:R-:W-:Y:S01]  /*0280*/  IMAD.MOV.U32 R4, RZ, RZ, RZ ;  /* 0x000000ffff047224 */ /* 0x001fe200078e00ff */
[----:B-1----:R-:W-:-:S05]  /*0290*/  IADD3 R7, PT, PT, RZ, -R5, RZ ;  /* 0x80000005ff077210 */ /* 0x002fca0007ffe0ff */
[----:B------:R-:W-:-:S04]  /*02a0*/  IMAD R7, R7, UR4, RZ ;  /* 0x0000000407077c24 */ /* 0x000fc8000f8e02ff */
[----:B------:R-:W-:-:S06]  /*02b0*/  IMAD.HI.U32 R5, R5, R7, R4 ;  /* 0x0000000705057227 */ /* 0x000fcc00078e0004 */
[----:B------:R-:W-:-:S04]  /*02c0*/  IMAD.HI.U32 R5, R5, R2, RZ ;  /* 0x0000000205057227 */ /* 0x000fc800078e00ff */
[----:B------:R-:W-:-:S04]  /*02d0*/  IMAD.MOV R7, RZ, RZ, -R5 ;  /* 0x000000ffff077224 */ /* 0x000fc800078e0a05 */
[----:B------:R-:W-:-:S05]  /*02e0*/  IMAD R2, R7, UR4, R2 ;  /* 0x0000000407027c24 */ /* 0x000fca000f8e0202 */
[----:B------:R-:W-:-:S13]  /*02f0*/  ISETP.GE.U32.AND P0, PT, R2, UR4, PT ;  /* 0x0000000402007c0c */ /* 0x000fda000bf06070 */
[----:B------:R-:W-:Y:S01]  /*0300*/  @P0 IADD3 R2, PT, PT, R2, -UR4, RZ ;  /* 0x8000000402020c10 */ /* 0x000fe2000fffe0ff */
[----:B------:R-:W-:-:S03]  /*0310*/  @P0 VIADD R5, R5, 0x1 ;  /* 0x0000000105050836 */ /* 0x000fc60000000000 */
[----:B------:R-:W-:-:S13]  /*0320*/  ISETP.GE.U32.AND P1, PT, R2, UR4, PT ;  /* 0x0000000402007c0c */ /* 0x000fda000bf26070 */
[----:B------:R-:W-:Y:S01]  /*0330*/  @P1 VIADD R5, R5, 0x1 ;  /* 0x0000000105051836 */ /* 0x000fe20000000000 */
[----:B------:R-:W-:-:S04]  /*0340*/  @!P2 LOP3.LUT R5, RZ, UR4, RZ, 0x33, !PT ;  /* 0x00000004ff05ac12 */ /* 0x000fc8000f8e33ff */
[----:B------:R-:W-:Y:S01]  /*0350*/  MOV R2, R5 ;  /* 0x0000000500027202 */ /* 0x000fe20000000f00 */
[----:B------:R-:W-:Y:S06]  /*0360*/  BRA `(.L_x_168) ;  /* 0x0000000000087947 */ /* 0x000fec0003800000 */
.L_x_167:
[----:B------:R-:W-:-:S07]  /*0370*/  MOV R6, 0x390 ;  /* 0x0000039000067802 */ /* 0x000fce0000000f00 */
[----:B-----5:R-:W-:Y:S05]  /*0380*/  CALL.REL.NOINC `($__internal_5_$__cuda_sm20_div_s64) ;  /* 0x0000009c00ac7944 */ /* 0x020fea0003c00000 */
.L_x_168:
[----:B------:R-:W0:Y:S01]  /*0390*/  LDCU UR7, c[0x3][0x8c] ;  /* 0x00c01180ff0777ac */ /* 0x000e220008000800 */
[----:B------:R-:W-:Y:S01]  /*03a0*/  BSSY.RECONVERGENT B0, `(.L_x_169) ;  /* 0x000001d000007945 */ /* 0x000fe20003800200 */
[----:B0-----:R-:W-:-:S06]  /*03b0*/  USHF.R.S32.HI UR6, URZ, 0x1f, UR7 ;  /* 0x0000001fff067899 */ /* 0x001fcc0008011407 */
[----:B------:R-:W-:-:S04]  /*03c0*/  LOP3.LUT R4, R3, UR6, RZ, 0xfc, !PT ;  /* 0x0000000603047c12 */ /* 0x000fc8000f8efcff */
[----:B------:R-:W-:-:S13]  /*03d0*/  ISETP.NE.U32.AND P0, PT, R4, RZ, PT ;  /* 0x000000ff0400720c */ /* 0x000fda0003f05070 */
[----:B------:R-:W-:Y:S05]  /*03e0*/  @P0 BRA `(.L_x_170) ;  /* 0x00000000004c0947 */ /* 0x000fea0003800000 */
[----:B------:R-:W0:Y:S01]  /*03f0*/  I2F.U32.RP R3, UR7 ;  /* 0x0000000700037d06 */ /* 0x000e220008209000 */
        /* <DEDUP_REMOVED lines=13> */
[----:B------:R-:W-:-:S04]  /*04d0*/  @P0 IADD3 R2, PT, PT, R2, -UR7, RZ ;  /* 0x8000000702020c10 */ /* 0x000fc8000fffe0ff */
[----:B------:R-:W-:-:S13]  /*04e0*/  ISETP.GE.U32.AND P0, PT, R2, UR7, PT ;  /* 0x0000000702007c0c */ /* 0x000fda000bf06070 */
[----:B------:R-:W-:Y:S01]  /*04f0*/  @P0 VIADD R2, R2, -UR7 ;  /* 0x8000000702020c36 */ /* 0x000fe20008000000 */
[----:B------:R-:W-:Y:S01]  /*0500*/  @!P1 LOP3.LUT R2, RZ, UR7, RZ, 0x33, !PT ;  /* 0x00000007ff029c12 */ /* 0x000fe2000f8e33ff */
[----:B------:R-:W-:Y:S06]  /*0510*/  BRA `(.L_x_171) ;  /* 0x0000000000147947 */ /* 0x000fec0003800000 */
.L_x_170:
[----:B------:R-:W-:Y:S02]  /*0520*/  MOV R10, R2 ;  /* 0x00000002000a7202 */ /* 0x000fe40000000f00 */
[----:B------:R-:W-:-:S07]  /*0530*/  MOV R2, 0x550 ;  /* 0x0000055000027802 */ /* 0x000fce0000000f00 */
[----:B-----5:R-:W-:Y:S05]  /*0540*/  CALL.REL.NOINC `($__internal_7_$__cuda_sm20_rem_s64) ;  /* 0x000000a400107944 */ /* 0x020fea0003c00000 */
[----:B------:R-:W-:Y:S02]  /*0550*/  IMAD.MOV.U32 R2, RZ, RZ, R4 ;  /* 0x000000ffff027224 */ /* 0x000fe400078e0004 */
[----:B------:R-:W-:-:S07]  /*0560*/  IMAD.MOV.U32 R3, RZ, RZ, R5 ;  /* 0x000000ffff037224 */ /* 0x000fce00078e0005 */
.L_x_171:
[----:B------:R-:W-:Y:S05]  /*0570*/  BSYNC.RECONVERGENT B0 ;  /* 0x0000000000007941 */ /* 0x000fea0003800200 */
.L_x_169:
[----:B------:R-:W0:Y:S01]  /*0580*/  LDCU.64 UR4, c[0x0][0x3a8] ;  /* 0x00007500ff0477ac */ /* 0x000e220008000a00 */
[----:B------:R-:W1:Y:S01]  /*0590*/  LDCU.64 UR6, c[0x3][0x48] ;  /* 0x00c00900ff0677ac */ /* 0x000e620008000a00 */
[----:B------:R-:W2:Y:S01]  /*05a0*/  LDCU.64 UR10, c[0x3][0x50] ;  /* 0x00c00a00ff0a77ac */ /* 0x000ea20008000a00 */
[----:B------:R-:W3:Y:S01]  /*05b0*/  LDCU.64 UR12, c[0x3][0x58] ;  /* 0x00c00b00ff0c77ac */ /* 0x000ee20008000a00 */
[C---:B0-----:R-:W-:Y:S01]  /*05c0*/  LEA R4, P0, R2.reuse, UR4, 0x2 ;  /* 0x0000000402047c11 */ /* 0x041fe2000f8010ff */
[----:B------:R-:W0:Y:S03]  /*05d0*/  LDCU.U8 UR4, c[0x3][0x88] ;  /* 0x00c01100ff0477ac */ /* 0x000e260008000000 */
[----:B------:R-:W-:-:S06]  /*05e0*/  LEA.HI.X R5, R2, UR5, R3, 0x2, P0 ;  /* 0x0000000502057c11 */ /* 0x000fcc00080f1403 */
[----:B------:R4:W5:Y:S01]  /*05f0*/  LDG.E R5, desc[UR8][R4.64] ;  /* 0x0000000804057981 */ /* 0x000962000c1e1900 */
[----:B------:R-:W1:Y:S01]  /*0600*/  LDCU UR5, c[0x3][0x60] ;  /* 0x00c00c00ff0577ac */ /* 0x000e620008000800 */
[----:B0-----:R-:W-:-:S04]  /*0610*/  UPRMT UR4, UR4, 0x9910, URZ ;  /* 0x0000991004047896 */ /* 0x001fc800080000ff */
[----:B------:R-:W-:-:S09]  /*0620*/  UISETP.GT.AND UP0, UPT, UR4, 0x66, UPT ;  /* 0x000000660400788c */ /* 0x000fd2000bf04270 */
[----:B-1234-:R-:W-:Y:S05]  /*0630*/  BRA.U UP0, `(.L_x_172) ;  /* 0x0000000100707547 */ /* 0x01efea000b800000 */
[----:B------:R-:W-:Y:S01]  /*0640*/  UISETP.NE.AND UP0, UPT, UR4, 0x44, UPT ;  /* 0x000000440400788c */ /* 0x000fe2000bf05270 */
[----:B------:R-:W-:Y:S01]  /*0650*/  MOV R11, UR6 ;  /* 0x00000006000b7c02 */ /* 0x000fe20008000f00 */
[----:B------:R-:W-:Y:S01]  /*0660*/  IMAD.U32 R10, RZ, RZ, UR7 ;  /* 0x00000007ff0a7e24 */ /* 0x000fe2000f8e00ff */
[----:B------:R-:W-:Y:S01]  /*0670*/  MOV R8, UR11 ;  /* 0x0000000b00087c02 */ /* 0x000fe20008000f00 */
[----:B------:R-:W-:Y:S01]  /*0680*/  IMAD.U32 R9, RZ, RZ, UR10 ;  /* 0x0000000aff097e24 */ /* 0x000fe2000f8e00ff */
[----:B------:R-:W-:Y:S01]  /*0690*/  MOV R4, UR5 ;  /* 0x0000000500047c02 */ /* 0x000fe20008000f00 */
[----:B-----5:R-:W-:Y:S02]  /*06a0*/  IMAD.MOV.U32 R6, RZ, RZ, R5 ;  /* 0x000000ffff067224 */ /* 0x020fe400078e0005 */
[----:B------:R-:W-:Y:S01]  /*06b0*/  IMAD.U32 R7, RZ, RZ, UR13 ;  /* 0x0000000dff077e24 */ /* 0x000fe2000f8e00ff */
[----:B------:R-:W-:Y:S06]  /*06c0*/  BRA.U !UP0, `(.L_x_173) ;  /* 0x0000000508047547 */ /* 0x000fec000b800000 */
[----:B------:R-:W-:Y:S01]  /*06d0*/  UISETP.NE.AND UP0, UPT, UR4, 0x61, UPT ;  /* 0x000000610400788c */ /* 0x000fe2000bf05270 */
[----:B------:R-:W-:Y:S01]  /*06e0*/  IMAD.MOV.U32 R11, RZ, RZ, R5 ;  /* 0x000000ffff0b7224 */ /* 0x000fe200078e0005 */
[----:B------:R-:W-:Y:S01]  /*06f0*/  MOV R9, UR10 ;  /* 0x0000000a00097c02 */ /* 0x000fe20008000f00 */
[----:B------:R-:W-:Y:S01]  /*0700*/  IMAD.U32 R10, RZ, RZ, UR7 ;  /* 0x00000007ff0a7e24 */ /* 0x000fe2000f8e00ff */
[----:B------:R-:W-:Y:S01]  /*0710*/  MOV R7, UR13 ;  /* 0x0000000d00077c02 */ /* 0x000fe20008000f00 */
[----:B------:R-:W-:Y:S02]  /*0720*/  IMAD.U32 R8, RZ, RZ, UR11 ;  /* 0x0000000bff087e24 */ /* 0x000fe4000f8e00ff */
[----:B------:R-:W-:Y:S02]  /*0730*/  IMAD.U32 R6, RZ, RZ, UR12 ;  /* 0x0000000cff067e24 */ /* 0x000fe4000f8e00ff */
        /* <DEDUP_REMOVED lines=11> */
[----:B------:R-:W-:Y:S05]  /*07f0*/  BRA `(.L_x_174) ;  /* 0x00000000009c7947 */ /* 0x000fea0003800000 */
.L_x_172:
[----:B------:R-:W-:-:S09]  /*0800*/  UISETP.GT.AND UP0, UPT, UR4, 0x6f, UPT ;  /* 0x0000006f0400788c */ /* 0x000fd2000bf04270 */
[----:B------:R-:W-:Y:S05]  /*0810*/  BRA.U UP0, `(.L_x_175) ;  /* 0x00000001004c7547 */ /* 0x000fea000b800000 */
[----:B------:R-:W-:Y:S01]  /*0820*/  UISETP.NE.AND UP0, UPT, UR4, 0x67, UPT ;  /* 0x000000670400788c */ /* 0x000fe2000bf05270 */
[----:B------:R-:W-:Y:S01]  /*0830*/  MOV R11, UR6 ;  /* 0x00000006000b7c02 */ /* 0x000fe20008000f00 */
[----:B------:R-:W-:Y:S01]  /*0840*/  IMAD.U32 R10, RZ, RZ, UR7 ;  /* 0x00000007ff0a7e24 */ /* 0x000fe2000f8e00ff */
[----:B-----5:R-:W-:Y:S01]  /*0850*/  MOV R8, R5 ;  /* 0x0000000500087202 */ /* 0x020fe20000000f00 */
[----:B------:R-:W-:Y:S01]  /*0860*/  IMAD.U32 R9, RZ, RZ, UR10 ;  /* 0x0000000aff097e24 */ /* 0x000fe2000f8e00ff */
[----:B------:R-:W-:Y:S01]  /*0870*/  MOV R4, UR5 ;  /* 0x0000000500047c02 */ /* 0x000fe20008000f00 */
        /* <DEDUP_REMOVED lines=13> */
.L_x_175:
[----:B------:R-:W-:Y:S01]  /*0950*/  UISETP.NE.AND UP0, UPT, UR4, 0x70, UPT ;  /* 0x000000700400788c */ /* 0x000fe2000bf05270 */
[----:B------:R-:W-:Y:S01]  /*0960*/  IMAD.U32 R11, RZ, RZ, UR6 ;  /* 0x00000006ff0b7e24 */ /* 0x000fe2000f8e00ff */
[----:B------:R-:W-:Y:S01]  /*0970*/  MOV R10, UR7 ;  /* 0x00000007000a7c02 */ /* 0x000fe20008000f00 */
[----:B------:R-:W-:Y:S01]  /*0980*/  IMAD.U32 R9, RZ, RZ, UR10 ;  /* 0x0000000aff097e24 */ /* 0x000fe2000f8e00ff */
[----:B------:R-:W-:Y:S01]  /*0990*/  MOV R6, UR12 ;  /* 0x0000000c00067c02 */ /* 0x000fe20008000f00 */
[----:B------:R-:W-:Y:S02]  /*09a0*/  IMAD.U32 R8, RZ, RZ, UR11 ;  /* 0x0000000bff087e24 */ /* 0x000fe4000f8e00ff */
[----:B-----5:R-:W-:Y:S02]  /*09b0*/  IMAD.MOV.U32 R7, RZ, RZ, R5 ;  /* 0x000000ffff077224 */ /* 0x020fe400078e0005 */
[----:B------:R-:W-:Y:S01]  /*09c0*/  IMAD.U32 R4, RZ, RZ, UR5 ;  /* 0x00000005ff047e24 */ /* 0x000fe2000f8e00ff */
[----:B------:R-:W-:Y:S06]  /*09d0*/  BRA.U !UP0, `(.L_x_173) ;  /* 0x0000000108407547 */ /* 0x000fec000b800000 */
[----:B------:R-:W-:Y:S01]  /*09e0*/  UISETP.NE.AND UP0, UPT, UR4, 0x77, UPT ;  /* 0x000000770400788c */ /* 0x000fe2000bf05270 */
[----:B------:R-:W-:Y:S01]  /*09f0*/  MOV R10, R5 ;  /* 0x00000005000a7202 */ /* 0x000fe20000000f00 */
[----:B------:R-:W-:Y:S01]  /*0a00*/  IMAD.U32 R11, RZ, RZ, UR6 ;  /* 0x00000006ff0b7e24 */ /* 0x000fe2000f8e00ff */
[----:B------:R-:W-:Y:S01]  /*0a10*/  MOV R8, UR11 ;  /* 0x0000000b00087c02 */ /* 0x000fe20008000f00 */
[----:B------:R-:W-:Y:S01]  /*0a20*/  IMAD.U32 R9, RZ, RZ, UR10 ;  /* 0x0000000aff097e24 */ /* 0x000fe2000f8e00ff */
[----:B------:R-:W-:Y:S01]  /*0a30*/  MOV R4, UR5 ;  /* 0x0000000500047c02 */ /* 0x000fe20008000f00 */
[----:B------:R-:W-:Y:S02]  /*0a40*/  IMAD.U32 R6, RZ, RZ, UR12 ;  /* 0x0000000cff067e24 */ /* 0x000fe4000f8e00ff */
[----:B------:R-:W-:Y:S01]  /*0a50*/  IMAD.U32 R7, RZ, RZ, UR13 ;  /* 0x0000000dff077e24 */ /* 0x000fe2000f8e00ff */
[----:B------:R-:W-:Y:S06]  /*0a60*/  BRA.U !UP0, `(.L_x_173) ;  /* 0x00000001081c7547 */ /* 0x000fec000b800000 */
.L_x_174:
[----:B------:R-:W-:Y:S01]  /*0a70*/  IMAD.U32 R11, RZ, RZ, UR6 ;  /* 0x00000006ff0b7e24 */ /* 0x000fe2000f8e00ff */
[----:B------:R-:W-:Y:S01]  /*0a80*/  MOV R9, UR10 ;  /* 0x0000000a00097c02 */ /* 0x000fe20008000f00 */
[----:B------:R-:W-:Y:S01]  /*0a90*/  IMAD.U32 R10, RZ, RZ, UR7 ;  /* 0x00000007ff0a7e24 */ /* 0x000fe2000f8e00ff */
[----:B------:R-:W-:Y:S01]  /*0aa0*/  MOV R7, UR13 ;  /* 0x0000000d00077c02 */ /* 0x000fe20008000f00 */
[----:B------:R-:W-:Y:S02]  /*0ab0*/  IMAD.U32 R8, RZ, RZ, UR11 ;  /* 0x0000000bff087e24 */ /* 0x000fe4000f8e00ff */
[----:B------:R-:W-:Y:S02]  /*0ac0*/  IMAD.U32 R6, RZ, RZ, UR12 ;  /* 0x0000000cff067e24 */ /* 0x000fe4000f8e00ff */
[----:B------:R-:W-:-:S07]  /*0ad0*/  IMAD.U32 R4, RZ, RZ, UR5 ;  /* 0x00000005ff047e24 */ /* 0x000fce000f8e00ff */
.L_x_173:
[----:B------:R-:W0:Y:S01]  /*0ae0*/  MUFU.RCP R3, R10 ;  /* 0x0000000a00037308 */ /* 0x000e220000001000 */
[----:B------:R-:W-:Y:S01]  /*0af0*/  UMOV UR4, 0x40c90fdb ;  /* 0x40c90fdb00047882 */ /* 0x000fe20000000000 */
[----:B------:R-:W-:Y:S01]  /*0b00*/  BSSY.RECONVERGENT B2, `(.L_x_176) ;  /* 0x000000d000027945 */ /* 0x000fe20003800200 */
[----:B------:R-:W-:-:S05]  /*0b10*/  IMAD.U32 R5, RZ, RZ, UR4 ;  /* 0x00000004ff057e24 */ /* 0x000fca000f8e00ff */
[----:B------:R-:W1:Y:S01]  /*0b20*/  FCHK P0, R5, R10 ;  /* 0x0000000a05007302 */ /* 0x000e620000000000 */
[----:B0-----:R-:W-:-:S04]  /*0b30*/  FFMA R2, R3, -R10, 1 ;  /* 0x3f80000003027423 */ /* 0x001fc8000000080a */
[----:B------:R-:W-:-:S04]  /*0b40*/  FFMA R2, R3, R2, R3 ;  /* 0x0000000203027223 */ /* 0x000fc80000000003 */
[----:B------:R-:W-:-:S04]  /*0b50*/  FFMA R3, R2, 6.2831854820251464844, RZ ;  /* 0x40c90fdb02037823 */ /* 0x000fc800000000ff */
[----:B------:R-:W-:-:S04]  /*0b60*/  FFMA R14, R3, -R10, 6.2831854820251464844 ;  /* 0x40c90fdb030e7423 */ /* 0x000fc8000000080a */
[----:B------:R-:W-:Y:S01]  /*0b70*/  FFMA R2, R2, R14, R3 ;  /* 0x0000000e02027223 */ /* 0x000fe20000000003 */
[----:B-1----:R-:W-:Y:S06]  /*0b80*/  @!P0 BRA `(.L_x_177) ;  /* 0x0000000000108947 */ /* 0x002fec0003800000 */
[----:B------:R-:W-:Y:S02]  /*0b90*/  HFMA2 R2, -RZ, RZ, 2.392578125, 0.0004794597625732421875 ;  /* 0x40c90fdbff027431 */ /* 0x000fe400000001ff */
[----:B------:R-:W-:Y:S01]  /*0ba0*/  IMAD.MOV.U32 R22, RZ, RZ, R10 ;  /* 0x000000ffff167224 */ /* 0x000fe200078e000a */
[----:B------:R-:W-:-:S07]  /*0bb0*/  MOV R14, 0xbd0 ;  /* 0x00000bd0000e7802 */ /* 0x000fce0000000f00 */
[----:B------:R-:W-:Y:S05]  /*0bc0*/  CALL.REL.NOINC `($__internal_9_$__cuda_sm3x_div_rn_noftz_f32_slowpath) ;  /* 0x000000a400007944 */ /* 0x000fea0003c00000 */
.L_x_177:
[----:B------:R-:W-:Y:S05]  /*0bd0*/  BSYNC.RECONVERGENT B2 ;  /* 0x0000000000027941 */ /* 0x000fea0003800200 */
.L_x_176:
        /* <DEDUP_REMOVED lines=12> */
[----:B------:R-:W-:Y:S05]  /*0ca0*/  CALL.REL.NOINC `($__internal_9_$__cuda_sm3x_div_rn_noftz_f32_slowpath) ;  /* 0x000000a000c87944 */ /* 0x000fea0003c00000 */
[----:B------:R-:W-:-:S07]  /*0cb0*/  IMAD.MOV.U32 R5, RZ, RZ, R2 ;  /* 0x000000ffff057224 */ /* 0x000fce00078e0002 */
.L_x_179:
[----:B------:R-:W-:Y:S05]  /*0cc0*/  BSYNC.RECONVERGENT B2 ;  /* 0x0000000000027941 */ /* 0x000fea0003800200 */
.L_x_178:
[----:B------:R-:W0:Y:S01]  /*0cd0*/  LDCU UR4, c[0x3][0x6c] ;  /* 0x00c00d80ff0477ac */ /* 0x000e220008000800 */
[----:B------:R-:W-:Y:S01]  /*0ce0*/  MOV R25, R29 ;  /* 0x0000001d00197202 */ /* 0x000fe20000000f00 */
        /* <DEDUP_REMOVED lines=8> */
[----:B------:R-:W-:Y:S01]  /*0d70*/  IMAD.MOV.U32 R17, RZ, RZ, 0x3e055027 ;  /* 0x3e055027ff117424 */ /* 0x000fe200078e00ff */
[----:B------:R-:W-:Y:S01]  /*0d80*/  LOP3.LUT R2, R2, R33, RZ, 0x3c, !PT ;  /* 0x0000002102027212 */ /* 0x000fe200078e3cff */
[----:B------:R-:W0:Y:S01]  /*0d90*/  MUFU.RCP R19, R4 ;  /* 0x0000000400137308 */ /* 0x000e220000001000 */
[----:B------:R-:W-:Y:S03]  /*0da0*/  BSSY.RECONVERGENT B2, `(.L_x_181) ;  /* 0x000002c000027945 */ /* 0x000fe60003800200 */
[----:B------:R-:W-:-:S05]  /*0db0*/  IMAD.SHL.U32 R3, R2, 0x2, RZ ;  /* 0x0000000202037824 */ /* 0x000fca00078e00ff */
[----:B------:R-:W-:-:S04]  /*0dc0*/  LOP3.LUT R3, R29, R14, R3, 0x96, !PT ;  /* 0x0000000e1d037212 */ /* 0x000fc800078e9603 */
[----:B------:R-:W-:Y:S01]  /*0dd0*/  LOP3.LUT R25, R3, R2, RZ, 0x3c, !PT ;  /* 0x0000000203197212 */ /* 0x000fe200078e3cff */
[----:B------:R-:W-:-:S04]  /*0de0*/  IMAD.MOV.U32 R3, RZ, RZ, 0x2f800000 ;  /* 0x2f800000ff037424 */ /* 0x000fc800078e00ff */
[----:B------:R-:W-:-:S05]  /*0df0*/  IMAD.IADD R2, R25, 0x1, R32 ;  /* 0x0000000119027824 */ /* 0x000fca00078e0220 */
[----:B------:R-:W-:-:S05]  /*0e00*/  I2FP.F32.U32 R2, R2 ;  /* 0x0000000200027245 */ /* 0x000fca0000201000 */
[----:B------:R-:W-:-:S05]  /*0e10*/  FFMA R2, R2, R3, 1.1641532182693481445e-10 ;  /* 0x2f00000002027423 */ /* 0x000fca0000000003 */
[----:B------:R-:W-:-:S13]  /*0e20*/  FSETP.GEU.AND P0, PT, R2, 1.175494350822287508e-38, PT ;  /* 0x008000000200780b */ /* 0x000fda0003f0e000 */
[----:B------:R-:W-:-:S05]  /*0e30*/  @!P0 FMUL R2, R2, 8388608 ;  /* 0x4b00000002028820 */ /* 0x000fca0000400000 */
[----:B------:R-:W-:-:S04]  /*0e40*/  IADD3 R3, PT, PT, R2, -0x3f2aaaab, RZ ;  /* 0xc0d5555502037810 */ /* 0x000fc80007ffe0ff */
[----:B------:R-:W-:-:S04]  /*0e50*/  LOP3.LUT R15, R3, 0xff800000, RZ, 0xc0, !PT ;  /* 0xff800000030f7812 */ /* 0x000fc800078ec0ff */
[----:B------:R-:W-:Y:S01]  /*0e60*/  I2FP.F32.S32 R14, R15 ;  /* 0x0000000f000e7245 */ /* 0x000fe20000201400 */
[----:B------:R-:W-:Y:S01]  /*0e70*/  IMAD.IADD R3, R2, 0x1, -R15 ;  /* 0x0000000102037824 */ /* 0x000fe200078e0a0f */
[----:B------:R-:W-:-:S03]  /*0e80*/  MOV R15, 0x7f800000 ;  /* 0x7f800000000f7802 */ /* 0x000fc60000000f00 */
[----:B------:R-:W-:-:S04]  /*0e90*/  FADD R16, R3, -1 ;  /* 0xbf80000003107421 */ /* 0x000fc80000000000 */
[----:B------:R-:W-:-:S04]  /*0ea0*/  FFMA R3, R16, -R17, 0.14084610342979431152 ;  /* 0x3e1039f610037423 */ /* 0x000fc80000000811 */
[----:B------:R-:W-:-:S04]  /*0eb0*/  FFMA R3, R16, R3, -0.12148627638816833496 ;  /* 0xbdf8cdcc10037423 */ /* 0x000fc80000000003 */
[----:B------:R-:W-:-:S04]  /*0ec0*/  FFMA R3, R16, R3, 0.13980610668659210205 ;  /* 0x3e0f295510037423 */ /* 0x000fc80000000003 */
[----:B------:R-:W-:-:S04]  /*0ed0*/  FFMA R3, R16, R3, -0.16684235632419586182 ;  /* 0xbe2ad8b910037423 */ /* 0x000fc80000000003 */
[----:B------:R-:W-:-:S04]  /*0ee0*/  FFMA R3, R16, R3, 0.20012299716472625732 ;  /* 0x3e4ced0b10037423 */ /* 0x000fc80000000003 */
[----:B------:R-:W-:-:S04]  /*0ef0*/  FFMA R3, R16, R3, -0.24999669194221496582 ;  /* 0xbe7fff2210037423 */ /* 0x000fc80000000003 */
[----:B------:R-:W-:-:S04]  /*0f00*/  FFMA R3, R16, R3, 0.33333182334899902344 ;  /* 0x3eaaaa7810037423 */ /* 0x000fc80000000003 */
[----:B------:R-:W-:Y:S01]  /*0f10*/  FFMA R17, R16, R3, -0.5 ;  /* 0xbf00000010117423 */ /* 0x000fe20000000003 */
[----:B------:R-:W-:Y:S02]  /*0f20*/  FSEL R3, RZ, -23, P0 ;  /* 0xc1b80000ff037808 */ /* 0x000fe40000000000 */
[----:B------:R-:W-:Y:S01]  /*0f30*/  ISETP.GT.U32.AND P0, PT, R2, 0x7f7fffff, PT ;  /* 0x7f7fffff0200780c */ /* 0x000fe20003f04070 */
[----:B------:R-:W-:Y:S02]  /*0f40*/  FMUL R17, R16, R17 ;  /* 0x0000001110117220 */ /* 0x000fe40000400000 */
[----:B------:R-:W-:Y:S01]  /*0f50*/  FFMA R3, R14, 1.1920928955078125e-07, R3 ;  /* 0x340000000e037823 */ /* 0x000fe20000000003 */
[----:B0-----:R-:W-:Y:S01]  /*0f60*/  FFMA R14, R19, -R4, 1 ;  /* 0x3f800000130e7423 */ /* 0x001fe20000000804 */
[----:B------:R-:W-:-:S03]  /*0f70*/  FFMA R16, R16, R17, R16 ;  /* 0x0000001110107223 */ /* 0x000fc60000000010 */
[----:B------:R-:W-:Y:S01]  /*0f80*/  FFMA R19, R19, R14, R19 ;  /* 0x0000000e13137223 */ /* 0x000fe20000000013 */
[----:B------:R-:W-:-:S04]  /*0f90*/  FFMA R3, R3, 0.69314718246459960938, R16 ;  /* 0x3f31721803037823 */ /* 0x000fc80000000010 */
        /* <DEDUP_REMOVED lines=8> */
[----:B------:R-:W-:Y:S01]  /*1020*/  IMAD.MOV.U32 R22, RZ, RZ, R4 ;  /* 0x000000ffff167224 */ /* 0x000fe200078e0004 */
[----:B------:R-:W-:-:S07]  /*1030*/  MOV R14, 0x1050 ;  /* 0x00001050000e7802 */ /* 0x000fce0000000f00 */
[----:B------:R-:W-:Y:S05]  /*1040*/  CALL.REL.NOINC `($__internal_9_$__cuda_sm3x_div_rn_noftz_f32_slowpath) ;  /* 0x0000009c00e07944 */ /* 0x000fea0003c00000 */
[----:B------:R-:W-:-:S07]  /*1050*/  IMAD.MOV.U32 R14, RZ, RZ, R2 ;  /* 0x000000ffff0e7224 */ /* 0x000fce00078e0002 */
.L_x_182:
[----:B------:R-:W-:Y:S05]  /*1060*/  BSYNC.RECONVERGENT B2 ;  /* 0x0000000000027941 */ /* 0x000fea0003800200 */
.L_x_181:
        /* <DEDUP_REMOVED lines=12> */
[----:B------:R-:W-:Y:S05]  /*1130*/  CALL.REL.NOINC `($__internal_9_$__cuda_sm3x_div_rn_noftz_f32_slowpath) ;  /* 0x0000009c00a47944 */ /* 0x000fea0003c00000 */
.L_x_184:
[----:B------:R-:W-:Y:S05]  /*1140*/  BSYNC.RECONVERGENT B2 ;  /* 0x0000000000027941 */ /* 0x000fea0003800200 */
.L_x_183:
[----:B------:R-:W-:Y:S01]  /*1150*/  FADD R2, R2, 0.5 ;  /* 0x3f00000002027421 */ /* 0x000fe20000000000 */
[----:B------:R-:W-:Y:S01]  /*1160*/  IMAD.MOV.U32 R24, RZ, RZ, R29 ;  /* 0x000000ffff187224 */ /* 0x000fe200078e001d */
[----:B------:R-:W-:Y:S01]  /*1170*/  MOV R19, R28 ;  /* 0x0000001c00137202 */ /* 0x000fe20000000f00 */
[----:B------:R-:W-:Y:S01]  /*1180*/  IMAD.MOV.U32 R18, RZ, RZ, R31 ;  /* 0x000000ffff127224 */ /* 0x000fe200078e001f */
[----:B------:R0:W1:Y:S01]  /*1190*/  F2I.FLOOR.NTZ R3, R2 ;  /* 0x0000000200037305 */ /* 0x0000620000207100 */
[----:B------:R-:W-:-:S07]  /*11a0*/  IMAD.MOV.U32 R33, RZ, RZ, R30 ;  /* 0x000000ffff217224 */ /* 0x000fce00078e001e */
.L_x_180:
[----:B------:R-:W2:Y:S01]  /*11b0*/  LDCU.64 UR4, c[0x3][0x78] ;  /* 0x00c00f00ff0477ac */ /* 0x000ea20008000a00 */
[----:B------:R-:W-:Y:S01]  /*11c0*/  HFMA2 R30, -RZ, RZ, 0, 0 ;  /* 0x00000000ff1e7431 */ /* 0x000fe200000001ff */
[----:B--2---:R-:W-:-:S04]  /*11d0*/  UISETP.GE.U32.AND UP0, UPT, UR4, 0x1, UPT ;  /* 0x000000010400788c */ /* 0x004fc8000bf06070 */
[----:B------:R-:W-:-:S09]  /*11e0*/  UISETP.GE.AND.EX UP0, UPT, UR5, URZ, UPT, UP0 ;  /* 0x000000ff0500728c */ /* 0x000fd2000bf06300 */
[----:B------:R-:W-:Y:S05]  /*11f0*/  BRA.U !UP0, `(.L_x_185) ;  /* 0x0000008d08147547 */ /* 0x000fea000b800000 */
[----:B0-----:R-:W0:Y:S01]  /*1200*/  MUFU.RCP R2, R7 ;  /* 0x0000000700027308 */ /* 0x001e220000001000 */
[----:B------:R-:W-:Y:S01]  /*1210*/  FMUL R15, R8, 6 ;  /* 0x40c00000080f7820 */ /* 0x000fe20000400000 */
[----:B------:R-:W-:Y:S03]  /*1220*/  BSSY.RECONVERGENT B2, `(.L_x_186) ;  /* 0x000000f000027945 */ /* 0x000fe60003800200 */
[----:B------:R-:W-:-:S03]  /*1230*/  FMUL R46, R15, R6 ;  /* 0x000000060f2e7220 */ /* 0x000fc60000400000 */
[----:B------:R-:W2:Y:S01]  /*1240*/  FCHK P0, R4, R7 ;  /* 0x0000000704007302 */ /* 0x000ea20000000000 */
[----:B------:R-:W-:Y:S01]  /*1250*/  FMUL R46, R46, R5 ;  /* 0x000000052e2e7220 */ /* 0x000fe20000400000 */
[----:B0-----:R-:W-:-:S04]  /*1260*/  FFMA R45, R2, -R7, 1 ;  /* 0x3f800000022d7423 */ /* 0x001fc80000000807 */
[----:B------:R-:W-:-:S04]  /*1270*/  FFMA R45, R2, R45, R2 ;  /* 0x0000002d022d7223 */ /* 0x000fc80000000002 */
[----:B------:R-:W-:-:S04]  /*1280*/  FFMA R2, R45, R4, RZ ;  /* 0x000000042d027223 */ /* 0x000fc800000000ff */
[----:B------:R-:W-:-:S04]  /*1290*/  FFMA R14, R2, -R7, R4 ;  /* 0x80000007020e7223 */ /* 0x000fc80000000004 */
[----:B------:R-:W-:Y:S01]  /*12a0*/  FFMA R45, R45, R14, R2 ;  /* 0x0000000e2d2d7223 */ /* 0x000fe20000000002 */
[----:B--2---:R-:W-:Y:S06]  /*12b0*/  @!P0 BRA `(.L_x_187) ;  /* 0x0000000000148947 */ /* 0x004fec0003800000 */
[----:B------:R-:W-:Y:S01]  /*12c0*/  IMAD.MOV.U32 R2, RZ, RZ, R4 ;  /* 0x000000ffff027224 */ /* 0x000fe200078e0004 */
[----:B------:R-:W-:Y:S01]  /*12d0*/  MOV R14, 0x1300 ;  /* 0x00001300000e7802 */ /* 0x000fe20000000f00 */
[----:B------:R-:W-:-:S07]  /*12e0*/  IMAD.MOV.U32 R22, RZ, RZ, R7 ;  /* 0x000000ffff167224 */ /* 0x000fce00078e0007 */
[----:B-1----:R-:W-:Y:S05]  /*12f0*/  CALL.REL.NOINC `($__internal_9_$__cuda_sm3x_div_rn_noftz_f32_slowpath) ;  /* 0x0000009c00347944 */ /* 0x002fea0003c00000 */
[----:B------:R-:W-:-:S07]  /*1300*/  MOV R45, R2 ;  /* 0x00000002002d7202 */ /* 0x000fce0000000f00 */
.L_x_187:
[----:B------:R-:W-:Y:S05]  /*1310*/  BSYNC.RECONVERGENT B2 ;  /* 0x0000000000027941 */ /* 0x000fea0003800200 */
.L_x_186:
[----:B------:R-:W-:Y:S01]  /*1320*/  FMUL R22, R5, R4 ;  /* 0x0000000405167220 */ /* 0x000fe20000400000 */
[----:B------:R-:W-:Y:S01]  /*1330*/  IMAD.MOV.U32 R30, RZ, RZ, 0x0 ;  /* 0x00000000ff1e7424 */ /* 0x000fe200078e00ff */
[----:B------:R-:W-:Y:S01]  /*1340*/  MOV R31, 0x3fd80000 ;  /* 0x3fd80000001f7802 */ /* 0x000fe20000000f00 */
[----:B------:R-:W-:Y:S01]  /*1350*/  FADD R23, R8, R8 ;  /* 0x0000000808177221 */ /* 0x000fe20000000000 */
[----:B------:R-:W0:Y:S01]  /*1360*/  F2F.F64.F32 R52, R22 ;  /* 0x0000001600347310 */ /* 0x000e220000201800 */
[----:B------:R-:W-:Y:S02]  /*1370*/  BSSY.RECONVERGENT B0, `(.L_x_188) ;  /* 0x0000019000007945 */ /* 0x000fe40003800200 */
[----:B------:R-:W-:-:S04]  /*1380*/  FMUL R44, R23, R6 ;  /* 0x00000006172c7220 */ /* 0x000fc80000400000 */
[----:B------:R-:W-:Y:S01]  /*1390*/  FMUL R44, R44, R5 ;  /* 0x000000052c2c7220 */ /* 0x000fe20000400000 */
        /* <DEDUP_REMOVED lines=9> */
[----:B------:R-:W-:Y:S02]  /*1430*/  VIADD R15, R31, 0xfff00000 ;  /* 0xfff000001f0f7836 */ /* 0x000fe40000000000 */
[----:B------:R-:W-:-:S04]  /*1440*/  IMAD.MOV.U32 R14, RZ, RZ, R30 ;  /* 0x000000ffff0e7224 */ /* 0x000fc800078e001e */
[----:B------:R-:W-:-:S08]  /*1450*/  DFMA R16, R28, -R28, R52 ;  /* 0x8000001c1c10722b */ /* 0x000fd00000000034 */
[----:B------:R-:W-:Y:S01]  /*1460*/  DFMA R58, R16, R14, R28 ;  /* 0x0000000e103a722b */ /* 0x000fe2000000001c */
[----:B------:R-:W-:Y:S10]  /*1470*/  @!P0 BRA `(.L_x_189) ;  /* 0x0000000000208947 */ /* 0x000ff40003800000 */
[----:B------:R-:W-:Y:S01]  /*1480*/  MOV R14, R30 ;  /* 0x0000001e000e7202 */ /* 0x000fe20000000f00 */
[----:B------:R-:W-:Y:S01]  /*1490*/  IMAD.MOV.U32 R21, RZ, RZ, R53 ;  /* 0x000000ffff157224 */ /* 0x000fe200078e0035 */
[----:B------:R-:W-:Y:S01]  /*14a0*/  MOV R47, R29 ;  /* 0x0000001d002f7202 */ /* 0x000fe20000000f00 */
[----:B------:R-:W-:Y:S01]  /*14b0*/  IMAD.MOV.U32 R2, RZ, RZ, R28 ;  /* 0x000000ffff027224 */ /* 0x000fe200078e001c */
[----:B------:R-:W-:-:S07]  /*14c0*/  MOV R50, 0x14e0 ;  /* 0x000014e000327802 */ /* 0x000fce0000000f00 */
[----:B-1----:R-:W-:Y:S05]  /*14d0*/  CALL.REL.NOINC `($__internal_6_$__cuda_sm20_dsqrt_rn_f64_mediumpath_v1) ;  /* 0x0000009000847944 */ /* 0x002fea0003c00000 */
[----:B------:R-:W-:Y:S02]  /*14e0*/  IMAD.MOV.U32 R58, RZ, RZ, R14 ;  /* 0x000000ffff3a7224 */ /* 0x000fe400078e000e */
[----:B------:R-:W-:-:S07]  /*14f0*/  IMAD.MOV.U32 R59, RZ, RZ, R15 ;  /* 0x000000ffff3b7224 */ /* 0x000fce00078e000f */
.L_x_189:
[----:B------:R-:W-:Y:S05]  /*1500*/  BSYNC.RECONVERGENT B0 ;  /* 0x0000000000007941 */ /* 0x000fea0003800200 */
.L_x_188:
[----:B------:R-:W-:Y:S01]  /*1510*/  MOV R15, 0x3bbb989d ;  /* 0x3bbb989d000f7802 */ /* 0x000fe20000000f00 */
[----:B------:R-:W-:Y:S02]  /*1520*/  IMAD.MOV.U32 R17, RZ, RZ, 0x437c0000 ;  /* 0x437c0000ff117424 */ /* 0x000fe400078e00ff */
[----:B------:R-:W-:Y:S02]  /*1530*/  HFMA2 R30, -RZ, RZ, 0, 0 ;  /* 0x00000000ff1e7431 */ /* 0x000fe400000001ff */
[----:B------:R-:W-:Y:S01]  /*1540*/  IMAD.MOV.U32 R43, RZ, RZ, R49 ;  /* 0x000000ffff2b7224 */ /* 0x000fe200078e0031 */
[----:B------:R-:W-:Y:S01]  /*1550*/  UMOV UR4, URZ ;  /* 0x000000ff00047c82 */ /* 0x000fe20008000000 */
[----:B------:R-:W-:Y:S01]  /*1560*/  FFMA.SAT R2, R22, R15, 0.5 ;  /* 0x3f00000016027423 */ /* 0x000fe2000000200f */
[----:B------:R-:W-:-:S03]  /*1570*/  UMOV UR5, URZ ;  /* 0x000000ff00057c82 */ /* 0x000fc60008000000 */
[----:B------:R-:W-:-:S04]  /*1580*/  FFMA.RM R2, R2, R17, 12582913 ;  /* 0x4b40000102027423 */ /* 0x000fc80000004011 */
[----:B------:R-:W-:-:S04]  /*1590*/  FADD R15, R2, -12583039 ;  /* 0xcb40007f020f7421 */ /* 0x000fc80000000000 */
[----:B------:R-:W-:-:S04]  /*15a0*/  FFMA R15, R22, 1.4426950216293334961, -R15 ;  /* 0x3fb8aa3b160f7823 */ /* 0x000fc8000000080f */
[----:B------:R-:W-:-:S04]  /*15b0*/  FFMA R15, R22, 1.925963033500011079e-08, R15 ;  /* 0x32a57060160f7823 */ /* 0x000fc8000000000f */
[----:B------:R0:W2:Y:S03]  /*15c0*/  MUFU.EX2 R42, R15 ;  /* 0x0000000f002a7308 */ /* 0x0000a60000000800 */
.L_x_324:
[----:B------:R-:W3:Y:S02]  /*15d0*/  LDCU UR6, c[0x3][0x6c] ;  /* 0x00c00d80ff0677ac */ /* 0x000ee40008000800 */
[----:B---3--:R-:W-:-:S09]  /*15e0*/  UISETP.NE.AND UP0, UPT, UR6, URZ, UPT ;  /* 0x000000ff0600728c */ /* 0x008fd2000bf05270 */
[----:B------:R-:W-:Y:S05]  /*15f0*/  BRA.U !UP0, `(.L_x_190) ;  /* 0x0000003908a87547 */ /* 0x000fea000b800000 */
[----:B------:R-:W-:Y:S01]  /*1600*/  FMUL R23, R12, 6.2831854820251464844 ;  /* 0x40c90fdb0c177820 */ /* 0x000fe20000400000 */
[----:B------:R-:W-:Y:S03]  /*1610*/  BSSY.RECONVERGENT B0, `(.L_x_191) ;  /* 0x0000040000007945 */ /* 0x000fe60003800200 */
[C---:B------:R-:W-:Y:S01]  /*1620*/  FMUL R2, R23.reuse, 0.63661974668502807617 ;  /* 0x3f22f98317027820 */ /* 0x040fe20000400000 */
[----:B------:R-:W-:-:S05]  /*1630*/  FSETP.GE.AND P0, PT, |R23|, 105615, PT ;  /* 0x47ce47801700780b */ /* 0x000fca0003f06200 */
[----:B------:R-:W3:Y:S02]  /*1640*/  F2I.NTZ R2, R2 ;  /* 0x0000000200027305 */ /* 0x000ee40000203100 */
[----:B---3--:R-:W-:-:S05]  /*1650*/  I2FP.F32.S32 R14, R2 ;  /* 0x00000002000e7245 */ /* 0x008fca0000201400 */
[----:B0-----:R-:W-:-:S04]  /*1660*/  FFMA R15, R14, -1.5707962512969970703, R23 ;  /* 0xbfc90fda0e0f7823 */ /* 0x001fc80000000017 */
[----:B------:R-:W-:-:S04]  /*1670*/  FFMA R15, R14, -7.5497894158615963534e-08, R15 ;  /* 0xb3a221680e0f7823 */ /* 0x000fc8000000000f */
[----:B------:R-:W-:Y:S01]  /*1680*/  FFMA R14, R14, -5.3903029534742383927e-15, R15 ;  /* 0xa7c234c50e0e7823 */ /* 0x000fe2000000000f */
[----:B------:R-:W-:Y:S06]  /*1690*/  @!P0 BRA `(.L_x_192) ;  /* 0x0000000000dc8947 */ /* 0x000fec0003800000 */
[----:B------:R-:W-:-:S13]  /*16a0*/  FSETP.NEU.AND P0, PT, |R23|, +INF , PT ;  /* 0x7f8000001700780b */ /* 0x000fda0003f0d200 */
[----:B------:R-:W-:Y:S01]  /*16b0*/  @!P0 FMUL R14, RZ, R23 ;  /* 0x00000017ff0e8220 */ /* 0x000fe20000400000 */
[----:B------:R-:W-:Y:S01]  /*16c0*/  @!P0 IMAD.MOV.U32 R2, RZ, RZ, RZ ;  /* 0x000000ffff028224 */ /* 0x000fe200078e00ff */
[----:B------:R-:W-:Y:S06]  /*16d0*/  @!P0 BRA `(.L_x_192) ;  /* 0x0000000000cc8947 */ /* 0x000fec0003800000 */
[----:B------:R-:W-:Y:S02]  /*16e0*/  IMAD.SHL.U32 R14, R23, 0x100, RZ ;  /* 0x00000100170e7824 */ /* 0x000fe400078e00ff */
[----:B------:R-:W-:Y:S02]  /*16f0*/  HFMA2 R21, -RZ, RZ, 0, 0 ;  /* 0x00000000ff157431 */ /* 0x000fe400000001ff */
[----:B------:R-:W-:Y:S01]  /*1700*/  IMAD.MOV.U32 R2, RZ, RZ, R1 ;  /* 0x000000ffff027224 */ /* 0x000fe200078e0001 */
[----:B------:R-:W0:Y:S01]  /*1710*/  LDCU.64 UR10, c[0x4][0x40] ;  /* 0x01000800ff0a77ac */ /* 0x000e220008000a00 */
[----:B------:R-:W-:Y:S01]  /*1720*/  LOP3.LUT R31, R14, 0x80000000, RZ, 0xfc, !PT ;  /* 0x800000000e1f7812 */ /* 0x000fe200078efcff */
[----:B------:R-:W-:Y:S01]  /*1730*/  UMOV UR7, URZ ;  /* 0x000000ff00077c82 */ /* 0x000fe20008000000 */
[----:B------:R-:W-:-:S05]  /*1740*/  UMOV UR6, URZ ;  /* 0x000000ff00067c82 */ /* 0x000fca0008000000 */
.L_x_193:
[----:B0-----:R-:W-:Y:S01]  /*1750*/  IMAD.U32 R14, RZ, RZ, UR10 ;  /* 0x0000000aff0e7e24 */ /* 0x001fe2000f8e00ff */
[----:B------:R-:W-:-:S05]  /*1760*/  MOV R15, UR11 ;  /* 0x0000000b000f7c02 */ /* 0x000fca0008000f00 */
        /* <DEDUP_REMOVED lines=9> */
[----:B0-----:R-:W-:Y:S01]  /*1800*/  VIADD R2, R2, 0x4 ;  /* 0x0000000402027836 */ /* 0x001fe20000000000 */
        /* <DEDUP_REMOVED lines=23> */
[C---:B------:R-:W-:Y:S02]  /*1980*/  LEA.HI R2, R20.reuse, R21, RZ, 0x1 ;  /* 0x0000001514027211 */ /* 0x040fe400078f08ff */
[----:B------:R-:W-:Y:S02]  /*1990*/  LOP3.LUT R23, R20, R23, RZ, 0x3c, !PT ;  /* 0x0000001714177212 */ /* 0x000fe400078e3cff */
[----:B------:R-:W0:Y:S01]  /*19a0*/  I2F.F64.S64 R14, R14 ;  /* 0x0000000e000e7312 */ /* 0x000e220000301c00 */
[----:B------:R-:W-:Y:S01]  /*19b0*/  IMAD.MOV R20, RZ, RZ, -R2 ;  /* 0x000000ffff147224 */ /* 0x000fe200078e0a02 */
[----:B------:R-:W-:-:S03]  /*19c0*/  ISETP.GE.AND P1, PT, R23, RZ, PT ;  /* 0x000000ff1700720c */ /* 0x000fc60003f26270 */
[----:B------:R-:W-:Y:S01]  /*19d0*/  @!P0 IMAD.MOV.U32 R2, RZ, RZ, R20 ;  /* 0x000000ffff028224 */ /* 0x000fe200078e0014 */
[----:B0-----:R-:W-:-:S10]  /*19e0*/  DMUL R16, R14, UR6 ;  /* 0x000000060e107c28 */ /* 0x001fd40008000000 */
[----:B------:R-:W0:Y:S02]  /*19f0*/  F2F.F32.F64 R16, R16 ;  /* 0x0000001000107310 */ /* 0x000e240000301000 */
[----:B0-----:R-:W-:-:S07]  /*1a00*/  FSEL R14, -R16, R16, !P1 ;  /* 0x00000010100e7208 */ /* 0x001fce0004800100 */
.L_x_192:
[----:B------:R-:W-:Y:S05]  /*1a10*/  BSYNC.RECONVERGENT B0 ;  /* 0x0000000000007941 */ /* 0x000fea0003800200 */
.L_x_191:
[----:B------:R-:W-:Y:S01]  /*1a20*/  LOP3.LUT R16, R2, 0x1, RZ, 0xc0, !PT ;  /* 0x0000000102107812 */ /* 0x000fe200078ec0ff */
[----:B------:R-:W-:Y:S01]  /*1a30*/  FMUL R21, R0, 0.63661974668502807617 ;  /* 0x3f22f98300157820 */ /* 0x000fe20000400000 */
[----:B------:R-:W-:Y:S01]  /*1a40*/  MOV R23, 0x37cbac00 ;  /* 0x37cbac0000177802 */ /* 0x000fe20000000f00 */
[----:B------:R-:W-:Y:S01]  /*1a50*/  FMUL R15, R14, R14 ;  /* 0x0000000e0e0f7220 */ /* 0x000fe20000400000 */
[----:B------:R-:W-:Y:S01]  /*1a60*/  ISETP.NE.U32.AND P0, PT, R16, 0x1, PT ;  /* 0x000000011000780c */ /* 0x000fe20003f05070 */
[----:B------:R-:W-:Y:S02]  /*1a70*/  IMAD.MOV.U32 R28, RZ, RZ, 0x3c0885e4 ;  /* 0x3c0885e4ff1c7424 */ /* 0x000fe400078e00ff */
[----:B------:R-:W-:Y:S02]  /*1a80*/  HFMA2 R22, -RZ, RZ, 1.541015625, -0.052001953125 ;  /* 0x3e2aaaa8ff167431 */ /* 0x000fe400000001ff */
[----:B------:R-:W-:Y:S01]  /*1a90*/  FFMA R16, R15, R23, -0.0013887860113754868507 ;  /* 0xbab607ed0f107423 */ /* 0x000fe20000000017 */
[----:B------:R-:W0:Y:S01]  /*1aa0*/  F2I.NTZ R21, R21 ;  /* 0x0000001500157305 */ /* 0x000e220000203100 */
[----:B------:R-:W-:Y:S01]  /*1ab0*/  VIADD R2, R2, 0x1 ;  /* 0x0000000102027836 */ /* 0x000fe20000000000 */
[----:B------:R-:W-:Y:S01]  /*1ac0*/  FSEL R20, R28, 0.041666727513074874878, !P0 ;  /* 0x3d2aaabb1c147808 */ /* 0x000fe20004000000 */
[----:B------:R-:W-:Y:S01]  /*1ad0*/  BSSY.RECONVERGENT B0, `(.L_x_194) ;  /* 0x0000044000007945 */ /* 0x000fe20003800200 */
[----:B------:R-:W-:-:S02]  /*1ae0*/  FSEL R16, R16, -0.00019574658654164522886, P0 ;  /* 0xb94d415310107808 */ /* 0x000fc40000000000 */
[----:B------:R-:W-:Y:S02]  /*1af0*/  LOP3.LUT P1, RZ, R2, 0x2, RZ, 0xc0, !PT ;  /* 0x0000000202ff7812 */ /* 0x000fe4000782c0ff */
[----:B------:R-:W-:Y:S01]  /*1b00*/  FSEL R2, R14, 1, !P0 ;  /* 0x3f8000000e027808 */ /* 0x000fe20004000000 */
[C---:B------:R-:W-:Y:S01]  /*1b10*/  FFMA R16, R15.reuse, R16, R20 ;  /* 0x000000100f107223 */ /* 0x040fe20000000014 */
        /* <DEDUP_REMOVED lines=14> */
[----:B------:R-:W-:Y:S01]  /*1c00*/  @!P0 IMAD.MOV.U32 R21, RZ, RZ, RZ ;  /* 0x000000ffff158224 */ /* 0x000fe200078e00ff */
[----:B------:R-:W-:Y:S06]  /*1c10*/  @!P0 BRA `(.L_x_195) ;  /* 0x0000000000bc8947 */ /* 0x000fec0003800000 */
[----:B------:R-:W-:Y:S01]  /*1c20*/  IMAD.SHL.U32 R14, R0, 0x100, RZ ;  /* 0x00000100000e7824 */ /* 0x000fe200078e00ff */
[----:B------:R-:W-:Y:S01]  /*1c30*/  MOV R20, RZ ;  /* 0x000000ff00147202 */ /* 0x000fe20000000f00 */
[----:B------:R-:W-:Y:S01]  /*1c40*/  IMAD.MOV.U32 R2, RZ, RZ, RZ ;  /* 0x000000ffff027224 */ /* 0x000fe200078e00ff */
[----:B------:R-:W-:Y:S02]  /*1c50*/  UMOV UR6, URZ ;  /* 0x000000ff00067c82 */ /* 0x000fe40008000000 */
[----:B------:R-:W-:-:S07]  /*1c60*/  LOP3.LUT R29, R14, 0x80000000, RZ, 0xfc, !PT ;  /* 0x800000000e1d7812 */ /* 0x000fce00078efcff */
.L_x_196:
        /* <DEDUP_REMOVED lines=31> */
[C---:B0-----:R-:W-:Y:S02]  /*1e60*/  LOP3.LUT R20, R21.reuse, R0, RZ, 0x3c, !PT ;  /* 0x0000000015147212 */ /* 0x041fe400078e3cff */
[C---:B------:R-:W-:Y:S02]  /*1e70*/  LOP3.LUT R14, R16.reuse, R15, RZ, 0x3c, !PT ;  /* 0x0000000f100e7212 */ /* 0x040fe400078e3cff */
[----:B------:R-:W-:Y:S02]  /*1e80*/  LOP3.LUT R15, R16, R21, RZ, 0x3c, !PT ;  /* 0x00000015100f7212 */ /* 0x000fe400078e3cff */
[----:B------:R-:W-:Y:S02]  /*1e90*/  LEA.HI R21, R21, R2, RZ, 0x1 ;  /* 0x0000000215157211 */ /* 0x000fe400078f08ff */
[----:B------:R-:W-:Y:S02]  /*1ea0*/  ISETP.GE.AND P1, PT, R20, RZ, PT ;  /* 0x000000ff1400720c */ /* 0x000fe40003f26270 */
[----:B------:R-:W0:Y:S01]  /*1eb0*/  I2F.F64.S64 R14, R14 ;  /* 0x0000000e000e7312 */ /* 0x000e220000301c00 */
[----:B------:R-:W-:-:S05]  /*1ec0*/  IADD3 R2, PT, PT, -R21, RZ, RZ ;  /* 0x000000ff15027210 */ /* 0x000fca0007ffe1ff */
[----:B------:R-:W-:Y:S01]  /*1ed0*/  @!P0 IMAD.MOV.U32 R21, RZ, RZ, R2 ;  /* 0x000000ffff158224 */ /* 0x000fe200078e0002 */
[----:B0-----:R-:W-:-:S10]  /*1ee0*/  DMUL R16, R14, UR6 ;  /* 0x000000060e107c28 */ /* 0x001fd40008000000 */
[----:B------:R-:W0:Y:S02]  /*1ef0*/  F2F.F32.F64 R16, R16 ;  /* 0x0000001000107310 */ /* 0x000e240000301000 */
[----:B0-----:R-:W-:-:S07]  /*1f00*/  FSEL R14, -R16, R16, !P1 ;  /* 0x00000010100e7208 */ /* 0x001fce0004800100 */
.L_x_195:
[----:B------:R-:W-:Y:S05]  /*1f10*/  BSYNC.RECONVERGENT B0 ;  /* 0x0000000000007941 */ /* 0x000fea0003800200 */
.L_x_194:
[----:B------:R-:W-:Y:S01]  /*1f20*/  FMUL R15, R14, R14 ;  /* 0x0000000e0e0f7220 */ /* 0x000fe20000400000 */
[C---:B------:R-:W-:Y:S01]  /*1f30*/  LOP3.LUT R2, R21.reuse, 0x1, RZ, 0xc0, !PT ;  /* 0x0000000115027812 */ /* 0x040fe200078ec0ff */
[----:B------:R-:W-:Y:S01]  /*1f40*/  VIADD R21, R21, 0x1 ;  /* 0x0000000115157836 */ /* 0x000fe20000000000 */
[----:B------:R-:W-:Y:S01]  /*1f50*/  BSSY.RECONVERGENT B0, `(.L_x_197) ;  /* 0x0000052000007945 */ /* 0x000fe20003800200 */
[----:B------:R-:W-:Y:S01]  /*1f60*/  FFMA R23, R15, R23, -0.0013887860113754868507 ;  /* 0xbab607ed0f177423 */ /* 0x000fe20000000017 */
[----:B------:R-:W-:Y:S01]  /*1f70*/  ISETP.NE.U32.AND P0, PT, R2, 0x1, PT ;  /* 0x000000010200780c */ /* 0x000fe20003f05070 */
[----:B------:R-:W-:Y:S01]  /*1f80*/  IMAD.MOV.U32 R31, RZ, RZ, R18 ;  /* 0x000000ffff1f7224 */ /* 0x000fe200078e0012 */
[----:B------:R-:W-:Y:S02]  /*1f90*/  LOP3.LUT P1, RZ, R21, 0x2, RZ, 0xc0, !PT ;  /* 0x0000000215ff7812 */ /* 0x000fe4000782c0ff */
[----:B------:R-:W-:Y:S02]  /*1fa0*/  FSEL R28, R28, 0.041666727513074874878, !P0 ;  /* 0x3d2aaabb1c1c7808 */ /* 0x000fe40004000000 */
[----:B------:R-:W-:Y:S01]  /*1fb0*/  FSEL R16, R23, -0.00019574658654164522886, P0 ;  /* 0xb94d415317107808 */ /* 0x000fe20000000000 */
[----:B------:R-:W-:Y:S01]  /*1fc0*/  IMAD.MOV.U32 R23, RZ, RZ, R25 ;  /* 0x000000ffff177224 */ /* 0x000fe200078e0019 */
[----:B------:R-:W-:-:S02]  /*1fd0*/  FSEL R2, R14, 1, !P0 ;  /* 0x3f8000000e027808 */ /* 0x000fc40004000000 */
[----:B------:R-:W-:Y:S01]  /*1fe0*/  FSEL R21, -R22, -0.4999999701976776123, !P0 ;  /* 0xbeffffff16157808 */ /* 0x000fe20004000100 */
[C---:B------:R-:W-:Y:S01]  /*1ff0*/  FFMA R16, R15.reuse, R16, R28 ;  /* 0x000000100f107223 */ /* 0x040fe2000000001c */
[----:B------:R-:W-:Y:S02]  /*2000*/  IMAD.MOV.U32 R28, RZ, RZ, R24 ;  /* 0x000000ffff1c7224 */ /* 0x000fe400078e0018 */
[C---:B------:R-:W-:Y:S01]  /*2010*/  FFMA R17, R15.reuse, R2, RZ ;  /* 0x000000020f117223 */ /* 0x040fe200000000ff */
[----:B------:R-:W-:Y:S01]  /*2020*/  MOV R29, R19 ;  /* 0x00000013001d7202 */ /* 0x000fe20000000f00 */
[----:B------:R-:W-:Y:S01]  /*2030*/  FFMA R16, R15, R16, R21 ;  /* 0x000000100f107223 */ /* 0x000fe20000000015 */
[----:B------:R-:W-:-:S03]  /*2040*/  FFMA R15, R43, -R8, -R48 ;  /* 0x800000082b0f7223 */ /* 0x000fc60000000830 */
[----:B------:R-:W-:Y:S01]  /*2050*/  FFMA R16, R17, R16, R2 ;  /* 0x0000001011107223 */ /* 0x000fe20000000002 */
[----:B------:R-:W-:-:S03]  /*2060*/  MOV R2, RZ ;  /* 0x000000ff00027202 */ /* 0x000fc60000000f00 */
[----:B------:R-:W-:Y:S01]  /*2070*/  @P1 FADD R16, RZ, -R16 ;  /* 0x80000010ff101221 */ /* 0x000fe20000000000 */
[----:B------:R-:W-:-:S03]  /*2080*/  FSETP.NEU.AND P1, PT, R6, RZ, PT ;  /* 0x000000ff0600720b */ /* 0x000fc60003f2d000 */
[----:B------:R-:W-:-:S04]  /*2090*/  FFMA R22, R16, R11, R15 ;  /* 0x0000000b10167223 */ /* 0x000fc8000000000f */
[----:B------:R-:W-:-:S06]  /*20a0*/  FADD R22, R22, R9 ;  /* 0x0000000916167221 */ /* 0x000fcc0000000000 */
[----:B------:R-:W-:Y:S05]  /*20b0*/  @!P1 BRA `(.L_x_198) ;  /* 0x0000000000ec9947 */ /* 0x000fea0003800000 */
[----:B------:R-:W-:Y:S01]  /*20c0*/  SHF.R.U32.HI R14, RZ, 0x2, R33 ;  /* 0x00000002ff0e7819 */ /* 0x000fe20000011621 */
[----:B------:R-:W-:-:S03]  /*20d0*/  VIADD R32, R32, 0x587c5 ;  /* 0x000587c520207836 */ /* 0x000fc60000000000 */
[----:B------:R-:W-:Y:S01]  /*20e0*/  LOP3.LUT R23, R14, R33, RZ, 0x3c, !PT ;  /* 0x000000210e177212 */ /* 0x000fe200078e3cff */
[----:B------:R-:W-:-:S03]  /*20f0*/  IMAD.SHL.U32 R14, R25, 0x10, RZ ;  /* 0x00000010190e7824 */ /* 0x000fc600078e00ff */
[----:B------:R-:W-:-:S04]  /*2100*/  SHF.L.U32 R15, R23, 0x1, RZ ;  /* 0x00000001170f7819 */ /* 0x000fc800000006ff */
[----:B------:R-:W-:Y:S01]  /*2110*/  LOP3.LUT R14, R25, R14, R15, 0x96, !PT ;  /* 0x0000000e190e7212 */ /* 0x000fe200078e960f */
[----:B------:R-:W-:-:S03]  /*2120*/  HFMA2 R15, -RZ, RZ, 0.1171875, 0 ;  /* 0x2f800000ff0f7431 */ /* 0x000fc600000001ff */
[----:B------:R-:W-:-:S05]  /*2130*/  LOP3.LUT R23, R14, R23, RZ, 0x3c, !PT ;  /* 0x000000170e177212 */ /* 0x000fca00078e3cff */
[----:B------:R-:W-:-:S05]  /*2140*/  IMAD.IADD R14, R32, 0x1, R23 ;  /* 0x00000001200e7824 */ /* 0x000fca00078e0217 */
        /* <DEDUP_REMOVED lines=9> */
[----:B------:R-:W-:Y:S01]  /*21e0*/  IMAD.MOV.U32 R14, RZ, RZ, R46 ;  /* 0x000000ffff0e7224 */ /* 0x000fe200078e002e */
[----:B------:R-:W-:-:S07]  /*21f0*/  MOV R21, 0x2210 ;  /* 0x0000221000157802 */ /* 0x000fce0000000f00 */
[----:B-12---:R-:W-:Y:S05]  /*2200*/  CALL.REL.NOINC `($__internal_8_$__cuda_sm20_sqrt_rn_f32_slowpath) ;  /* 0x0000008c00187944 */ /* 0x006fea0003c00000 */
[----:B------:R-:W-:Y:S05]  /*2210*/  BRA `(.L_x_202) ;  /* 0x0000000000107947 */ /* 0x000fea0003800000 */
.L_x_201:
[----:B------:R-:W-:Y:S01]  /*2220*/  FMUL.FTZ R47, R46, R15 ;  /* 0x0000000f2e2f7220 */ /* 0x000fe20000410000 */
[----:B------:R-:W-:-:S03]  /*2230*/  FMUL.FTZ R14, R15, 0.5 ;  /* 0x3f0000000f0e7820 */ /* 0x000fc60000410000 */
[----:B------:R-:W-:-:S04]  /*2240*/  FFMA R2, -R47, R47, R46 ;  /* 0x0000002f2f027223 */ /* 0x000fc8000000012e */
[----:B------:R-:W-:-:S07]  /*2250*/  FFMA R47, R2, R14, R47 ;  /* 0x0000000e022f7223 */ /* 0x000fce000000002f */
.L_x_202:
[----:B------:R-:W-:Y:S05]  /*2260*/  BSYNC.RECONVERGENT B1 ;  /* 0x0000000000017941 */ /* 0x000fea0003800200 */
.L_x_200:
[----:B------:R-:W-:Y:S01]  /*2270*/  MOV R28, R25 ;  /* 0x00000019001c7202 */ /* 0x000fe20000000f00 */
[----:B------:R-:W-:Y:S02]  /*2280*/  IMAD.MOV.U32 R29, RZ, RZ, R24 ;  /* 0x000000ffff1d7224 */ /* 0x000fe400078e0018 */
[----:B------:R-:W-:Y:S01]  /*2290*/  FADD R2, -R47, -RZ ;  /* 0x800000ff2f027221 */ /* 0x000fe20000000100 */
[----:B------:R-:W-:Y:S01]  /*22a0*/  IMAD.MOV.U32 R31, RZ, RZ, R19 ;  /* 0x000000ffff1f7224 */ /* 0x000fe200078e0013 */
[----:B------:R-:W-:Y:S01]  /*22b0*/  MOV R33, R18 ;  /* 0x0000001200217202 */ /* 0x000fe20000000f00 */
[----:B------:R-:W-:Y:S06]  /*22c0*/  BRA `(.L_x_198) ;  /* 0x0000000000687947 */ /* 0x000fec0003800000 */
.L_x_199:
        /* <DEDUP_REMOVED lines=14> */
[----:B-12---:R-:W-:Y:S05]  /*23b0*/  CALL.REL.NOINC `($__internal_8_$__cuda_sm20_sqrt_rn_f32_slowpath) ;  /* 0x0000008800ac7944 */ /* 0x006fea0003c00000 */
[----:B------:R-:W-:Y:S01]  /*23c0*/  IMAD.MOV.U32 R2, RZ, RZ, R47 ;  /* 0x000000ffff027224 */ /* 0x000fe200078e002f */
[----:B------:R-:W-:Y:S06]  /*23d0*/  BRA `(.L_x_205) ;  /* 0x0000000000107947 */ /* 0x000fec0003800000 */
.L_x_204:
[----:B------:R-:W-:Y:S01]  /*23e0*/  FMUL.FTZ R15, R46, R17 ;  /* 0x000000112e0f7220 */ /* 0x000fe20000410000 */
[----:B------:R-:W-:-:S03]  /*23f0*/  FMUL.FTZ R14, R17, 0.5 ;  /* 0x3f000000110e7820 */ /* 0x000fc60000410000 */
[----:B------:R-:W-:-:S04]  /*2400*/  FFMA R2, -R15, R15, R46 ;  /* 0x0000000f0f027223 */ /* 0x000fc8000000012e */
[----:B------:R-:W-:-:S07]  /*2410*/  FFMA R2, R2, R14, R15 ;  /* 0x0000000e02027223 */ /* 0x000fce000000000f */
.L_x_205:
[----:B------:R-:W-:Y:S05]  /*2420*/  BSYNC.RECONVERGENT B1 ;  /* 0x0000000000017941 */ /* 0x000fea0003800200 */
.L_x_203:
[----:B------:R-:W-:Y:S01]  /*2430*/  IMAD.MOV.U32 R28, RZ, RZ, R25 ;  /* 0x000000ffff1c7224 */ /* 0x000fe200078e0019 */
[----:B------:R-:W-:Y:S01]  /*2440*/  MOV R29, R24 ;  /* 0x00000018001d7202 */ /* 0x000fe20000000f00 */
[----:B------:R-:W-:Y:S02]  /*2450*/  IMAD.MOV.U32 R31, RZ, RZ, R19 ;  /* 0x000000ffff1f7224 */ /* 0x000fe400078e0013 */
[----:B------:R-:W-:-:S07]  /*2460*/  IMAD.MOV.U32 R33, RZ, RZ, R18 ;  /* 0x000000ffff217224 */ /* 0x000fce00078e0012 */
.L_x_198:
[----:B------:R-:W-:Y:S05]  /*2470*/  BSYNC.RECONVERGENT B0 ;  /* 0x0000000000007941 */ /* 0x000fea0003800200 */
.L_x_197:
[-C--:B------:R-:W-:Y:S01]  /*2480*/  FFMA R24, R43, R5.reuse, R12 ;  /* 0x000000052b187223 */ /* 0x080fe2000000000c */
[----:B------:R-:W-:Y:S01]  /*2490*/  FFMA R15, R22, R5, R43 ;  /* 0x00000005160f7223 */ /* 0x000fe2000000002b */
[----:B------:R-:W-:Y:S02]  /*24a0*/  BSSY.RECONVERGENT B0, `(.L_x_206) ;  /* 0x000003e000007945 */ /* 0x000fe40003800200 */
[----:B------:R-:W-:Y:S01]  /*24b0*/  FMUL R24, R24, 6.2831854820251464844 ;  /* 0x40c90fdb18187820 */ /* 0x000fe20000400000 */
[----:B------:R-:W-:-:S03]  /*24c0*/  FADD R2, R15, R2 ;  /* 0x000000020f027221 */ /* 0x000fc60000000000 */
[C---:B------:R-:W-:Y:S01]  /*24d0*/  FMUL R14, R24.reuse, 0.63661974668502807617 ;  /* 0x3f22f983180e7820 */ /* 0x040fe20000400000 */
[----:B------:R-:W-:-:S03]  /*24e0*/  FSETP.GE.AND P0, PT, |R24|, 105615, PT ;  /* 0x47ce47801800780b */ /* 0x000fc60003f06200 */
        /* <DEDUP_REMOVED lines=15> */
.L_x_208:
        /* <DEDUP_REMOVED lines=34> */
[----:B------:R-:W-:Y:S01]  /*2800*/  LOP3.LUT R24, R19, R24, RZ, 0x3c, !PT ;  /* 0x0000001813187212 */ /* 0x000fe200078e3cff */
[----:B------:R-:W-:-:S03]  /*2810*/  IMAD.MOV R19, RZ, RZ, -R18 ;  /* 0x000000ffff137224 */ /* 0x000fc600078e0a12 */
[----:B------:R-:W0:Y:S01]  /*2820*/  I2F.F64.S64 R14, R14 ;  /* 0x0000000e000e7312 */ /* 0x000e220000301c00 */
[----:B------:R-:W-:Y:S02]  /*2830*/  ISETP.GE.AND P2, PT, R24, RZ, PT ;  /* 0x000000ff1800720c */ /* 0x000fe40003f46270 */
[----:B------:R-:W-:Y:S01]  /*2840*/  @!P0 MOV R18, R19 ;  /* 0x0000001300128202 */ /* 0x000fe20000000f00 */
[----:B0-----:R-:W-:-:S10]  /*2850*/  DMUL R16, R14, UR6 ;  /* 0x000000060e107c28 */ /* 0x001fd40008000000 */
[----:B------:R-:W0:Y:S02]  /*2860*/  F2F.F32.F64 R16, R16 ;  /* 0x0000001000107310 */ /* 0x000e240000301000 */
[----:B0--3--:R-:W-:-:S07]  /*2870*/  FSEL R15, -R16, R16, !P2 ;  /* 0x00000010100f7208 */ /* 0x009fce0005000100 */
.L_x_207:
[----:B------:R-:W-:Y:S05]  /*2880*/  BSYNC.RECONVERGENT B0 ;  /* 0x0000000000007941 */ /* 0x000fea0003800200 */
.L_x_206:
[----:B------:R-:W-:Y:S01]  /*2890*/  FFMA R48, R5, R10, R0 ;  /* 0x0000000a05307223 */ /* 0x000fe20000000000 */
[----:B------:R-:W-:Y:S01]  /*28a0*/  LOP3.LUT R14, R18, 0x1, RZ, 0xc0, !PT ;  /* 0x00000001120e7812 */ /* 0x000fe200078ec0ff */
[----:B------:R-:W-:Y:S02]  /*28b0*/  IMAD.MOV.U32 R24, RZ, RZ, 0x37cbac00 ;  /* 0x37cbac00ff187424 */ /* 0x000fe400078e00ff */
[----:B------:R-:W-:Y:S01]  /*28c0*/  FMUL R17, R15, R15 ;  /* 0x0000000f0f117220 */ /* 0x000fe20000400000 */
[----:B------:R-:W-:Y:S01]  /*28d0*/  FMUL R19, R48, 0.63661974668502807617 ;  /* 0x3f22f98330137820 */ /* 0x000fe20000400000 */
[----:B------:R-:W-:Y:S01]  /*28e0*/  ISETP.NE.U32.AND P0, PT, R14, 0x1, PT ;  /* 0x000000010e00780c */ /* 0x000fe20003f05070 */
[----:B------:R-:W-:Y:S02]  /*28f0*/  IMAD.MOV.U32 R21, RZ, RZ, 0x3c0885e4 ;  /* 0x3c0885e4ff157424 */ /* 0x000fe400078e00ff */
[----:B------:R-:W-:Y:S01]  /*2900*/  FFMA R14, R17, R24, -0.0013887860113754868507 ;  /* 0xbab607ed110e7423 */ /* 0x000fe20000000018 */
[----:B------:R-:W-:Y:S01]  /*2910*/  IADD3 R18, PT, PT, R18, 0x1, RZ ;  /* 0x0000000112127810 */ /* 0x000fe20007ffe0ff */
[----:B------:R-:W-:Y:S01]  /*2920*/  IMAD.MOV.U32 R20, RZ, RZ, 0x3e2aaaa8 ;  /* 0x3e2aaaa8ff147424 */ /* 0x000fe200078e00ff */
[----:B------:R-:W0:Y:S01]  /*2930*/  F2I.NTZ R19, R19 ;  /* 0x0000001300137305 */ /* 0x000e220000203100 */
[----:B------:R-:W-:Y:S01]  /*2940*/  FSEL R16, R21, 0.041666727513074874878, !P0 ;  /* 0x3d2aaabb15107808 */ /* 0x000fe20004000000 */
[----:B------:R-:W-:Y:S01]  /*2950*/  BSSY.RECONVERGENT B0, `(.L_x_209) ;  /* 0x0000044000007945 */ /* 0x000fe20003800200 */
[----:B------:R-:W-:-:S02]  /*2960*/  FSEL R14, R14, -0.00019574658654164522886, P0 ;  /* 0xb94d41530e0e7808 */ /* 0x000fc40000000000 */
[----:B------:R-:W-:Y:S02]  /*2970*/  LOP3.LUT P2, RZ, R18, 0x2, RZ, 0xc0, !PT ;  /* 0x0000000212ff7812 */ /* 0x000fe4000784c0ff */
[----:B------:R-:W-:Y:S01]  /*2980*/  FSEL R18, -R20, -0.4999999701976776123, !P0 ;  /* 0xbeffffff14127808 */ /* 0x000fe20004000100 */
[----:B------:R-:W-:Y:S01]  /*2990*/  FFMA R16, R17, R14, R16 ;  /* 0x0000000e11107223 */ /* 0x000fe20000000010 */
[----:B------:R-:W-:Y:S02]  /*29a0*/  FSEL R14, R15, 1, !P0 ;  /* 0x3f8000000f0e7808 */ /* 0x000fe40004000000 */
[----:B------:R-:W-:Y:S01]  /*29b0*/  FSETP.GE.AND P0, PT, |R48|, 105615, PT ;  /* 0x47ce47803000780b */ /* 0x000fe20003f06200 */
[C---:B------:R-:W-:Y:S02]  /*29c0*/  FFMA R16, R17.reuse, R16, R18 ;  /* 0x0000001011107223 */ /* 0x040fe40000000012 */
[----:B------:R-:W-:Y:S01]  /*29d0*/  FFMA R17, R17, R14, RZ ;  /* 0x0000000e11117223 */ /* 0x000fe200000000ff */
[----:B0-----:R-:W-:-:S03]  /*29e0*/  I2FP.F32.S32 R15, R19 ;  /* 0x00000013000f7245 */ /* 0x001fc60000201400 */
[----:B------:R-:W-:Y:S02]  /*29f0*/  FFMA R14, R17, R16, R14 ;  /* 0x00000010110e7223 */ /* 0x000fe4000000000e */
[C---:B------:R-:W-:Y:S02]  /*2a00*/  FFMA R18, R15.reuse, -1.5707962512969970703, R48 ;  /* 0xbfc90fda0f127823 */ /* 0x040fe40000000030 */
[----:B------:R-:W-:Y:S02]  /*2a10*/  @P2 FADD R14, RZ, -R14 ;  /* 0x8000000eff0e2221 */ /* 0x000fe40000000000 */
[C---:B------:R-:W-:Y:S02]  /*2a20*/  FFMA R18, R15.reuse, -7.5497894158615963534e-08, R18 ;  /* 0xb3a221680f127823 */ /* 0x040fe40000000012 */
[----:B------:R-:W-:Y:S02]  /*2a30*/  FMUL R25, R14, 6.2831854820251464844 ;  /* 0x40c90fdb0e197820 */ /* 0x000fe40000400000 */
        /* <DEDUP_REMOVED lines=11> */
.L_x_211:
        /* <DEDUP_REMOVED lines=14> */
[----:B------:R-:W-:-:S03]  /*2bd0*/  LOP3.LUT P0, RZ, R16, 0x1f, RZ, 0xc0, !PT ;  /* 0x0000001f10ff7812 */ /* 0x000fc6000780c0ff */
[----:B------:R-:W-:-:S05]  /*2be0*/  VIADD R14, R14, 0xffffff80 ;  /* 0xffffff800e0e7836 */ /* 0x000fca0000000000 */
        /* <DEDUP_REMOVED lines=11> */
[C---:B------:R-:W-:Y:S02]  /*2ca0*/  SHF.L.W.U32.HI R19, R15.reuse, 0x2, R18 ;  /* 0x000000020f137819 */ /* 0x040fe40000010e12 */
[----:B------:R-:W-:Y:S02]  /*2cb0*/  SHF.L.U32 R15, R15, 0x2, RZ ;  /* 0x000000020f0f7819 */ /* 0x000fe400000006ff */
[----:B------:R-:W-:-:S02]  /*2cc0*/  SHF.R.S32.HI R16, RZ, 0x1f, R19 ;  /* 0x0000001fff107819 */ /* 0x000fc40000011413 */
[----:B------:R-:W-:Y:S02]  /*2cd0*/  SHF.R.U32.HI R18, RZ, 0x1e, R18 ;  /* 0x0000001eff127819 */ /* 0x000fe40000011612 */
        /* <DEDUP_REMOVED lines=10> */
[----:B0--3--:R-:W-:-:S07]  /*2d80*/  FSEL R15, -R16, R16, !P2 ;  /* 0x00000010100f7208 */ /* 0x009fce0005000100 */
.L_x_210:
[----:B------:R-:W-:Y:S05]  /*2d90*/  BSYNC.RECONVERGENT B0 ;  /* 0x0000000000007941 */ /* 0x000fea0003800200 */
.L_x_209:
[----:B------:R-:W-:Y:S01]  /*2da0*/  FMUL R17, R15, R15 ;  /* 0x0000000f0f117220 */ /* 0x000fe20000400000 */
[C---:B------:R-:W-:Y:S01]  /*2db0*/  LOP3.LUT R14, R19.reuse, 0x1, RZ, 0xc0, !PT ;  /* 0x00000001130e7812 */ /* 0x040fe200078ec0ff */
[----:B------:R-:W-:Y:S01]  /*2dc0*/  FFMA R25, R2, -R8, -R25 ;  /* 0x8000000802197223 */ /* 0x000fe20000000819 */
[----:B------:R-:W-:Y:S01]  /*2dd0*/  IADD3 R19, PT, PT, R19, 0x1, RZ ;  /* 0x0000000113137810 */ /* 0x000fe20007ffe0ff */
[----:B------:R-:W-:Y:S01]  /*2de0*/  FFMA R24, R17, R24, -0.0013887860113754868507 ;  /* 0xbab607ed11187423 */ /* 0x000fe20000000018 */
[----:B------:R-:W-:Y:S01]  /*2df0*/  ISETP.NE.U32.AND P0, PT, R14, 0x1, PT ;  /* 0x000000010e00780c */ /* 0x000fe20003f05070 */
[----:B------:R-:W-:Y:S01]  /*2e00*/  BSSY.RECONVERGENT B0, `(.L_x_212) ;  /* 0x0000054000007945 */ /* 0x000fe20003800200 */
[----:B------:R-:W-:Y:S02]  /*2e10*/  LOP3.LUT P2, RZ, R19, 0x2, RZ, 0xc0, !PT ;  /* 0x0000000213ff7812 */ /* 0x000fe4000784c0ff */
[----:B------:R-:W-:Y:S02]  /*2e20*/  FSEL R16, R21, 0.041666727513074874878, !P0 ;  /* 0x3d2aaabb15107808 */ /* 0x000fe40004000000 */
[----:B------:R-:W-:-:S02]  /*2e30*/  FSEL R24, R24, -0.00019574658654164522886, P0 ;  /* 0xb94d415318187808 */ /* 0x000fc40000000000 */
[----:B------:R-:W-:Y:S02]  /*2e40*/  FSEL R14, R15, 1, !P0 ;  /* 0x3f8000000f0e7808 */ /* 0x000fe40004000000 */
[----:B------:R-:W-:Y:S01]  /*2e50*/  FSEL R19, -R20, -0.4999999701976776123, !P0 ;  /* 0xbeffffff14137808 */ /* 0x000fe20004000100 */
[C---:B------:R-:W-:Y:S01]  /*2e60*/  FFMA R16, R17.reuse, R24, R16 ;  /* 0x0000001811107223 */ /* 0x040fe20000000010 */
[----:B------:R-:W-:Y:S02]  /*2e70*/  IMAD.MOV.U32 R20, RZ, RZ, R31 ;  /* 0x000000ffff147224 */ /* 0x000fe400078e001f */
[C---:B------:R-:W-:Y:S01]  /*2e80*/  FFMA R15, R17.reuse, R14, RZ ;  /* 0x0000000e110f7223 */ /* 0x040fe200000000ff */
[----:B------:R-:W-:-:S04]  /*2e90*/  FFMA R16, R17, R16, R19 ;  /* 0x0000001011107223 */ /* 0x000fc80000000013 */
[----:B------:R-:W-:Y:S01]  /*2ea0*/  FFMA R14, R15, R16, R14 ;  /* 0x000000100f0e7223 */ /* 0x000fe2000000000e */
[----:B------:R-:W-:-:S03]  /*2eb0*/  IMAD.MOV.U32 R15, RZ, RZ, RZ ;  /* 0x000000ffff0f7224 */ /* 0x000fc600078e00ff */
[----:B------:R-:W-:-:S04]  /*2ec0*/  @P2 FADD R14, RZ, -R14 ;  /* 0x8000000eff0e2221 */ /* 0x000fc80000000000 */
[----:B------:R-:W-:-:S04]  /*2ed0*/  FFMA R14, R14, R11, R25 ;  /* 0x0000000b0e0e7223 */ /* 0x000fc80000000019 */
[----:B------:R-:W-:Y:S01]  /*2ee0*/  FADD R17, R14, R9 ;  /* 0x000000090e117221 */ /* 0x000fe20000000000 */
[----:B------:R-:W-:Y:S01]  /*2ef0*/  FADD R14, R43, R2 ;  /* 0x000000022b0e7221 */ /* 0x000fe20000000000 */
[----:B------:R-:W-:Y:S02]  /*2f00*/  IMAD.MOV.U32 R2, RZ, RZ, R28 ;  /* 0x000000ffff027224 */ /* 0x000fe400078e001c */
[----:B------:R-:W-:Y:S01]  /*2f10*/  FADD R16, R22, R17 ;  /* 0x0000001116107221 */ /* 0x000fe20000000000 */
[----:B------:R-:W-:Y:S01]  /*2f20*/  FMUL R19, R14, 0.5 ;  /* 0x3f0000000e137820 */ /* 0x000fe20000400000 */
[----:B------:R-:W-:Y:S02]  /*2f30*/  MOV R17, R23 ;  /* 0x0000001700117202 */ /* 0x000fe40000000f00 */
[----:B------:R-:W-:Y:S01]  /*2f40*/  FMUL R18, R16, 0.5 ;  /* 0x3f00000010127820 */ /* 0x000fe20000400000 */
[----:B------:R-:W-:Y:S01]  /*2f50*/  MOV R16, R29 ;  /* 0x0000001d00107202 */ /* 0x000fe20000000f00 */
[----:B------:R-:W-:-:S02]  /*2f60*/  FFMA R19, R19, R5, R12 ;  /* 0x0000000513137223 */ /* 0x000fc4000000000c */
[----:B------:R-:W-:Y:S01]  /*2f70*/  FFMA R18, R18, R5, R43 ;  /* 0x0000000512127223 */ /* 0x000fe2000000002b */
[----:B------:R-:W-:Y:S06]  /*2f80*/  @!P1 BRA `(.L_x_213) ;  /* 0x0000000000ec9947 */ /* 0x000fec0003800000 */
[----:B------:R-:W-:Y:S01]  /*2f90*/  SHF.R.U32.HI R2, RZ, 0x2, R33 ;  /* 0x00000002ff027819 */ /* 0x000fe20000011621 */
[----:B------:R-:W-:Y:S01]  /*2fa0*/  HFMA2 R21, -RZ, RZ, 0.1171875, 0 ;  /* 0x2f800000ff157431 */ /* 0x000fe200000001ff */
[----:B------:R-:W-:Y:S02]  /*2fb0*/  IADD3 R32, PT, PT, R32, 0x587c5, RZ ;  /* 0x000587c520207810 */ /* 0x000fe40007ffe0ff */
[----:B------:R-:W-:Y:S02]  /*2fc0*/  LOP3.LUT R17, R2, R33, RZ, 0x3c, !PT ;  /* 0x0000002102117212 */ /* 0x000fe400078e3cff */
[----:B------:R-:W-:-:S03]  /*2fd0*/  SHF.L.U32 R2, R23, 0x4, RZ ;  /* 0x0000000417027819 */ /* 0x000fc600000006ff */
[----:B------:R-:W-:-:S05]  /*2fe0*/  IMAD.SHL.U32 R14, R17, 0x2, RZ ;  /* 0x00000002110e7824 */ /* 0x000fca00078e00ff */
[----:B------:R-:W-:-:S04]  /*2ff0*/  LOP3.LUT R2, R23, R2, R14, 0x96, !PT ;  /* 0x0000000217027212 */ /* 0x000fc800078e960e */
        /* <DEDUP_REMOVED lines=14> */
[----:B------:R-:W-:Y:S05]  /*30e0*/  BRA `(.L_x_217) ;  /* 0x0000000000107947 */ /* 0x000fea0003800000 */
.L_x_216:
[----:B------:R-:W-:Y:S01]  /*30f0*/  FMUL.FTZ R47, R46, R15 ;  /* 0x0000000f2e2f7220 */ /* 0x000fe20000410000 */
[----:B------:R-:W-:-:S03]  /*3100*/  FMUL.FTZ R14, R15, 0.5 ;  /* 0x3f0000000f0e7820 */ /* 0x000fc60000410000 */
[----:B------:R-:W-:-:S04]  /*3110*/  FFMA R2, -R47, R47, R46 ;  /* 0x0000002f2f027223 */ /* 0x000fc8000000012e */
[----:B------:R-:W-:-:S07]  /*3120*/  FFMA R47, R2, R14, R47 ;  /* 0x0000000e022f7223 */ /* 0x000fce000000002f */
.L_x_217:
[----:B------:R-:W-:Y:S05]  /*3130*/  BSYNC.RECONVERGENT B1 ;  /* 0x0000000000017941 */ /* 0x000fea0003800200 */
.L_x_215:
[----:B------:R-:W-:Y:S01]  /*3140*/  FADD R15, -R47, -RZ ;  /* 0x800000ff2f0f7221 */ /* 0x000fe20000000100 */
[----:B------:R-:W-:Y:S01]  /*3150*/  IMAD.MOV.U32 R2, RZ, RZ, R23 ;  /* 0x000000ffff027224 */ /* 0x000fe200078e0017 */
[----:B------:R-:W-:Y:S01]  /*3160*/  MOV R16, R28 ;  /* 0x0000001c00107202 */ /* 0x000fe20000000f00 */
[----:B------:R-:W-:Y:S01]  /*3170*/  IMAD.MOV.U32 R20, RZ, RZ, R29 ;  /* 0x000000ffff147224 */ /* 0x000fe200078e001d */
[----:B------:R-:W-:Y:S01]  /*3180*/  MOV R33, R31 ;  /* 0x0000001f00217202 */ /* 0x000fe20000000f00 */
[----:B------:R-:W-:Y:S06]  /*3190*/  BRA `(.L_x_213) ;  /* 0x0000000000687947 */ /* 0x000fec0003800000 */
.L_x_214:
[C---:B------:R-:W-:Y:S01]  /*31a0*/  FSETP.GTU.AND P0, PT, R2.reuse, 0.3333333432674407959, PT ;  /* 0x3eaaaaab0200780b */ /* 0x040fe20003f0c000 */
[----:B------:R-:W-:Y:S01]  /*31b0*/  IMAD.MOV.U32 R20, RZ, RZ, R29 ;  /* 0x000000ffff147224 */ /* 0x000fe200078e001d */
[----:B------:R-:W-:Y:S02]  /*31c0*/  MOV R16, R28 ;  /* 0x0000001c00107202 */ /* 0x000fe40000000f00 */
[----:B------:R-:W-:Y:S01]  /*31d0*/  FSETP.LEU.OR P0, PT, R2, 0.16666667163372039795, P0 ;  /* 0x3e2aaaab0200780b */ /* 0x000fe2000070b400 */
[----:B------:R-:W-:Y:S01]  /*31e0*/  IMAD.MOV.U32 R2, RZ, RZ, R23 ;  /* 0x000000ffff027224 */ /* 0x000fe200078e0017 */
        /* <DEDUP_REMOVED lines=12> */
.L_x_219:
[----:B------:R-:W-:Y:S01]  /*32b0*/  FMUL.FTZ R15, R46, R21 ;  /* 0x000000152e0f7220 */ /* 0x000fe20000410000 */
[----:B------:R-:W-:-:S03]  /*32c0*/  FMUL.FTZ R14, R21, 0.5 ;  /* 0x3f000000150e7820 */ /* 0x000fc60000410000 */
[----:B------:R-:W-:-:S04]  /*32d0*/  FFMA R2, -R15, R15, R46 ;  /* 0x0000000f0f027223 */ /* 0x000fc8000000012e */
[----:B------:R-:W-:-:S07]  /*32e0*/  FFMA R15, R2, R14, R15 ;  /* 0x0000000e020f7223 */ /* 0x000fce000000000f */
.L_x_220:
[----:B------:R-:W-:Y:S05]  /*32f0*/  BSYNC.RECONVERGENT B1 ;  /* 0x0000000000017941 */ /* 0x000fea0003800200 */
.L_x_218:
[----:B------:R-:W-:Y:S01]  /*3300*/  MOV R2, R23 ;  /* 0x0000001700027202 */ /* 0x000fe20000000f00 */
[----:B------:R-:W-:Y:S01]  /*3310*/  IMAD.MOV.U32 R16, RZ, RZ, R28 ;  /* 0x000000ffff107224 */ /* 0x000fe200078e001c */
[----:B------:R-:W-:Y:S01]  /*3320*/  MOV R20, R29 ;  /* 0x0000001d00147202 */ /* 0x000fe20000000f00 */
[----:B------:R-:W-:-:S07]  /*3330*/  IMAD.MOV.U32 R33, RZ, RZ, R31 ;  /* 0x000000ffff217224 */ /* 0x000fce00078e001f */
.L_x_213:
[----:B------:R-:W-:Y:S05]  /*3340*/  BSYNC.RECONVERGENT B0 ;  /* 0x0000000000007941 */ /* 0x000fea0003800200 */
.L_x_212:
        /* <DEDUP_REMOVED lines=20> */
.L_x_223:
        /* <DEDUP_REMOVED lines=27> */
[C-C-:B0-----:R-:W-:Y:S01]  /*3640*/  SHF.L.W.U32.HI R24, R14.reuse, 0x2, R21.reuse ;  /* 0x000000020e187819 */ /* 0x141fe20000010e15 */
        /* <DEDUP_REMOVED lines=13> */
[----:B0--3--:R-:W-:-:S07]  /*3720*/  FSEL R14, -R18, R18, !P2 ;  /* 0x00000012120e7208 */ /* 0x009fce0005000100 */
.L_x_222:
[----:B------:R-:W-:Y:S05]  /*3730*/  BSYNC.RECONVERGENT B0 ;  /* 0x0000000000007941 */ /* 0x000fea0003800200 */
.L_x_221:
[----:B------:R-:W-:Y:S01]  /*3740*/  FADD R51, R10, R10 ;  /* 0x0000000a0a337221 */ /* 0x000fe20000000000 */
[----:B------:R-:W-:Y:S01]  /*3750*/  MOV R31, 0x37cbac00 ;  /* 0x37cbac00001f7802 */ /* 0x000fe20000000f00 */
[----:B------:R-:W-:Y:S01]  /*3760*/  FMUL R15, R14, R14 ;  /* 0x0000000e0e0f7220 */ /* 0x000fe20000400000 */
[----:B------:R-:W-:Y:S01]  /*3770*/  LOP3.LUT R19, R24, 0x1, RZ, 0xc0, !PT ;  /* 0x0000000118137812 */ /* 0x000fe200078ec0ff */
[----:B------:R-:W-:Y:S01]  /*3780*/  FMUL R51, R51, 0.5 ;  /* 0x3f00000033337820 */ /* 0x000fe20000400000 */
[----:B------:R-:W-:Y:S02]  /*3790*/  IMAD.MOV.U32 R28, RZ, RZ, 0x3c0885e4 ;  /* 0x3c0885e4ff1c7424 */ /* 0x000fe400078e00ff */
[----:B------:R-:W-:Y:S01]  /*37a0*/  FFMA R18, R15, R31, -0.0013887860113754868507 ;  /* 0xbab607ed0f127423 */ /* 0x000fe2000000001f */
[----:B------:R-:W-:Y:S01]  /*37b0*/  ISETP.NE.U32.AND P0, PT, R19, 0x1, PT ;  /* 0x000000011300780c */ /* 0x000fe20003f05070 */
[----:B------:R-:W-:Y:S01]  /*37c0*/  FFMA R29, R51, R5, R0 ;  /* 0x00000005331d7223 */ /* 0x000fe20000000000 */
[----:B------:R-:W-:-:S02]  /*37d0*/  HFMA2 R25, -RZ, RZ, 1.541015625, -0.052001953125 ;  /* 0x3e2aaaa8ff197431 */ /* 0x000fc400000001ff */
[----:B------:R-:W-:Y:S01]  /*37e0*/  VIADD R24, R24, 0x1 ;  /* 0x0000000118187836 */ /* 0x000fe20000000000 */
[----:B------:R-:W-:Y:S01]  /*37f0*/  FSEL R18, R18, -0.00019574658654164522886, P0 ;  /* 0xb94d415312127808 */ /* 0x000fe20000000000 */
[C---:B------:R-:W-:Y:S01]  /*3800*/  FMUL R50, R29.reuse, 0.63661974668502807617 ;  /* 0x3f22f9831d327820 */ /* 0x040fe20000400000 */
[----:B------:R-:W-:Y:S01]  /*3810*/  FSEL R48, R28, 0.041666727513074874878, !P0 ;  /* 0x3d2aaabb1c307808 */ /* 0x000fe20004000000 */
[----:B------:R-:W-:Y:S01]  /*3820*/  BSSY.RECONVERGENT B0, `(.L_x_224) ;  /* 0x0000044000007945 */ /* 0x000fe20003800200 */
[----:B------:R-:W-:Y:S02]  /*3830*/  FSEL R14, R14, 1, !P0 ;  /* 0x3f8000000e0e7808 */ /* 0x000fe40004000000 */
[----:B------:R-:W-:Y:S01]  /*3840*/  FSETP.GE.AND P2, PT, |R29|, 105615, PT ;  /* 0x47ce47801d00780b */ /* 0x000fe20003f46200 */
[----:B------:R-:W0:Y:S01]  /*3850*/  F2I.NTZ R50, R50 ;  /* 0x0000003200327305 */ /* 0x000e220000203100 */
[----:B------:R-:W-:Y:S01]  /*3860*/  FFMA R18, R15, R18, R48 ;  /* 0x000000120f127223 */ /* 0x000fe20000000030 */
[----:B------:R-:W-:-:S02]  /*3870*/  FSEL R48, -R25, -0.4999999701976776123, !P0 ;  /* 0xbeffffff19307808 */ /* 0x000fc40004000100 */
[----:B------:R-:W-:-:S03]  /*3880*/  LOP3.LUT P0, RZ, R24, 0x2, RZ, 0xc0, !PT ;  /* 0x0000000218ff7812 */ /* 0x000fc6000780c0ff */
[C---:B------:R-:W-:Y:S01]  /*3890*/  FFMA R18, R15.reuse, R18, R48 ;  /* 0x000000120f127223 */ /* 0x040fe20000000030 */
[----:B------:R-:W-:-:S04]  /*38a0*/  FFMA R15, R15, R14, RZ ;  /* 0x0000000e0f0f7223 */ /* 0x000fc800000000ff */
[----:B------:R-:W-:Y:S01]  /*38b0*/  FFMA R14, R15, R18, R14 ;  /* 0x000000120f0e7223 */ /* 0x000fe2000000000e */
[----:B0-----:R-:W-:-:S04]  /*38c0*/  I2FP.F32.S32 R24, R50 ;  /* 0x0000003200187245 */ /* 0x001fc80000201400 */
[----:B------:R-:W-:Y:S01]  /*38d0*/  @P0 FADD R14, RZ, -R14 ;  /* 0x8000000eff0e0221 */ /* 0x000fe20000000000 */
[----:B------:R-:W-:-:S03]  /*38e0*/  FFMA R15, R24, -1.5707962512969970703, R29 ;  /* 0xbfc90fda180f7823 */ /* 0x000fc6000000001d */
[----:B------:R-:W-:Y:S01]  /*38f0*/  FMUL R48, R14, 6.2831854820251464844 ;  /* 0x40c90fdb0e307820 */ /* 0x000fe20000400000 */
        /* <DEDUP_REMOVED lines=8> */
[----:B------:R-:W-:Y:S01]  /*3980*/  MOV R21, RZ ;  /* 0x000000ff00157202 */ /* 0x000fe20000000f00 */
[----:B------:R-:W-:Y:S01]  /*3990*/  IMAD.MOV.U32 R24, RZ, RZ, RZ ;  /* 0x000000ffff187224 */ /* 0x000fe200078e00ff */
[----:B------:R-:W-:Y:S02]  /*39a0*/  UMOV UR6, URZ ;  /* 0x000000ff00067c82 */ /* 0x000fe40008000000 */
[----:B------:R-:W-:-:S07]  /*39b0*/  LOP3.LUT R49, R14, 0x80000000, RZ, 0xfc, !PT ;  /* 0x800000000e317812 */ /* 0x000fce00078efcff */
.L_x_226:
        /* <DEDUP_REMOVED lines=14> */
[----:B------:R-:W-:Y:S02]  /*3aa0*/  LOP3.LUT P0, RZ, R18, 0x1f, RZ, 0xc0, !PT ;  /* 0x0000001f12ff7812 */ /* 0x000fe4000780c0ff */
[----:B------:R-:W-:-:S04]  /*3ab0*/  IADD3 R14, PT, PT, R14, -0x80, RZ ;  /* 0xffffff800e0e7810 */ /* 0x000fc80007ffe0ff */
        /* <DEDUP_REMOVED lines=13> */
[----:B0-----:R-:W-:Y:S02]  /*3b90*/  SHF.R.U32.HI R21, RZ, 0x1e, R24 ;  /* 0x0000001eff157819 */ /* 0x001fe40000011618 */
[----:B------:R-:W-:-:S02]  /*3ba0*/  SHF.R.S32.HI R18, RZ, 0x1f, R50 ;  /* 0x0000001fff127819 */ /* 0x000fc40000011432 */
[----:B------:R-:W-:Y:S02]  /*3bb0*/  LOP3.LUT R29, R50, R29, RZ, 0x3c, !PT ;  /* 0x0000001d321d7212 */ /* 0x000fe400078e3cff */
        /* <DEDUP_REMOVED lines=10> */
.L_x_225:
[----:B------:R-:W-:Y:S05]  /*3c60*/  BSYNC.RECONVERGENT B0 ;  /* 0x0000000000007941 */ /* 0x000fea0003800200 */
.L_x_224:
[----:B------:R-:W-:Y:S01]  /*3c70*/  FMUL R15, R14, R14 ;  /* 0x0000000e0e0f7220 */ /* 0x000fe20000400000 */
[C---:B------:R-:W-:Y:S01]  /*3c80*/  LOP3.LUT R18, R50.reuse, 0x1, RZ, 0xc0, !PT ;  /* 0x0000000132127812 */ /* 0x040fe200078ec0ff */
[----:B------:R-:W-:Y:S01]  /*3c90*/  BSSY.RECONVERGENT B0, `(.L_x_227) ;  /* 0x0000056000007945 */ /* 0x000fe20003800200 */
[----:B------:R-:W-:Y:S01]  /*3ca0*/  IADD3 R50, PT, PT, R50, 0x1, RZ ;  /* 0x0000000132327810 */ /* 0x000fe20007ffe0ff */
[----:B------:R-:W-:Y:S01]  /*3cb0*/  FFMA R31, R15, R31, -0.0013887860113754868507 ;  /* 0xbab607ed0f1f7423 */ /* 0x000fe2000000001f */
[----:B------:R-:W-:Y:S02]  /*3cc0*/  ISETP.NE.U32.AND P0, PT, R18, 0x1, PT ;  /* 0x000000011200780c */ /* 0x000fe40003f05070 */
[----:B------:R-:W-:Y:S02]  /*3cd0*/  LOP3.LUT P2, RZ, R50, 0x2, RZ, 0xc0, !PT ;  /* 0x0000000232ff7812 */ /* 0x000fe4000784c0ff */
[----:B------:R-:W-:Y:S02]  /*3ce0*/  FSEL R28, R28, 0.041666727513074874878, !P0 ;  /* 0x3d2aaabb1c1c7808 */ /* 0x000fe40004000000 */
[----:B------:R-:W-:Y:S01]  /*3cf0*/  FSEL R18, R31, -0.00019574658654164522886, P0 ;  /* 0xb94d41531f127808 */ /* 0x000fe20000000000 */
[----:B------:R-:W-:Y:S01]  /*3d00*/  IMAD.MOV.U32 R31, RZ, RZ, R2 ;  /* 0x000000ffff1f7224 */ /* 0x000fe200078e0002 */
[----:B------:R-:W-:-:S02]  /*3d10*/  FSEL R14, R14, 1, !P0 ;  /* 0x3f8000000e0e7808 */ /* 0x000fc40004000000 */
[----:B------:R-:W-:Y:S01]  /*3d20*/  FSEL R25, -R25, -0.4999999701976776123, !P0 ;  /* 0xbeffffff19197808 */ /* 0x000fe20004000100 */
[C---:B------:R-:W-:Y:S01]  /*3d30*/  FFMA R18, R15.reuse, R18, R28 ;  /* 0x000000120f127223 */ /* 0x040fe2000000001c */
[----:B------:R-:W-:Y:S01]  /*3d40*/  MOV R29, R16 ;  /* 0x00000010001d7202 */ /* 0x000fe20000000f00 */
[C---:B------:R-:W-:Y:S02]  /*3d50*/  FFMA R19, R15.reuse, R14, RZ ;  /* 0x0000000e0f137223 */ /* 0x040fe400000000ff */
[----:B------:R-:W-:Y:S01]  /*3d60*/  FFMA R18, R15, R18, R25 ;  /* 0x000000120f127223 */ /* 0x000fe20000000019 */
[----:B------:R-:W-:Y:S01]  /*3d70*/  FFMA R15, R23, -R8, -R48 ;  /* 0x80000008170f7223 */ /* 0x000fe20000000830 */
[----:B------:R-:W-:Y:S02]  /*3d80*/  FADD R23, R43, R23 ;  /* 0x000000172b177221 */ /* 0x000fe40000000000 */
[----:B------:R-:W-:Y:S01]  /*3d90*/  FFMA R14, R19, R18, R14 ;  /* 0x00000012130e7223 */ /* 0x000fe2000000000e */
[----:B------:R-:W-:-:S03]  /*3da0*/  IMAD.MOV.U32 R18, RZ, RZ, R20 ;  /* 0x000000ffff127224 */ /* 0x000fc600078e0014 */
[----:B------:R-:W-:-:S04]  /*3db0*/  @P2 FADD R14, RZ, -R14 ;  /* 0x8000000eff0e2221 */ /* 0x000fc80000000000 */
[----:B------:R-:W-:-:S04]  /*3dc0*/  FFMA R14, R14, R11, R15 ;  /* 0x0000000b0e0e7223 */ /* 0x000fc8000000000f */
[----:B------:R-:W-:-:S04]  /*3dd0*/  FADD R15, R14, R9 ;  /* 0x000000090e0f7221 */ /* 0x000fc80000000000 */
[----:B------:R-:W-:Y:S01]  /*3de0*/  FADD R15, R22, R15 ;  /* 0x0000000f160f7221 */ /* 0x000fe20000000000 */
[----:B------:R-:W-:-:S03]  /*3df0*/  IMAD.MOV.U32 R22, RZ, RZ, RZ ;  /* 0x000000ffff167224 */ /* 0x000fc600078e00ff */
[----:B------:R-:W-:-:S04]  /*3e00*/  FMUL R14, R15, 0.5 ;  /* 0x3f0000000f0e7820 */ /* 0x000fc80000400000 */
[----:B------:R-:W-:Y:S01]  /*3e10*/  FFMA R49, R14, R5, R43 ;  /* 0x000000050e317223 */ /* 0x000fe2000000002b */
[----:B------:R-:W-:Y:S01]  /*3e20*/  MOV R43, R17 ;  /* 0x00000011002b7202 */ /* 0x000fe20000000f00 */
[----:B------:R-:W-:Y:S06]  /*3e30*/  @!P1 BRA `(.L_x_228) ;  /* 0x0000000000ec9947 */ /* 0x000fec0003800000 */
[----:B------:R-:W-:Y:S02]  /*3e40*/  SHF.R.U32.HI R14, RZ, 0x2, R33 ;  /* 0x00000002ff0e7819 */ /* 0x000fe40000011621 */
[----:B------:R-:W-:Y:S02]  /*3e50*/  IADD3 R32, PT, PT, R32, 0x587c5, RZ ;  /* 0x000587c520207810 */ /* 0x000fe40007ffe0ff */
[----:B------:R-:W-:Y:S02]  /*3e60*/  LOP3.LUT R43, R14, R33, RZ, 0x3c, !PT ;  /* 0x000000210e2b7212 */ /* 0x000fe400078e3cff */
[----:B------:R-:W-:-:S03]  /*3e70*/  SHF.L.U32 R14, R17, 0x4, RZ ;  /* 0x00000004110e7819 */ /* 0x000fc600000006ff */
[----:B------:R-:W-:-:S05]  /*3e80*/  IMAD.SHL.U32 R15, R43, 0x2, RZ ;  /* 0x000000022b0f7824 */ /* 0x000fca00078e00ff */
        /* <DEDUP_REMOVED lines=17> */
.L_x_231:
[----:B------:R-:W-:Y:S01]  /*3fa0*/  FMUL.FTZ R47, R46, R15 ;  /* 0x0000000f2e2f7220 */ /* 0x000fe20000410000 */
[----:B------:R-:W-:-:S03]  /*3fb0*/  FMUL.FTZ R15, R15, 0.5 ;  /* 0x3f0000000f0f7820 */ /* 0x000fc60000410000 */
[----:B------:R-:W-:-:S04]  /*3fc0*/  FFMA R14, -R47, R47, R46 ;  /* 0x0000002f2f0e7223 */ /* 0x000fc8000000012e */
[----:B------:R-:W-:-:S07]  /*3fd0*/  FFMA R47, R14, R15, R47 ;  /* 0x0000000f0e2f7223 */ /* 0x000fce000000002f */
.L_x_232:
[----:B------:R-:W-:Y:S05]  /*3fe0*/  BSYNC.RECONVERGENT B1 ;  /* 0x0000000000017941 */ /* 0x000fea0003800200 */
.L_x_230:
[----:B------:R-:W-:Y:S01]  /*3ff0*/  FADD R22, -R47, -RZ ;  /* 0x800000ff2f167221 */ /* 0x000fe20000000100 */
[----:B------:R-:W-:Y:S01]  /*4000*/  IMAD.MOV.U32 R31, RZ, RZ, R17 ;  /* 0x000000ffff1f7224 */ /* 0x000fe200078e0011 */
[----:B------:R-:W-:Y:S01]  /*4010*/  MOV R29, R2 ;  /* 0x00000002001d7202 */ /* 0x000fe20000000f00 */
[----:B------:R-:W-:Y:S01]  /*4020*/  IMAD.MOV.U32 R18, RZ, RZ, R16 ;  /* 0x000000ffff127224 */ /* 0x000fe200078e0010 */
[----:B------:R-:W-:Y:S01]  /*4030*/  MOV R33, R20 ;  /* 0x0000001400217202 */ /* 0x000fe20000000f00 */
[----:B------:R-:W-:Y:S06]  /*4040*/  BRA `(.L_x_228) ;  /* 0x0000000000687947 */ /* 0x000fec0003800000 */
.L_x_229:
        /* <DEDUP_REMOVED lines=17> */
.L_x_234:
[----:B------:R-:W-:Y:S01]  /*4160*/  FMUL.FTZ R15, R46, R19 ;  /* 0x000000132e0f7220 */ /* 0x000fe20000410000 */
[----:B------:R-:W-:-:S03]  /*4170*/  FMUL.FTZ R14, R19, 0.5 ;  /* 0x3f000000130e7820 */ /* 0x000fc60000410000 */
[----:B------:R-:W-:-:S04]  /*4180*/  FFMA R22, -R15, R15, R46 ;  /* 0x0000000f0f167223 */ /* 0x000fc8000000012e */
[----:B------:R-:W-:-:S07]  /*4190*/  FFMA R22, R22, R14, R15 ;  /* 0x0000000e16167223 */ /* 0x000fce000000000f */
.L_x_235:
[----:B------:R-:W-:Y:S05]  /*41a0*/  BSYNC.RECONVERGENT B1 ;  /* 0x0000000000017941 */ /* 0x000fea0003800200 */
.L_x_233:
[----:B------:R-:W-:Y:S01]  /*41b0*/  MOV R31, R17 ;  /* 0x00000011001f7202 */ /* 0x000fe20000000f00 */
[----:B------:R-:W-:Y:S01]  /*41c0*/  IMAD.MOV.U32 R29, RZ, RZ, R2 ;  /* 0x000000ffff1d7224 */ /* 0x000fe200078e0002 */
[----:B------:R-:W-:Y:S01]  /*41d0*/  MOV R18, R16 ;  /* 0x0000001000127202 */ /* 0x000fe20000000f00 */
[----:B------:R-:W-:-:S07]  /*41e0*/  IMAD.MOV.U32 R33, RZ, RZ, R20 ;  /* 0x000000ffff217224 */ /* 0x000fce00078e0014 */
.L_x_228:
[----:B------:R-:W-:Y:S05]  /*41f0*/  BSYNC.RECONVERGENT B0 ;  /* 0x0000000000007941 */ /* 0x000fea0003800200 */
.L_x_227:
[----:B------:R-:W-:Y:S01]  /*4200*/  FSETP.NEU.AND P0, PT, R7, RZ, PT ;  /* 0x000000ff0700720b */ /* 0x000fe20003f0d000 */
[----:B------:R-:W-:Y:S01]  /*4210*/  BSSY.RECONVERGENT B2, `(.L_x_236) ;  /* 0x00000e5000027945 */ /* 0x000fe20003800200 */
[----:B------:R-:W-:Y:S02]  /*4220*/  HFMA2 R28, -RZ, RZ, 0, 0 ;  /* 0x00000000ff1c7431 */ /* 0x000fe400000001ff */
[----:B------:R-:W-:Y:S01]  /*4230*/  FADD R49, R49, R22 ;  /* 0x0000001631317221 */ /* 0x000fe20000000000 */
[----:B------:R-:W-:Y:S01]  /*4240*/  IMAD.MOV.U32 R25, RZ, RZ, R43 ;  /* 0x000000ffff197224 */ /* 0x000fe200078e002b */
[----:B------:R-:W-:Y:S01]  /*4250*/  MOV R24, R31 ;  /* 0x0000001f00187202 */ /* 0x000fe20000000f00 */
[----:B------:R-:W-:-:S06]  /*4260*/  IMAD.MOV.U32 R19, RZ, RZ, R29 ;  /* 0x000000ffff137224 */ /* 0x000fcc00078e001d */
[----:B------:R-:W-:Y:S05]  /*4270*/  @!P0 BRA `(.L_x_237) ;  /* 0x0000000c00788947 */ /* 0x000fea0003800000 */
[----:B------:R-:W-:Y:S01]  /*4280*/  FMUL R2, R4, R7 ;  /* 0x0000000704027220 */ /* 0x000fe20000400000 */
[----:B------:R-:W-:Y:S03]  /*4290*/  BSSY.RECONVERGENT B0, `(.L_x_238) ;  /* 0x000000d000007945 */ /* 0x000fe60003800200 */
[----:B------:R0:W3:Y:S01]  /*42a0*/  MUFU.RSQ R15, R2 ;  /* 0x00000002000f7308 */ /* 0x0000e20000001400 */
[----:B------:R-:W-:-:S04]  /*42b0*/  IADD3 R14, PT, PT, R2, -0xd000000, RZ ;  /* 0xf3000000020e7810 */ /* 0x000fc80007ffe0ff */
[----:B------:R-:W-:-:S13]  /*42c0*/  ISETP.GT.U32.AND P0, PT, R14, 0x727fffff, PT ;  /* 0x727fffff0e00780c */ /* 0x000fda0003f04070 */
[----:B0--3--:R-:W-:Y:S05]  /*42d0*/  @!P0 BRA `(.L_x_239) ;  /* 0x0000000000108947 */ /* 0x009fea0003800000 */
[----:B------:R-:W-:Y:S01]  /*42e0*/  IMAD.MOV.U32 R14, RZ, RZ, R2 ;  /* 0x000000ffff0e7224 */ /* 0x000fe200078e0002 */
[----:B------:R-:W-:-:S07]  /*42f0*/  MOV R21, 0x4310 ;  /* 0x0000431000157802 */ /* 0x000fce0000000f00 */
[----:B-12---:R-:W-:Y:S05]  /*4300*/  CALL.REL.NOINC `($__internal_8_$__cuda_sm20_sqrt_rn_f32_slowpath) ;  /* 0x0000006800d87944 */ /* 0x006fea0003c00000 */
[----:B------:R-:W-:Y:S05]  /*4310*/  BRA `(.L_x_240) ;  /* 0x0000000000107947 */ /* 0x000fea0003800000 */
.L_x_239:
[----:B------:R-:W-:Y:S01]  /*4320*/  FMUL.FTZ R47, R2, R15 ;  /* 0x0000000f022f7220 */ /* 0x000fe20000410000 */
[----:B------:R-:W-:-:S03]  /*4330*/  FMUL.FTZ R14, R15, 0.5 ;  /* 0x3f0000000f0e7820 */ /* 0x000fc60000410000 */
[----:B------:R-:W-:-:S04]  /*4340*/  FFMA R2, -R47, R47, R2 ;  /* 0x0000002f2f027223 */ /* 0x000fc80000000102 */
[----:B------:R-:W-:-:S07]  /*4350*/  FFMA R47, R2, R14, R47 ;  /* 0x0000000e022f7223 */ /* 0x000fce000000002f */
.L_x_240:
[----:B------:R-:W-:Y:S05]  /*4360*/  BSYNC.RECONVERGENT B0 ;  /* 0x0000000000007941 */ /* 0x000fea0003800200 */
.L_x_238:
[----:B-1----:R-:W-:Y:S01]  /*4370*/  ISETP.GT.AND P0, PT, R3, RZ, PT ;  /* 0x000000ff0300720c */ /* 0x002fe20003f04270 */
[----:B------:R-:W-:-:S12]  /*4380*/  FMUL R28, R47, R5 ;  /* 0x000000052f1c7220 */ /* 0x000fd80000400000 */
        /* <DEDUP_REMOVED lines=10> */
[----:B--2---:R-:W-:Y:S05]  /*4430*/  CALL.REL.NOINC `($__internal_8_$__cuda_sm20_sqrt_rn_f32_slowpath) ;  /* 0x00000068008c7944 */ /* 0x004fea0003c00000 */
[----:B------:R-:W-:Y:S01]  /*4440*/  MOV R19, R47 ;  /* 0x0000002f00137202 */ /* 0x000fe20000000f00 */
[----:B------:R-:W-:Y:S06]  /*4450*/  BRA `(.L_x_244) ;  /* 0x0000000000107947 */ /* 0x000fec0003800000 */
.L_x_243:
[C---:B------:R-:W-:Y:S01]  /*4460*/  FMUL.FTZ R2, R14.reuse, R45 ;  /* 0x0000002d0e027220 */ /* 0x040fe20000410000 */
[----:B------:R-:W-:-:S03]  /*4470*/  FMUL.FTZ R3, R14, 0.5 ;  /* 0x3f0000000e037820 */ /* 0x000fc60000410000 */
[----:B------:R-:W-:-:S04]  /*4480*/  FFMA R19, -R2, R2, R45 ;  /* 0x0000000202137223 */ /* 0x000fc8000000012d */
[----:B------:R-:W-:-:S07]  /*4490*/  FFMA R19, R19, R3, R2 ;  /* 0x0000000313137223 */ /* 0x000fce0000000002 */
.L_x_244:
[----:B------:R-:W-:Y:S05]  /*44a0*/  BSYNC.RECONVERGENT B0 ;  /* 0x0000000000007941 */ /* 0x000fea0003800200 */
.L_x_242:
[----:B------:R-:W-:Y:S01]  /*44b0*/  SHF.R.U32.HI R2, RZ, 0x2, R33 ;  /* 0x00000002ff027819 */ /* 0x000fe20000011621 */
[----:B------:R-:W-:Y:S01]  /*44c0*/  HFMA2 R17, -RZ, RZ, 1.5048828125, 33.21875 ;  /* 0x3e055027ff117431 */ /* 0x000fe200000001ff */
[----:B------:R-:W0:Y:S01]  /*44d0*/  MUFU.RCP R21, R4 ;  /* 0x0000000400157308 */ /* 0x000e220000001000 */
[----:B------:R-:W-:Y:S01]  /*44e0*/  BSSY.RECONVERGENT B3, `(.L_x_245) ;  /* 0x000002f000037945 */ /* 0x000fe20003800200 */
[----:B------:R-:W-:Y:S01]  /*44f0*/  LOP3.LUT R3, R2, R33, RZ, 0x3c, !PT ;  /* 0x0000002102037212 */ /* 0x000fe200078e3cff */
[----:B------:R-:W-:-:S03]  /*4500*/  IMAD.SHL.U32 R2, R43, 0x10, RZ ;  /* 0x000000102b027824 */ /* 0x000fc600078e00ff */
        /* <DEDUP_REMOVED lines=10> */
[----:B------:R-:W-:-:S04]  /*45b0*/  LOP3.LUT R15, R3, 0xff800000, RZ, 0xc0, !PT ;  /* 0xff800000030f7812 */ /* 0x000fc800078ec0ff */
[----:B------:R-:W-:Y:S01]  /*45c0*/  I2FP.F32.S32 R14, R15 ;  /* 0x0000000f000e7245 */ /* 0x000fe20000201400 */
[----:B------:R-:W-:Y:S02]  /*45d0*/  IMAD.IADD R3, R2, 0x1, -R15 ;  /* 0x0000000102037824 */ /* 0x000fe400078e0a0f */
[----:B------:R-:W-:Y:S02]  /*45e0*/  IMAD.MOV.U32 R15, RZ, RZ, 0x7f800000 ;  /* 0x7f800000ff0f7424 */ /* 0x000fe400078e00ff */
        /* <DEDUP_REMOVED lines=12> */
[----:B------:R-:W-:Y:S02]  /*46b0*/  FFMA R3, R14, 1.1920928955078125e-07, R3 ;  /* 0x340000000e037823 */ /* 0x000fe40000000003 */
[----:B------:R-:W-:-:S04]  /*46c0*/  FFMA R16, R16, R17, R16 ;  /* 0x0000001110107223 */ /* 0x000fc80000000010 */
[----:B------:R-:W-:-:S04]  /*46d0*/  FFMA R3, R3, 0.69314718246459960938, R16 ;  /* 0x3f31721803037823 */ /* 0x000fc80000000010 */
        /* <DEDUP_REMOVED lines=13> */
[----:B--2---:R-:W-:Y:S05]  /*47b0*/  CALL.REL.NOINC `($__internal_9_$__cuda_sm3x_div_rn_noftz_f32_slowpath) ;  /* 0x0000006800047944 */ /* 0x004fea0003c00000 */
[----:B------:R-:W-:-:S07]  /*47c0*/  MOV R14, R2 ;  /* 0x00000002000e7202 */ /* 0x000fce0000000f00 */
.L_x_246:
[----:B------:R-:W-:Y:S05]  /*47d0*/  BSYNC.RECONVERGENT B3 ;  /* 0x0000000000037941 */ /* 0x000fea0003800200 */
.L_x_245:
        /* <DEDUP_REMOVED lines=12> */
[----:B--2---:R-:W-:Y:S05]  /*48a0*/  CALL.REL.NOINC `($__internal_9_$__cuda_sm3x_div_rn_noftz_f32_slowpath) ;  /* 0x0000006400c87944 */ /* 0x004fea0003c00000 */
.L_x_248:
[----:B------:R-:W-:Y:S05]  /*48b0*/  BSYNC.RECONVERGENT B3 ;  /* 0x0000000000037941 */ /* 0x000fea0003800200 */
.L_x_247:
        /* <DEDUP_REMOVED lines=8> */
[----:B------:R-:W-:Y:S01]  /*4940*/  BSSY.RECONVERGENT B3, `(.L_x_250) ;  /* 0x000002d000037945 */ /* 0x000fe20003800200 */
[----:B------:R-:W0:Y:S02]  /*4950*/  MUFU.RCP R18, R19 ;  /* 0x0000001300127308 */ /* 0x000e240000001000 */
[----:B------:R-:W-:-:S04]  /*4960*/  SHF.L.U32 R14, R15, 0x1, RZ ;  /* 0x000000010f0e7819 */ /* 0x000fc800000006ff */
[----:B------:R-:W-:-:S04]  /*4970*/  LOP3.LUT R15, R15, R14, R2, 0x96, !PT ;  /* 0x0000000e0f0f7212 */ /* 0x000fc800078e9602 */
        /* <DEDUP_REMOVED lines=9> */
[----:B------:R-:W-:Y:S01]  /*4a10*/  IMAD.IADD R14, R2, 0x1, -R15 ;  /* 0x00000001020e7824 */ /* 0x000fe200078e0a0f */
[----:B------:R-:W-:-:S03]  /*4a20*/  I2FP.F32.S32 R15, R15 ;  /* 0x0000000f000f7245 */ /* 0x000fc60000201400 */
[----:B------:R-:W-:Y:S01]  /*4a30*/  FADD R16, R14, -1 ;  /* 0xbf8000000e107421 */ /* 0x000fe20000000000 */
[----:B------:R-:W-:Y:S02]  /*4a40*/  FSEL R14, RZ, -23, P0 ;  /* 0xc1b80000ff0e7808 */ /* 0x000fe40000000000 */
[----:B------:R-:W-:Y:S01]  /*4a50*/  ISETP.GT.U32.AND P0, PT, R2, 0x7f7fffff, PT ;  /* 0x7f7fffff0200780c */ /* 0x000fe20003f04070 */
[C---:B------:R-:W-:Y:S02]  /*4a60*/  FFMA R17, R16.reuse, -R17, 0.14084610342979431152 ;  /* 0x3e1039f610117423 */ /* 0x040fe40000000811 */
[----:B------:R-:W-:Y:S01]  /*4a70*/  FFMA R14, R15, 1.1920928955078125e-07, R14 ;  /* 0x340000000f0e7823 */ /* 0x000fe2000000000e */
[----:B------:R-:W-:Y:S02]  /*4a80*/  IMAD.MOV.U32 R15, RZ, RZ, 0x7f800000 ;  /* 0x7f800000ff0f7424 */ /* 0x000fe400078e00ff */
[----:B------:R-:W-:-:S04]  /*4a90*/  FFMA R17, R16, R17, -0.12148627638816833496 ;  /* 0xbdf8cdcc10117423 */ /* 0x000fc80000000011 */
[----:B------:R-:W-:-:S04]  /*4aa0*/  FFMA R17, R16, R17, 0.13980610668659210205 ;  /* 0x3e0f295510117423 */ /* 0x000fc80000000011 */
[----:B------:R-:W-:-:S04]  /*4ab0*/  FFMA R17, R16, R17, -0.16684235632419586182 ;  /* 0xbe2ad8b910117423 */ /* 0x000fc80000000011 */
[----:B------:R-:W-:-:S04]  /*4ac0*/  FFMA R17, R16, R17, 0.20012299716472625732 ;  /* 0x3e4ced0b10117423 */ /* 0x000fc80000000011 */
[----:B------:R-:W-:-:S04]  /*4ad0*/  FFMA R17, R16, R17, -0.24999669194221496582 ;  /* 0xbe7fff2210117423 */ /* 0x000fc80000000011 */
[----:B------:R-:W-:-:S04]  /*4ae0*/  FFMA R17, R16, R17, 0.33333182334899902344 ;  /* 0x3eaaaa7810117423 */ /* 0x000fc80000000011 */
[----:B------:R-:W-:-:S04]  /*4af0*/  FFMA R17, R16, R17, -0.5 ;  /* 0xbf00000010117423 */ /* 0x000fc80000000011 */
[----:B------:R-:W-:-:S04]  /*4b00*/  FMUL R17, R16, R17 ;  /* 0x0000001110117220 */ /* 0x000fc80000400000 */
        /* <DEDUP_REMOVED lines=12> */
[----:B------:R-:W-:Y:S02]  /*4bd0*/  MOV R22, R19 ;  /* 0x0000001300167202 */ /* 0x000fe40000000f00 */
[----:B------:R-:W-:-:S07]  /*4be0*/  MOV R14, 0x4c00 ;  /* 0x00004c00000e7802 */ /* 0x000fce0000000f00 */
[----:B-12---:R-:W-:Y:S05]  /*4bf0*/  CALL.REL.NOINC `($__internal_9_$__cuda_sm3x_div_rn_noftz_f32_slowpath) ;  /* 0x0000006000f47944 */ /* 0x006fea0003c00000 */
[----:B------:R-:W-:-:S07]  /*4c00*/  IMAD.MOV.U32 R15, RZ, RZ, R2 ;  /* 0x000000ffff0f7224 */ /* 0x000fce00078e0002 */
.L_x_251:
[----:B------:R-:W-:Y:S05]  /*4c10*/  BSYNC.RECONVERGENT B3 ;  /* 0x0000000000037941 */ /* 0x000fea0003800200 */
.L_x_250:
[----:B------:R-:W-:Y:S01]  /*4c20*/  FADD R28, -R28, R15 ;  /* 0x0000000f1c1c7221 */ /* 0x000fe20000000100 */
[----:B------:R-:W-:Y:S01]  /*4c30*/  MOV R19, R43 ;  /* 0x0000002b00137202 */ /* 0x000fe20000000f00 */
[----:B------:R-:W-:Y:S01]  /*4c40*/  IMAD.MOV.U32 R18, RZ, RZ, R31 ;  /* 0x000000ffff127224 */ /* 0x000fe200078e001f */
[----:B------:R-:W-:Y:S01]  /*4c50*/  MOV R33, R29 ;  /* 0x0000001d00217202 */ /* 0x000fe20000000f00 */
[----:B------:R-:W-:Y:S06]  /*4c60*/  BRA `(.L_x_237) ;  /* 0x0000000000fc7947 */ /* 0x000fec0003800000 */
.L_x_249:
        /* <DEDUP_REMOVED lines=49> */
[----:B-12---:R-:W-:Y:S05]  /*4f80*/  CALL.REL.NOINC `($__internal_9_$__cuda_sm3x_div_rn_noftz_f32_slowpath) ;  /* 0x0000006000107944 */ /* 0x006fea0003c00000 */
.L_x_253:
[----:B------:R-:W-:Y:S05]  /*4f90*/  BSYNC.RECONVERGENT B3 ;  /* 0x0000000000037941 */ /* 0x000fea0003800200 */
.L_x_252:
[----:B------:R-:W-:Y:S01]  /*4fa0*/  MOV R28, R2 ;  /* 0x00000002001c7202 */ /* 0x000fe20000000f00 */
[----:B------:R-:W-:Y:S01]  /*4fb0*/  IMAD.MOV.U32 R19, RZ, RZ, R43 ;  /* 0x000000ffff137224 */ /* 0x000fe200078e002b */
[----:B------:R-:W-:Y:S01]  /*4fc0*/  MOV R18, R31 ;  /* 0x0000001f00127202 */ /* 0x000fe20000000f00 */
[----:B------:R-:W-:Y:S01]  /*4fd0*/  IMAD.MOV.U32 R33, RZ, RZ, R29 ;  /* 0x000000ffff217224 */ /* 0x000fe200078e001d */
[----:B------:R-:W-:Y:S06]  /*4fe0*/  BRA `(.L_x_237) ;  /* 0x00000000001c7947 */ /* 0x000fec0003800000 */
.L_x_241:
[----:B------:R-:W0:Y:S01]  /*4ff0*/  LDCU UR6, c[0x3][0x64] ;  /* 0x00c00c80ff0677ac */ /* 0x000e220008000800 */
[----:B------:R-:W-:Y:S01]  /*5000*/  IADD3 R3, PT, PT, R3, -0x1, RZ ;  /* 0xffffffff03037810 */ /* 0x000fe20007ffe0ff */
[----:B------:R-:W-:Y:S01]  /*5010*/  IMAD.MOV.U32 R25, RZ, RZ, R43 ;  /* 0x000000ffff197224 */ /* 0x000fe200078e002b */
[----:B------:R-:W-:Y:S01]  /*5020*/  MOV R24, R31 ;  /* 0x0000001f00187202 */ /* 0x000fe20000000f00 */
[----:B------:R-:W-:Y:S01]  /*5030*/  IMAD.MOV.U32 R19, RZ, RZ, R29 ;  /* 0x000000ffff137224 */ /* 0x000fe200078e001d */
[----:B0-----:R-:W-:-:S04]  /*5040*/  ISETP.NE.AND P0, PT, RZ, UR6, PT ;  /* 0x00000006ff007c0c */ /* 0x001fc8000bf05270 */
[----:B------:R-:W-:-:S09]  /*5050*/  FSEL R28, -R28, RZ, P0 ;  /* 0x000000ff1c1c7208 */ /* 0x000fd20000000100 */
.L_x_237:
[----:B------:R-:W-:Y:S05]  /*5060*/  BSYNC.RECONVERGENT B2 ;  /* 0x0000000000027941 */ /* 0x000fea0003800200 */
.L_x_236:
[----:B------:R-:W-:Y:S01]  /*5070*/  FADD R49, R49, R28 ;  /* 0x0000001c31317221 */ /* 0x000fe20000000000 */
[----:B------:R-:W-:Y:S01]  /*5080*/  FMUL R43, R23, 0.5 ;  /* 0x3f000000172b7820 */ /* 0x000fe20000400000 */
[----:B------:R-:W-:Y:S06]  /*5090*/  BRA `(.L_x_254) ;  /* 0x0000004800cc7947 */ /* 0x000fec0003800000 */
.L_x_190:
        /* <DEDUP_REMOVED lines=19> */
.L_x_257:
        /* <DEDUP_REMOVED lines=31> */
[----:B------:R-:W-:Y:S02]  /*53c0*/  LEA.HI R2, R20, R23, RZ, 0x1 ;  /* 0x0000001714027211 */ /* 0x000fe400078f08ff */
        /* <DEDUP_REMOVED lines=10> */
.L_x_256:
[----:B------:R-:W-:Y:S05]  /*5470*/  BSYNC.RECONVERGENT B0 ;  /* 0x0000000000007941 */ /* 0x000fea0003800200 */
.L_x_255:
        /* <DEDUP_REMOVED lines=37> */
.L_x_260:
        /* <DEDUP_REMOVED lines=20> */
[----:B0-----:R-:W5:Y:S01]  /*5810*/  @P0 LDL R14, [R17+0x10] ;  /* 0x00001000110e0983 */ /* 0x001f620000100800 */
        /* <DEDUP_REMOVED lines=10> */
[----:B---3--:R-:W-:Y:S02]  /*58c0*/  LOP3.LUT R20, R21, R0, RZ, 0x3c, !PT ;  /* 0x0000000015147212 */ /* 0x008fe400078e3cff */
[C---:B------:R-:W-:Y:S02]  /*58d0*/  LOP3.LUT R14, R16.reuse, R15, RZ, 0x3c, !PT ;  /* 0x0000000f100e7212 */ /* 0x040fe400078e3cff */
[----:B------:R-:W-:-:S02]  /*58e0*/  LOP3.LUT R15, R16, R21, RZ, 0x3c, !PT ;  /* 0x00000015100f7212 */ /* 0x000fc400078e3cff */
        /* <DEDUP_REMOVED lines=8> */
.L_x_259:
[----:B------:R-:W-:Y:S05]  /*5970*/  BSYNC.RECONVERGENT B0 ;  /* 0x0000000000007941 */ /* 0x000fea0003800200 */
.L_x_258:
[----:B------:R-:W-:Y:S01]  /*5980*/  FMUL R15, R14, R14 ;  /* 0x0000000e0e0f7220 */ /* 0x000fe20000400000 */
[C---:B------:R-:W-:Y:S01]  /*5990*/  LOP3.LUT R2, R21.reuse, 0x1, RZ, 0xc0, !PT ;  /* 0x0000000115027812 */ /* 0x040fe200078ec0ff */
[----:B------:R-:W-:Y:S01]  /*59a0*/  BSSY.RECONVERGENT B0, `(.L_x_261) ;  /* 0x000004d000007945 */ /* 0x000fe20003800200 */
[----:B------:R-:W-:Y:S01]  /*59b0*/  IADD3 R21, PT, PT, R21, 0x1, RZ ;  /* 0x0000000115157810 */ /* 0x000fe20007ffe0ff */
        /* <DEDUP_REMOVED lines=10> */
[----:B------:R-:W-:Y:S01]  /*5a60*/  FSETP.NEU.AND P0, PT, R6, RZ, PT ;  /* 0x000000ff0600720b */ /* 0x000fe20003f0d000 */
[C---:B------:R-:W-:Y:S01]  /*5a70*/  FFMA R17, R15.reuse, R2, RZ ;  /* 0x000000020f117223 */ /* 0x040fe200000000ff */
[----:B------:R-:W-:Y:S01]  /*5a80*/  MOV R31, R25 ;  /* 0x00000019001f7202 */ /* 0x000fe20000000f00 */
[----:B------:R-:W-:Y:S01]  /*5a90*/  FFMA R16, R15, R16, R21 ;  /* 0x000000100f107223 */ /* 0x000fe20000000015 */
[----:B------:R-:W-:Y:S01]  /*5aa0*/  FFMA R15, R43, -R8, -R48 ;  /* 0x800000082b0f7223 */ /* 0x000fe20000000830 */
[----:B------:R-:W-:Y:S02]  /*5ab0*/  MOV R28, R19 ;  /* 0x00000013001c7202 */ /* 0x000fe40000000f00 */
[----:B------:R-:W-:-:S04]  /*5ac0*/  FFMA R2, R17, R16, R2 ;  /* 0x0000001011027223 */ /* 0x000fc80000000002 */
[----:B------:R-:W-:-:S04]  /*5ad0*/  @P1 FADD R2, RZ, -R2 ;  /* 0x80000002ff021221 */ /* 0x000fc80000000000 */
[----:B------:R-:W-:Y:S01]  /*5ae0*/  FFMA R2, R2, R11, R15 ;  /* 0x0000000b02027223 */ /* 0x000fe2000000000f */
[----:B------:R-:W-:-:S03]  /*5af0*/  IMAD.MOV.U32 R15, RZ, RZ, RZ ;  /* 0x000000ffff0f7224 */ /* 0x000fc600078e00ff */
[----:B------:R-:W-:-:S04]  /*5b00*/  FADD R2, R2, R9 ;  /* 0x0000000902027221 */ /* 0x000fc80000000000 */
[----:B------:R-:W-:Y:S01]  /*5b10*/  FFMA R48, R2, R5, R43 ;  /* 0x0000000502307223 */ /* 0x000fe2000000002b */
[----:B------:R-:W-:Y:S06]  /*5b20*/  @!P0 BRA `(.L_x_262) ;  /* 0x0000000000d08947 */ /* 0x000fec0003800000 */
[----:B------:R-:W-:Y:S02]  /*5b30*/  SHF.R.U32.HI R2, RZ, 0x2, R33 ;  /* 0x00000002ff027819 */ /* 0x000fe40000011621 */
[----:B------:R-:W-:Y:S02]  /*5b40*/  SHF.L.U32 R14, R25, 0x4, RZ ;  /* 0x00000004190e7819 */ /* 0x000fe400000006ff */
        /* <DEDUP_REMOVED lines=9> */
[----:B------:R-:W-:-:S13]  /*5be0*/  FSETP.GTU.AND P0, PT, R2, 0.5, PT ;  /* 0x3f0000000200780b */ /* 0x000fda0003f0c000 */
        /* <DEDUP_REMOVED lines=10> */
.L_x_265:
[----:B------:R-:W-:Y:S01]  /*5c90*/  FMUL.FTZ R47, R44, R15 ;  /* 0x0000000f2c2f7220 */ /* 0x000fe20000410000 */
[----:B------:R-:W-:-:S03]  /*5ca0*/  FMUL.FTZ R14, R15, 0.5 ;  /* 0x3f0000000f0e7820 */ /* 0x000fc60000410000 */
[----:B------:R-:W-:-:S04]  /*5cb0*/  FFMA R2, -R47, R47, R44 ;  /* 0x0000002f2f027223 */ /* 0x000fc8000000012c */
[----:B------:R-:W-:-:S07]  /*5cc0*/  FFMA R47, R2, R14, R47 ;  /* 0x0000000e022f7223 */ /* 0x000fce000000002f */
.L_x_266:
[----:B------:R-:W-:Y:S05]  /*5cd0*/  BSYNC.RECONVERGENT B1 ;  /* 0x0000000000017941 */ /* 0x000fea0003800200 */
.L_x_264:
[----:B------:R-:W-:Y:S01]  /*5ce0*/  IMAD.MOV.U32 R29, RZ, RZ, R25 ;  /* 0x000000ffff1d7224 */ /* 0x000fe200078e0019 */
[----:B------:R-:W-:Y:S01]  /*5cf0*/  MOV R28, R24 ;  /* 0x00000018001c7202 */ /* 0x000fe20000000f00 */
[----:B------:R-:W-:Y:S01]  /*5d00*/  FADD R15, -R47, -RZ ;  /* 0x800000ff2f0f7221 */ /* 0x000fe20000000100 */
[----:B------:R-:W-:Y:S01]  /*5d10*/  IMAD.MOV.U32 R23, RZ, RZ, R19 ;  /* 0x000000ffff177224 */ /* 0x000fe200078e0013 */
[----:B------:R-:W-:Y:S01]  /*5d20*/  MOV R33, R18 ;  /* 0x0000001200217202 */ /* 0x000fe20000000f00 */
[----:B------:R-:W-:Y:S06]  /*5d30*/  BRA `(.L_x_262) ;  /* 0x00000000004c7947 */ /* 0x000fec0003800000 */
.L_x_263:
        /* <DEDUP_REMOVED lines=10> */
.L_x_268:
[----:B------:R-:W-:Y:S01]  /*5de0*/  FMUL.FTZ R15, R44, R17 ;  /* 0x000000112c0f7220 */ /* 0x000fe20000410000 */
[----:B------:R-:W-:-:S03]  /*5df0*/  FMUL.FTZ R14, R17, 0.5 ;  /* 0x3f000000110e7820 */ /* 0x000fc60000410000 */
[----:B------:R-:W-:-:S04]  /*5e00*/  FFMA R2, -R15, R15, R44 ;  /* 0x0000000f0f027223 */ /* 0x000fc8000000012c */
[----:B------:R-:W-:-:S07]  /*5e10*/  FFMA R15, R2, R14, R15 ;  /* 0x0000000e020f7223 */ /* 0x000fce000000000f */
.L_x_269:
[----:B------:R-:W-:Y:S05]  /*5e20*/  BSYNC.RECONVERGENT B1 ;  /* 0x0000000000017941 */ /* 0x000fea0003800200 */
.L_x_267:
[----:B------:R-:W-:Y:S01]  /*5e30*/  MOV R29, R25 ;  /* 0x00000019001d7202 */ /* 0x000fe20000000f00 */
[----:B------:R-:W-:Y:S01]  /*5e40*/  IMAD.MOV.U32 R28, RZ, RZ, R24 ;  /* 0x000000ffff1c7224 */ /* 0x000fe200078e0018 */
[----:B------:R-:W-:Y:S01]  /*5e50*/  MOV R23, R19 ;  /* 0x0000001300177202 */ /* 0x000fe20000000f00 */
[----:B------:R-:W-:-:S07]  /*5e60*/  IMAD.MOV.U32 R33, RZ, RZ, R18 ;  /* 0x000000ffff217224 */ /* 0x000fce00078e0012 */
.L_x_262:
[----:B------:R-:W-:Y:S05]  /*5e70*/  BSYNC.RECONVERGENT B0 ;  /* 0x0000000000007941 */ /* 0x000fea0003800200 */
.L_x_261:
[----:B------:R-:W-:Y:S01]  /*5e80*/  FSETP.NEU.AND P0, PT, R7, RZ, PT ;  /* 0x000000ff0700720b */ /* 0x000fe20003f0d000 */
[----:B------:R-:W-:Y:S01]  /*5e90*/  BSSY.RECONVERGENT B2, `(.L_x_270) ;  /* 0x00003cd000027945 */ /* 0x000fe20003800200 */
[----:B------:R-:W-:Y:S02]  /*5ea0*/  HFMA2 R49, -RZ, RZ, 0, 0 ;  /* 0x00000000ff317431 */ /* 0x000fe400000001ff */
[----:B------:R-:W-:-:S09]  /*5eb0*/  FADD R48, R48, R15 ;  /* 0x0000000f30307221 */ /* 0x000fd20000000000 */
[----:B------:R-:W-:Y:S05]  /*5ec0*/  @!P0 BRA `(.L_x_271) ;  /* 0x0000003c00248947 */ /* 0x000fea0003800000 */
[----:B------:R-:W-:Y:S01]  /*5ed0*/  VIADD R14, R45, 0xf3000000 ;  /* 0xf30000002d0e7836 */ /* 0x000fe20000000000 */
[----:B------:R0:W3:Y:S01]  /*5ee0*/  MUFU.RSQ R16, R45 ;  /* 0x0000002d00107308 */ /* 0x0000e20000001400 */
[----:B------:R-:W-:Y:S01]  /*5ef0*/  FMUL R2, R5, R4 ;  /* 0x0000000405027220 */ /* 0x000fe20000400000 */
[----:B------:R-:W-:Y:S02]  /*5f00*/  BSSY.RECONVERGENT B0, `(.L_x_272) ;  /* 0x000000d000007945 */ /* 0x000fe40003800200 */
[----:B------:R-:W-:Y:S02]  /*5f10*/  ISETP.GT.U32.AND P1, PT, R14, 0x727fffff, PT ;  /* 0x727fffff0e00780c */ /* 0x000fe40003f24070 */
[----:B------:R-:W-:-:S11]  /*5f20*/  FSETP.GEU.AND P0, PT, R2, 64, PT ;  /* 0x428000000200780b */ /* 0x000fd60003f0e000 */
[----:B0--3--:R-:W-:Y:S05]  /*5f30*/  @!P1 BRA `(.L_x_273) ;  /* 0x0000000000149947 */ /* 0x009fea0003800000 */
[----:B------:R-:W-:Y:S02]  /*5f40*/  MOV R14, R45 ;  /* 0x0000002d000e7202 */ /* 0x000fe40000000f00 */
[----:B------:R-:W-:-:S07]  /*5f50*/  MOV R21, 0x5f70 ;  /* 0x00005f7000157802 */ /* 0x000fce0000000f00 */
[----:B-12---:R-:W-:Y:S05]  /*5f60*/  CALL.REL.NOINC `($__internal_8_$__cuda_sm20_sqrt_rn_f32_slowpath) ;  /* 0x0000004c00c07944 */ /* 0x006fea0003c00000 */
[----:B------:R-:W-:Y:S01]  /*5f70*/  IMAD.MOV.U32 R25, RZ, RZ, R47 ;  /* 0x000000ffff197224 */ /* 0x000fe200078e002f */
[----:B------:R-:W-:Y:S06]  /*5f80*/  BRA `(.L_x_274) ;  /* 0x0000000000107947 */ /* 0x000fec0003800000 */
.L_x_273:
[C---:B------:R-:W-:Y:S01]  /*5f90*/  FMUL.FTZ R14, R16.reuse, R45 ;  /* 0x0000002d100e7220 */ /* 0x040fe20000410000 */
[----:B------:R-:W-:-:S03]  /*5fa0*/  FMUL.FTZ R15, R16, 0.5 ;  /* 0x3f000000100f7820 */ /* 0x000fc60000410000 */
[----:B------:R-:W-:-:S04]  /*5fb0*/  FFMA R25, -R14, R14, R45 ;  /* 0x0000000e0e197223 */ /* 0x000fc8000000012d */
[----:B------:R-:W-:-:S07]  /*5fc0*/  FFMA R25, R25, R15, R14 ;  /* 0x0000000f19197223 */ /* 0x000fce000000000e */
.L_x_274:
[----:B------:R-:W-:Y:S05]  /*5fd0*/  BSYNC.RECONVERGENT B0 ;  /* 0x0000000000007941 */ /* 0x000fea0003800200 */
.L_x_272:
[----:B------:R-:W-:Y:S04]  /*5fe0*/  BSSY.RECONVERGENT B0, `(.L_x_275) ;  /* 0x0000207000007945 */ /* 0x000fe80003800200 */
[----:B------:R-:W-:Y:S05]  /*5ff0*/  @P0 BRA `(.L_x_276) ;  /* 0x00000000007c0947 */ /* 0x000fea0003800000 */
[----:B------:R-:W-:Y:S02]  /*6000*/  HFMA2 R15, -RZ, RZ, 0.96630859375, -0.0022525787353515625 ;  /* 0x3bbb989dff0f7431 */ /* 0x000fe400000001ff */
[----:B------:R-:W-:Y:S01]  /*6010*/  IMAD.MOV.U32 R17, RZ, RZ, 0x437c0000 ;  /* 0x437c0000ff117424 */ /* 0x000fe200078e00ff */
[----:B------:R-:W-:Y:S02]  /*6020*/  BSSY.RECONVERGENT B1, `(.L_x_277) ;  /* 0x000001b000017945 */ /* 0x000fe40003800200 */
[----:B------:R-:W-:-:S04]  /*6030*/  FFMA.SAT R2, R2, R15, 0.5 ;  /* 0x3f00000002027423 */ /* 0x000fc8000000200f */
[----:B------:R-:W-:-:S05]  /*6040*/  FFMA.RM R2, R2, R17, 12582913 ;  /* 0x4b40000102027423 */ /* 0x000fca0000004011 */
[----:B------:R-:W-:Y:S01]  /*6050*/  SHF.L.U32 R15, R2, 0x17, RZ ;  /* 0x00000017020f7819 */ /* 0x000fe200000006ff */
[----:B------:R-:W-:-:S04]  /*6060*/  IMAD.MOV.U32 R2, RZ, RZ, RZ ;  /* 0x000000ffff027224 */ /* 0x000fc800078e00ff */
[----:B--2---:R-:W-:-:S07]  /*6070*/  FMUL R15, R42, R15 ;  /* 0x0000000f2a0f7220 */ /* 0x004fce0000400000 */
.L_x_278:
[----:B------:R-:W-:Y:S02]  /*6080*/  SHF.R.U32.HI R14, RZ, 0x2, R33 ;  /* 0x00000002ff0e7819 */ /* 0x000fe40000011621 */
[----:B------:R-:W-:Y:S02]  /*6090*/  SHF.L.U32 R16, R31, 0x4, RZ ;  /* 0x000000041f107819 */ /* 0x000fe400000006ff */
[----:B------:R-:W-:Y:S01]  /*60a0*/  LOP3.LUT R14, R14, R33, RZ, 0x3c, !PT ;  /* 0x000000210e0e7212 */ /* 0x000fe200078e3cff */
[----:B------:R-:W-:Y:S01]  /*60b0*/  IMAD.MOV.U32 R33, RZ, RZ, R23 ;  /* 0x000000ffff217224 */ /* 0x000fe200078e0017 */
[----:B------:R-:W-:Y:S01]  /*60c0*/  IADD3 R32, PT, PT, R32, 0x587c5, RZ ;  /* 0x000587c520207810 */ /* 0x000fe20007ffe0ff */
[----:B------:R-:W-:Y:S01]  /*60d0*/  IMAD.MOV.U32 R23, RZ, RZ, R28 ;  /* 0x000000ffff177224 */ /* 0x000fe200078e001c */
[----:B------:R-:W-:Y:S01]  /*60e0*/  MOV R19, 0x2f800000 ;  /* 0x2f80000000137802 */ /* 0x000fe20000000f00 */
[----:B------:R-:W-:Y:S01]  /*60f0*/  IMAD.SHL.U32 R17, R14, 0x2, RZ ;  /* 0x000000020e117824 */ /* 0x000fe200078e00ff */
[----:B------:R-:W-:Y:S01]  /*6100*/  MOV R55, R2 ;  /* 0x0000000200377202 */ /* 0x000fe20000000f00 */
[----:B------:R-:W-:Y:S01]  /*6110*/  IMAD.MOV.U32 R28, RZ, RZ, R29 ;  /* 0x000000ffff1c7224 */ /* 0x000fe200078e001d */
[----:B------:R-:W-:-:S02]  /*6120*/  MOV R29, R31 ;  /* 0x0000001f001d7202 */ /* 0x000fc40000000f00 */
[----:B------:R-:W-:Y:S02]  /*6130*/  LOP3.LUT R17, R31, R16, R17, 0x96, !PT ;  /* 0x000000101f117212 */ /* 0x000fe400078e9611 */
[----:B------:R-:W-:Y:S02]  /*6140*/  IADD3 R2, PT, PT, R2, 0x1, RZ ;  /* 0x0000000102027810 */ /* 0x000fe40007ffe0ff */
[----:B------:R-:W-:-:S05]  /*6150*/  LOP3.LUT R17, R17, R14, RZ, 0x3c, !PT ;  /* 0x0000000e11117212 */ /* 0x000fca00078e3cff */
[----:B------:R-:W-:Y:S02]  /*6160*/  IMAD.IADD R14, R17, 0x1, R32 ;  /* 0x00000001110e7824 */ /* 0x000fe400078e0220 */
[----:B------:R-:W-:-:S03]  /*6170*/  IMAD.MOV.U32 R31, RZ, RZ, R17 ;  /* 0x000000ffff1f7224 */ /* 0x000fc600078e0011 */
[----:B------:R-:W-:-:S05]  /*6180*/  I2FP.F32.U32 R14, R14 ;  /* 0x0000000e000e7245 */ /* 0x000fca0000201000 */
[----:B------:R-:W-:-:S04]  /*6190*/  FFMA R14, R14, R19, 1.1641532182693481445e-10 ;  /* 0x2f0000000e0e7423 */ /* 0x000fc80000000013 */
[----:B------:R-:W-:-:S05]  /*61a0*/  FMUL R15, R14, R15 ;  /* 0x0000000f0e0f7220 */ /* 0x000fca0000400000 */
[----:B------:R-:W-:-:S13]  /*61b0*/  FSETP.GT.AND P0, PT, R15, 1, PT ;  /* 0x3f8000000f00780b */ /* 0x000fda0003f04000 */
[----:B------:R-:W-:Y:S05]  /*61c0*/  @P0 BRA `(.L_x_278) ;  /* 0xfffffffc00ac0947 */ /* 0x000fea000383ffff */
[----:B------:R-:W-:Y:S05]  /*61d0*/  BSYNC.RECONVERGENT B1 ;  /* 0x0000000000017941 */ /* 0x000fea0003800200 */
.L_x_277:
[----:B------:R-:W-:Y:S05]  /*61e0*/  BRA `(.L_x_279) ;  /* 0x0000001c00987947 */ /* 0x000fea0003800000 */
.L_x_276:
[----:B------:R-:W-:-:S13]  /*61f0*/  FSETP.GT.AND P0, PT, R2, 4000, PT ;  /* 0x457a00000200780b */ /* 0x000fda0003f04000 */
[----:B------:R-:W-:Y:S05]  /*6200*/  @!P0 BRA `(.L_x_280) ;  /* 0x0000000c00e48947 */ /* 0x000fea0003800000 */
[----:B------:R-:W-:Y:S01]  /*6210*/  ISETP.NE.AND P0, PT, R27, 0x1, PT ;  /* 0x000000011b00780c */ /* 0x000fe20003f05270 */
[----:B------:R-:W-:Y:S01]  /*6220*/  BSSY.RECONVERGENT B1, `(.L_x_281) ;  /* 0x00000f1000017945 */ /* 0x000fe20003800200 */
[----:B------:R-:W-:Y:S01]  /*6230*/  HFMA2 R27, -RZ, RZ, 0, 0 ;  /* 0x00000000ff1b7431 */ /* 0x000fe200000001ff */
[----:B------:R-:W-:Y:S01]  /*6240*/  MOV R14, R34 ;  /* 0x00000022000e7202 */ /* 0x000fe20000000f00 */
[----:B------:R-:W-:-:S09]  /*6250*/  IMAD.MOV.U32 R15, RZ, RZ, R35 ;  /* 0x000000ffff0f7224 */ /* 0x000fd200078e0023 */
[----:B------:R-:W-:Y:S05]  /*6260*/  @!P0 BRA `(.L_x_282) ;  /* 0x0000000c00b08947 */ /* 0x000fea0003800000 */
[----:B------:R-:W-:Y:S01]  /*6270*/  SHF.R.U32.HI R2, RZ, 0x2, R33 ;  /* 0x00000002ff027819 */ /* 0x000fe20000011621 */
[----:B------:R-:W-:Y:S01]  /*6280*/  IMAD.MOV.U32 R18, RZ, RZ, 0x0 ;  /* 0x00000000ff127424 */ /* 0x000fe200078e00ff */
[----:B------:R-:W-:Y:S01]  /*6290*/  SHF.R.U32.HI R14, RZ, 0x2, R23 ;  /* 0x00000002ff0e7819 */ /* 0x000fe20000011617 */
[----:B------:R-:W-:Y:S01]  /*62a0*/  BSSY.RECONVERGENT B3, `(.L_x_283) ;  /* 0x0000071000037945 */ /* 0x000fe20003800200 */
[----:B------:R-:W-:Y:S01]  /*62b0*/  LOP3.LUT R49, R2, R33, RZ, 0x3c, !PT ;  /* 0x0000002102317212 */ /* 0x000fe200078e3cff */
[----:B------:R-:W-:Y:S01]  /*62c0*/  IMAD.SHL.U32 R2, R31, 0x10, RZ ;  /* 0x000000101f027824 */ /* 0x000fe200078e00ff */
[----:B------:R-:W-:Y:S02]  /*62d0*/  LOP3.LUT R14, R14, R23, RZ, 0x3c, !PT ;  /* 0x000000170e0e7212 */ /* 0x000fe400078e3cff */
[----:B------:R-:W-:Y:S02]  /*62e0*/  SHF.L.U32 R15, R49, 0x1, RZ ;  /* 0x00000001310f7819 */ /* 0x000fe400000006ff */
[----:B------:R-:W-:-:S02]  /*62f0*/  MOV R19, 0x3ca00000 ;  /* 0x3ca0000000137802 */ /* 0x000fc40000000f00 */
[----:B------:R-:W-:Y:S02]  /*6300*/  LOP3.LUT R2, R31, R2, R15, 0x96, !PT ;  /* 0x000000021f027212 */ /* 0x000fe400078e960f */
[----:B------:R-:W-:Y:S02]  /*6310*/  SHF.R.U32.HI R21, RZ, 0x2, R28 ;  /* 0x00000002ff157819 */ /* 0x000fe4000001161c */
[----:B------:R-:W-:Y:S01]  /*6320*/  LOP3.LUT R49, R2, R49, RZ, 0x3c, !PT ;  /* 0x0000003102317212 */ /* 0x000fe200078e3cff */
[C---:B------:R-:W-:Y:S01]  /*6330*/  IMAD.SHL.U32 R2, R14.reuse, 0x2, RZ ;  /* 0x000000020e027824 */ /* 0x040fe200078e00ff */
[----:B------:R-:W-:Y:S02]  /*6340*/  LOP3.LUT R21, R21, R28, RZ, 0x3c, !PT ;  /* 0x0000001c15157212 */ /* 0x000fe400078e3cff */
[----:B------:R-:W-:Y:S02]  /*6350*/  SHF.L.U32 R15, R49, 0x4, RZ ;  /* 0x00000004310f7819 */ /* 0x000fe400000006ff */
[----:B------:R-:W-:Y:S01]  /*6360*/  SHF.R.U32.HI R22, RZ, 0x2, R29 ;  /* 0x00000002ff167819 */ /* 0x000fe2000001161d */
[----:B------:R-:W-:Y:S01]  /*6370*/  IMAD.SHL.U32 R20, R21, 0x2, RZ ;  /* 0x0000000215147824 */ /* 0x000fe200078e00ff */
[----:B------:R-:W-:-:S02]  /*6380*/  LOP3.LUT R2, R14, R2, R15, 0x96, !PT ;  /* 0x000000020e027212 */ /* 0x000fc400078e960f */
[----:B------:R-:W-:Y:S02]  /*6390*/  IADD3 R15, PT, PT, R32, 0x587c5, R49 ;  /* 0x000587c5200f7810 */ /* 0x000fe40007ffe031 */
[----:B------:R-:W-:Y:S02]  /*63a0*/  LOP3.LUT R33, R2, R49, RZ, 0x3c, !PT ;  /* 0x0000003102217212 */ /* 0x000fe400078e3cff */
[----:B------:R-:W-:Y:S02]  /*63b0*/  LOP3.LUT R22, R22, R29, RZ, 0x3c, !PT ;  /* 0x0000001d16167212 */ /* 0x000fe400078e3cff */
[C---:B------:R-:W-:Y:S02]  /*63c0*/  IADD3 R16, PT, PT, R32.reuse, 0xb0f8a, R33 ;  /* 0x000b0f8a20107810 */ /* 0x040fe40007ffe021 */
[----:B------:R-:W-:Y:S02]  /*63d0*/  SHF.L.U32 R2, R33, 0x4, RZ ;  /* 0x0000000421027819 */ /* 0x000fe400000006ff */
[----:B------:R-:W-:Y:S01]  /*63e0*/  IADD3 R27, PT, PT, R32, 0x161f14, RZ ;  /* 0x00161f14201b7810 */ /* 0x000fe20007ffe0ff */
[----:B------:R-:W-:Y:S01]  /*63f0*/  IMAD.WIDE.U32 R16, R16, 0x200000, RZ ;  /* 0x0020000010107825 */ /* 0x000fe200078e00ff */
[----:B------:R-:W-:-:S02]  /*6400*/  LOP3.LUT R2, R21, R20, R2, 0x96, !PT ;  /* 0x0000001415027212 */ /* 0x000fc400078e9602 */
[----:B------:R-:W-:Y:S02]  /*6410*/  LOP3.LUT R16, R16, R15, RZ, 0x3c, !PT ;  /* 0x0000000f10107212 */ /* 0x000fe400078e3cff */
[----:B------:R-:W-:Y:S02]  /*6420*/  LOP3.LUT R35, R2, R33, RZ, 0x3c, !PT ;  /* 0x0000002102237212 */ /* 0x000fe400078e3cff */
[----:B------:R0:W3:Y:S01]  /*6430*/  I2F.F64.U64 R14, R16 ;  /* 0x00000010000e7312 */ /* 0x0000e20000301800 */
[----:B------:R-:W-:Y:S02]  /*6440*/  SHF.L.U32 R2, R22, 0x1, RZ ;  /* 0x0000000116027819 */ /* 0x000fe400000006ff */
[----:B0-----:R-:W-:Y:S01]  /*6450*/  IMAD.SHL.U32 R17, R35, 0x10, RZ ;  /* 0x0000001023117824 */ /* 0x001fe200078e00ff */
[----:B---3--:R-:W-:-:S04]  /*6460*/  DFMA R18, R14, R18, 5.5511151231257827021e-17 ;  /* 0x3c9000000e12742b */ /* 0x008fc80000000012 */
[----:B------:R-:W-:Y:S01]  /*6470*/  LOP3.LUT R24, R22, R2, R17, 0x96, !PT ;  /* 0x0000000216187212 */ /* 0x000fe200078e9611 */
[----:B------:R-:W-:-:S03]  /*6480*/  IMAD.MOV.U32 R2, RZ, RZ, -0x3ff ;  /* 0xfffffc01ff027424 */ /* 0x000fc600078e00ff */
[----:B------:R-:W-:Y:S02]  /*6490*/  LOP3.LUT R24, R24, R35, RZ, 0x3c, !PT ;  /* 0x0000002318187212 */ /* 0x000fe400078e3cff */
[----:B------:R-:W-:Y:S01]  /*64a0*/  ISETP.GT.AND P0, PT, R19, 0xfffff, PT ;  /* 0x000fffff1300780c */ /* 0x000fe20003f04270 */
[----:B------:R-:W-:Y:S01]  /*64b0*/  IMAD.MOV.U32 R14, RZ, RZ, R18 ;  /* 0x000000ffff0e7224 */ /* 0x000fe200078e0012 */
[----:B------:R-:W-:-:S11]  /*64c0*/  MOV R15, R19 ;  /* 0x00000013000f7202 */ /* 0x000fd60000000f00 */
[----:B------:R-:W-:Y:S01]  /*64d0*/  @!P0 DMUL R14, R14, 1.80143985094819840000e+16 ;  /* 0x435000000e0e8828 */ /* 0x000fe20000000000 */
[----:B------:R-:W-:-:S09]  /*64e0*/  @!P0 IMAD.MOV.U32 R2, RZ, RZ, -0x435 ;  /* 0xfffffbcbff028424 */ /* 0x000fd200078e00ff */
[----:B------:R-:W-:Y:S01]  /*64f0*/  @!P0 IMAD.MOV.U32 R19, RZ, RZ, R15 ;  /* 0x000000ffff138224 */ /* 0x000fe200078e000f */
[----:B------:R-:W-:-:S04]  /*6500*/  @!P0 MOV R18, R14 ;  /* 0x0000000e00128202 */ /* 0x000fc80000000f00 */
[----:B------:R-:W-:-:S04]  /*6510*/  IADD3 R16, PT, PT, R19, -0x1, RZ ;  /* 0xffffffff13107810 */ /* 0x000fc80007ffe0ff */
[----:B------:R-:W-:-:S13]  /*6520*/  ISETP.GT.U32.AND P1, PT, R16, 0x7feffffe, PT ;  /* 0x7feffffe1000780c */ /* 0x000fda0003f24070 */
[----:B------:R-:W-:Y:S05]  /*6530*/  @P1 BRA `(.L_x_284) ;  /* 0x0000000400041947 */ /* 0x000fea0003800000 */
[C---:B------:R-:W-:Y:S01]  /*6540*/  LOP3.LUT R14, R19.reuse, 0xfffff, RZ, 0xc0, !PT ;  /* 0x000fffff130e7812 */ /* 0x040fe200078ec0ff */
[----:B------:R-:W-:Y:S01]  /*6550*/  UMOV UR6, 0x3ae80f1e ;  /* 0x3ae80f1e00067882 */ /* 0x000fe20000000000 */
[----:B------:R-:W-:Y:S01]  /*6560*/  MOV R16, RZ ;  /* 0x000000ff00107202 */ /* 0x000fe20000000f00 */
[----:B------:R-:W-:Y:S01]  /*6570*/  UMOV UR7, 0x3eb1380b ;  /* 0x3eb1380b00077882 */ /* 0x000fe20000000000 */
[----:B------:R-:W-:Y:S01]  /*6580*/  LOP3.LUT R15, R14, 0x3ff00000, RZ, 0xfc, !PT ;  /* 0x3ff000000e0f7812 */ /* 0x000fe200078efcff */
[----:B------:R-:W-:Y:S01]  /*6590*/  IMAD.MOV.U32 R14, RZ, RZ, R18 ;  /* 0x000000ffff0e7224 */ /* 0x000fe200078e0012 */
[----:B------:R-:W-:Y:S01]  /*65a0*/  LEA.HI R19, R19, R2, RZ, 0xc ;  /* 0x0000000213137211 */ /* 0x000fe200078f60ff */
[----:B------:R-:W-:Y:S01]  /*65b0*/  UMOV UR10, 0x80000000 ;  /* 0x80000000000a7882 */ /* 0x000fe20000000000 */
[----:B------:R-:W-:Y:S01]  /*65c0*/  ISETP.GE.U32.AND P0, PT, R15, 0x3ff6a09f, PT ;  /* 0x3ff6a09f0f00780c */ /* 0x000fe20003f06070 */
[----:B------:R-:W-:-:S12]  /*65d0*/  UMOV UR11, 0x43300000 ;  /* 0x43300000000b7882 */ /* 0x000fd80000000000 */
[----:B------:R-:W-:Y:S01]  /*65e0*/  @P0 IADD3 R17, PT, PT, R15, -0x100000, RZ ;  /* 0xfff000000f110810 */ /* 0x000fe20007ffe0ff */
[----:B------:R-:W-:-:S04]  /*65f0*/  @P0 VIADD R19, R19, 0x1 ;  /* 0x0000000113130836 */ /* 0x000fc80000000000 */
[----:B------:R-:W-:Y:S01]  /*6600*/  @P0 IMAD.MOV.U32 R15, RZ, RZ, R17 ;  /* 0x000000ffff0f0224 */ /* 0x000fe200078e0011 */
[----:B------:R-:W-:Y:S02]  /*6610*/  LOP3.LUT R18, R19, 0x80000000, RZ, 0x3c, !PT ;  /* 0x8000000013127812 */ /* 0x000fe400078e3cff */
[----:B------:R-:W-:-:S03]  /*6620*/  MOV R19, 0x43300000 ;  /* 0x4330000000137802 */ /* 0x000fc60000000f00 */
[C---:B------:R-:W-:Y:S02]  /*6630*/  DADD R20, R14.reuse, 1 ;  /* 0x3ff000000e147429 */ /* 0x040fe40000000000 */
[----:B------:R-:W-:Y:S02]  /*6640*/  DADD R14, R14, -1 ;  /* 0xbff000000e0e7429 */ /* 0x000fe40000000000 */
[----:B------:R-:W-:Y:S01]  /*6650*/  DADD R18, R18, -UR10 ;  /* 0x8000000a12127e29 */ /* 0x000fe20008000000 */
[----:B------:R-:W-:Y:S01]  /*6660*/  UMOV UR10, 0xfefa39ef ;  /* 0xfefa39ef000a7882 */ /* 0x000fe20000000000 */
[----:B------:R-:W0:Y:S01]  /*6670*/  MUFU.RCP64H R17, R21 ;  /* 0x0000001500117308 */ /* 0x000e220000001800 */
[----:B------:R-:W-:Y:S01]  /*6680*/  UMOV UR11, 0x3fe62e42 ;  /* 0x3fe62e42000b7882 */ /* 0x000fe20000000000 */
[----:B0-----:R-:W-:-:S08]  /*6690*/  DFMA R52, -R20, R16, 1 ;  /* 0x3ff000001434742b */ /* 0x001fd00000000110 */
[----:B------:R-:W-:-:S08]  /*66a0*/  DFMA R52, R52, R52, R52 ;  /* 0x000000343434722b */ /* 0x000fd00000000034 */
[----:B------:R-:W-:Y:S01]  /*66b0*/  DFMA R52, R16, R52, R16 ;  /* 0x000000341034722b */ /* 0x000fe20000000010 */
[----:B------:R-:W-:Y:S01]  /*66c0*/  IMAD.MOV.U32 R16, RZ, RZ, -0x748574fc ;  /* 0x8b7a8b04ff107424 */ /* 0x000fe200078e00ff */
[----:B------:R-:W-:-:S06]  /*66d0*/  MOV R17, 0x3ed0ee25 ;  /* 0x3ed0ee2500117802 */ /* 0x000fcc0000000f00 */
        /* <DEDUP_REMOVED lines=11> */
[----:B------:R-:W-:Y:S02]  /*6790*/  DFMA R20, R14, -R50, R20 ;  /* 0x800000320e14722b */ /* 0x000fe40000000014 */
[----:B------:R-:W-:-:S03]  /*67a0*/  DFMA R16, R18, UR10, R50 ;  /* 0x0000000a12107c2b */ /* 0x000fc60008000032 */
[----:B------:R-:W-:Y:S01]  /*67b0*/  DFMA R22, R28, R22, UR6 ;  /* 0x000000061c167e2b */ /* 0x000fe20008000016 */
[----:B------:R-:W-:Y:S01]  /*67c0*/  UMOV UR6, 0x2d1b5154 ;  /* 0x2d1b515400067882 */ /* 0x000fe20000000000 */
[----:B------:R-:W-:Y:S01]  /*67d0*/  UMOV UR7, 0x3f3c71c7 ;  /* 0x3f3c71c700077882 */ /* 0x000fe20000000000 */
[----:B------:R-:W-:-:S05]  /*67e0*/  DMUL R20, R52, R20 ;  /* 0x0000001434147228 */ /* 0x000fca0000000000 */
        /* <DEDUP_REMOVED lines=22> */
.L_x_284:
[----:B------:R-:W-:Y:S01]  /*6950*/  IMAD.MOV.U32 R16, RZ, RZ, 0x0 ;  /* 0x00000000ff107424 */ /* 0x000fe200078e00ff */
[----:B------:R-:W-:Y:S02]  /*6960*/  MOV R17, 0x7ff00000 ;  /* 0x7ff0000000117802 */ /* 0x000fe40000000f00 */
[----:B------:R-:W-:-:S04]  /*6970*/  LOP3.LUT P0, RZ, R15, 0x7fffffff, RZ, 0xc0, !PT ;  /* 0x7fffffff0fff7812 */ /* 0x000fc8000780c0ff */
[----:B------:R-:W-:-:S10]  /*6980*/  DFMA R16, R14, R16, +INF ;  /* 0x7ff000000e10742b */ /* 0x000fd40000000010 */
[----:B------:R-:W-:Y:S02]  /*6990*/  FSEL R52, R16, RZ, P0 ;  /* 0x000000ff10347208 */ /* 0x000fe40000000000 */
[----:B------:R-:W-:-:S07]  /*69a0*/  FSEL R53, R17, -QNAN , P0 ;  /* 0xfff0000011357808 */ /* 0x000fce0000000000 */
.L_x_285:
[----:B------:R-:W-:Y:S05]  /*69b0*/  BSYNC.RECONVERGENT B3 ;  /* 0x0000000000037941 */ /* 0x000fea0003800200 */
.L_x_283:
[----:B------:R-:W-:Y:S01]  /*69c0*/  IMAD.IADD R14, R24, 0x1, R27 ;  /* 0x00000001180e7824 */ /* 0x000fe200078e021b */
[----:B------:R-:W-:Y:S01]  /*69d0*/  IADD3 R17, PT, PT, R32, 0x10974f, R35 ;  /* 0x0010974f20117810 */ /* 0x000fe20007ffe023 */
[----:B------:R-:W-:Y:S01]  /*69e0*/  UMOV UR6, 0x33145c07 ;  /* 0x33145c0700067882 */ /* 0x000fe20000000000 */
[----:B------:R-:W-:Y:S01]  /*69f0*/  UMOV UR7, 0x3ca1a626 ;  /* 0x3ca1a62600077882 */ /* 0x000fe20000000000 */
[----:B------:R-:W-:Y:S01]  /*6a00*/  IMAD.WIDE.U32 R14, R14, 0x200000, RZ ;  /* 0x002000000e0e7825 */ /* 0x000fe200078e00ff */
[----:B------:R-:W-:Y:S01]  /*6a10*/  UMOV UR10, 0xf9785eba ;  /* 0xf9785eba000a7882 */ /* 0x000fe20000000000 */
[----:B------:R-:W-:Y:S01]  /*6a20*/  UMOV UR11, 0x3de5db65 ;  /* 0x3de5db65000b7882 */ /* 0x000fe20000000000 */
[----:B------:R-:W-:Y:S01]  /*6a30*/  DMUL R52, R52, -2 ;  /* 0xc000000034347828 */ /* 0x000fe20000000000 */
[----:B------:R-:W-:Y:S01]  /*6a40*/  IMAD.MOV.U32 R50, RZ, RZ, 0x0 ;  /* 0x00000000ff327424 */ /* 0x000fe200078e00ff */
[----:B------:R-:W-:Y:S01]  /*6a50*/  LOP3.LUT R16, R14, R17, RZ, 0x3c, !PT ;  /* 0x000000110e107212 */ /* 0x000fe200078e3cff */
[----:B------:R-:W-:Y:S01]  /*6a60*/  IMAD.MOV.U32 R14, RZ, RZ, 0x0 ;  /* 0x00000000ff0e7424 */ /* 0x000fe200078e00ff */
[----:B------:R-:W-:Y:S01]  /*6a70*/  MOV R17, R15 ;  /* 0x0000000f00117202 */ /* 0x000fe20000000f00 */
[----:B------:R-:W-:Y:S01]  /*6a80*/  HFMA2 R15, -RZ, RZ, 1.171875, 0 ;  /* 0x3cb00000ff0f7431 */ /* 0x000fe200000001ff */
[----:B------:R-:W0:Y:S01]  /*6a90*/  MUFU.RSQ64H R21, R53 ;  /* 0x0000003500157308 */ /* 0x000e220000001c00 */
[----:B------:R-:W-:Y:S01]  /*6aa0*/  MOV R51, 0x3fd80000 ;  /* 0x3fd8000000337802 */ /* 0x000fe20000000f00 */
[----:B------:R-:W-:Y:S02]  /*6ab0*/  BSSY.RECONVERGENT B3, `(.L_x_286) ;  /* 0x0000058000037945 */ /* 0x000fe40003800200 */
[----:B------:R-:W-:-:S04]  /*6ac0*/  IADD3 R20, PT, PT, R53, -0x3500000, RZ ;  /* 0xfcb0000035147810 */ /* 0x000fc80007ffe0ff */
[----:B------:R-:W3:Y:S02]  /*6ad0*/  I2F.F64.U64 R16, R16 ;  /* 0x0000001000107312 */ /* 0x000ee40000301800 */
[----:B0-----:R-:W-:Y:S02]  /*6ae0*/  DMUL R56, R20, R20 ;  /* 0x0000001414387228 */ /* 0x001fe40000000000 */
[----:B---3--:R-:W-:Y:S01]  /*6af0*/  DFMA R14, R16, R14, 1.1102230246251565404e-16 ;  /* 0x3ca00000100e742b */ /* 0x008fe2000000000e */
[----:B------:R-:W-:Y:S01]  /*6b00*/  MOV R16, 0xc1ef8528 ;  /* 0xc1ef852800107802 */ /* 0x000fe20000000f00 */
[----:B------:R-:W-:-:S04]  /*6b10*/  IMAD.MOV.U32 R17, RZ, RZ, 0x3e21eea7 ;  /* 0x3e21eea7ff117424 */ /* 0x000fc800078e00ff */
[----:B------:R-:W-:Y:S02]  /*6b20*/  DFMA R56, R52, -R56, 1 ;  /* 0x3ff000003438742b */ /* 0x000fe40000000838 */
[----:B------:R-:W-:Y:S02]  /*6b30*/  DMUL R54, RZ, R14 ;  /* 0x0000000eff367228 */ /* 0x000fe40000000000 */
[----:B------:R-:W-:-:S04]  /*6b40*/  IMAD.SHL.U32 R2, R15, 0x2, RZ ;  /* 0x000000020f027824 */ /* 0x000fc800078e00ff */
[----:B------:R-:W-:Y:S02]  /*6b50*/  DFMA R50, R56, R50, 0.5 ;  /* 0x3fe000003832742b */ /* 0x000fe40000000032 */
[----:B------:R-:W-:Y:S01]  /*6b60*/  DMUL R56, R20, R56 ;  /* 0x0000003814387228 */ /* 0x000fe20000000000 */
[----:B------:R-:W-:-:S04]  /*6b70*/  ISETP.GT.U32.AND P0, PT, R2, -0x79800000, PT ;  /* 0x868000000200780c */ /* 0x000fc80003f04070 */
[----:B------:R-:W-:Y:S02]  /*6b80*/  FSEL R19, R55, R15, P0 ;  /* 0x0000000f37137208 */ /* 0x000fe40000000000 */
[----:B------:R-:W-:Y:S01]  /*6b90*/  FSEL R54, R54, R14, P0 ;  /* 0x0000000e36367208 */ /* 0x000fe20000000000 */
[----:B------:R-:W-:Y:S01]  /*6ba0*/  DFMA R56, R50, R56, R20 ;  /* 0x000000383238722b */ /* 0x000fe20000000014 */
[----:B------:R-:W-:-:S03]  /*6bb0*/  IADD3 R55, PT, PT, R19, 0x100000, RZ ;  /* 0x0010000013377810 */ /* 0x000fc60007ffe0ff */
[----:B------:R-:W-:Y:S01]  /*6bc0*/  IMAD.MOV.U32 R18, RZ, RZ, R54 ;  /* 0x000000ffff127224 */ /* 0x000fe200078e0036 */
[----:B------:R-:W0:Y:S03]  /*6bd0*/  FRND.F64 R14, R54 ;  /* 0x00000036000e7313 */ /* 0x000e260000301800 */
[----:B------:R-:W-:-:S05]  /*6be0*/  DMUL R50, R52, R56 ;  /* 0x0000003834327228 */ /* 0x000fca0000000000 */
[----:B------:R-:W3:Y:S01]  /*6bf0*/  F2I.S64.F64 R54, R54 ;  /* 0x0000003600367311 */ /* 0x000ee20000301900 */
[----:B0-----:R-:W-:-:S08]  /*6c00*/  DFMA R14, R14, -0.5, R18 ;  /* 0xbfe000000e0e782b */ /* 0x001fd00000000012 */
[C---:B------:R-:W-:Y:S01]  /*6c10*/  DMUL R28, R14.reuse, UR6 ;  /* 0x000000060e1c7c28 */ /* 0x040fe20008000000 */
[----:B------:R-:W-:Y:S01]  /*6c20*/  UMOV UR6, 0x54442d18 ;  /* 0x54442d1800067882 */ /* 0x000fe20000000000 */
[----:B------:R-:W-:Y:S01]  /*6c30*/  UMOV UR7, 0x400921fb ;  /* 0x400921fb00077882 */ /* 0x000fe20000000000 */
[C---:B---3--:R-:W-:Y:S02]  /*6c40*/  LOP3.LUT R2, R54.reuse, 0x1, RZ, 0xc0, !PT ;  /* 0x0000000136027812 */ /* 0x048fe400078ec0ff */
[----:B------:R-:W-:Y:S02]  /*6c50*/  LOP3.LUT P1, RZ, R54, 0x2, RZ, 0xc0, !PT ;  /* 0x0000000236ff7812 */ /* 0x000fe4000782c0ff */
[----:B------:R-:W-:Y:S01]  /*6c60*/  ISETP.NE.U32.AND P0, PT, R2, 0x1, PT ;  /* 0x000000010200780c */ /* 0x000fe20003f05070 */
[----:B------:R-:W-:Y:S01]  /*6c70*/  DFMA R28, R14, UR6, R28 ;  /* 0x000000060e1c7c2b */ /* 0x000fe2000800001c */
[----:B------:R-:W-:Y:S01]  /*6c80*/  UMOV UR6, 0x20fd8164 ;  /* 0x20fd816400067882 */ /* 0x000fe20000000000 */
[----:B------:R-:W-:-:S02]  /*6c90*/  HFMA2 R14, -RZ, RZ, 0.0732421875, -50.1875 ;  /* 0x2cb0d246ff0e7431 */ /* 0x000fc400000001ff */
[----:B------:R-:W-:Y:S01]  /*6ca0*/  IMAD.MOV.U32 R15, RZ, RZ, 0x3e5ae5f1 ;  /* 0x3e5ae5f1ff0f7424 */ /* 0x000fe200078e00ff */
[----:B------:R-:W-:Y:S01]  /*6cb0*/  UMOV UR7, 0x3da8ff83 ;  /* 0x3da8ff8300077882 */ /* 0x000fe20000000000 */
[----:B------:R-:W-:Y:S02]  /*6cc0*/  ISETP.NE.U32.AND.EX P0, PT, RZ, RZ, PT, P0 ;  /* 0x000000ffff00720c */ /* 0x000fe40003f05100 */
[----:B------:R-:W-:-:S08]  /*6cd0*/  DMUL R22, R28, R28 ;  /* 0x0000001c1c167228 */ /* 0x000fd00000000000 */
[C---:B------:R-:W-:Y:S01]  /*6ce0*/  DFMA R16, R22.reuse, -UR6, R16 ;  /* 0x8000000616107c2b */ /* 0x040fe20008000010 */
[----:B------:R-:W-:Y:S01]  /*6cf0*/  UMOV UR6, 0x8e06e6d9 ;  /* 0x8e06e6d900067882 */ /* 0x000fe20000000000 */
[----:B------:R-:W-:Y:S01]  /*6d00*/  DFMA R14, R22, UR10, -R14 ;  /* 0x0000000a160e7c2b */ /* 0x000fe2000800080e */
[----:B------:R-:W-:Y:S01]  /*6d10*/  UMOV UR7, 0x3e927e4f ;  /* 0x3e927e4f00077882 */ /* 0x000fe20000000000 */
[----:B------:R-:W-:Y:S01]  /*6d20*/  UMOV UR10, 0x19db62a1 ;  /* 0x19db62a1000a7882 */ /* 0x000fe20000000000 */
[----:B------:R-:W-:-:S03]  /*6d30*/  UMOV UR11, 0x3f2a01a0 ;  /* 0x3f2a01a0000b7882 */ /* 0x000fc60000000000 */
[C---:B------:R-:W-:Y:S01]  /*6d40*/  DFMA R16, R22.reuse, R16, -UR6 ;  /* 0x8000000616107e2b */ /* 0x040fe20008000010 */
[----:B------:R-:W-:Y:S01]  /*6d50*/  UMOV UR6, 0x69ace392 ;  /* 0x69ace39200067882 */ /* 0x000fe20000000000 */
[----:B------:R-:W-:Y:S02]  /*6d60*/  UMOV UR7, 0x3ec71de3 ;  /* 0x3ec71de300077882 */ /* 0x000fe40000000000 */
[C---:B------:R-:W-:Y:S01]  /*6d70*/  DFMA R14, R22.reuse, R14, UR6 ;  /* 0x00000006160e7e2b */ /* 0x040fe2000800000e */
[----:B------:R-:W-:Y:S01]  /*6d80*/  UMOV UR6, 0x19ddbce9 ;  /* 0x19ddbce900067882 */ /* 0x000fe20000000000 */
[----:B------:R-:W-:Y:S02]  /*6d90*/  UMOV UR7, 0x3efa01a0 ;  /* 0x3efa01a000077882 */ /* 0x000fe40000000000 */
[----:B------:R-:W-:Y:S01]  /*6da0*/  DFMA R16, R22, R16, UR6 ;  /* 0x0000000616107e2b */ /* 0x000fe20008000010 */
[----:B------:R-:W-:Y:S01]  /*6db0*/  UMOV UR6, 0x16c15d47 ;  /* 0x16c15d4700067882 */ /* 0x000fe20000000000 */
[----:B------:R-:W-:-:S02]  /*6dc0*/  UMOV UR7, 0x3f56c16c ;  /* 0x3f56c16c00077882 */ /* 0x000fc40000000000 */
[C---:B------:R-:W-:Y:S01]  /*6dd0*/  DFMA R14, R22.reuse, R14, -UR10 ;  /* 0x8000000a160e7e2b */ /* 0x040fe2000800000e */
[----:B------:R-:W-:Y:S01]  /*6de0*/  UMOV UR10, 0x11110818 ;  /* 0x11110818000a7882 */ /* 0x000fe20000000000 */
[----:B------:R-:W-:Y:S02]  /*6df0*/  UMOV UR11, 0x3f811111 ;  /* 0x3f811111000b7882 */ /* 0x000fe40000000000 */
[C---:B------:R-:W-:Y:S01]  /*6e00*/  DFMA R16, R22.reuse, R16, -UR6 ;  /* 0x8000000616107e2b */ /* 0x040fe20008000010 */
[----:B------:R-:W-:Y:S01]  /*6e10*/  UMOV UR6, 0x55555551 ;  /* 0x5555555100067882 */ /* 0x000fe20000000000 */
[----:B------:R-:W-:Y:S02]  /*6e20*/  UMOV UR7, 0x3fa55555 ;  /* 0x3fa5555500077882 */ /* 0x000fe40000000000 */
[----:B------:R-:W-:Y:S01]  /*6e30*/  DFMA R14, R22, R14, UR10 ;  /* 0x0000000a160e7e2b */ /* 0x000fe2000800000e */
[----:B------:R-:W-:Y:S01]  /*6e40*/  UMOV UR10, 0x55555554 ;  /* 0x55555554000a7882 */ /* 0x000fe20000000000 */
[----:B------:R-:W-:-:S02]  /*6e50*/  UMOV UR11, 0x3fc55555 ;  /* 0x3fc55555000b7882 */ /* 0x000fc40000000000 */
[----:B------:R-:W-:-:S04]  /*6e60*/  DFMA R16, R22, R16, UR6 ;  /* 0x0000000616107e2b */ /* 0x000fc80008000010 */
[----:B------:R-:W-:-:S04]  /*6e70*/  DFMA R14, R22, R14, -UR10 ;  /* 0x8000000a160e7e2b */ /* 0x000fc8000800000e */
[----:B------:R-:W-:-:S04]  /*6e80*/  DFMA R16, R22, R16, -0.5 ;  /* 0xbfe000001610742b */ /* 0x000fc80000000010 */
[----:B------:R-:W-:-:S04]  /*6e90*/  DFMA R14, R22, R14, RZ ;  /* 0x0000000e160e722b */ /* 0x000fc800000000ff */
[----:B------:R-:W-:Y:S02]  /*6ea0*/  DFMA R22, R22, R16, 1 ;  /* 0x3ff000001616742b */ /* 0x000fe40000000010 */
[----:B------:R-:W-:Y:S02]  /*6eb0*/  DFMA R16, R50, -R50, R52 ;  /* 0x800000323210722b */ /* 0x000fe40000000034 */
[----:B------:R-:W-:Y:S01]  /*6ec0*/  DFMA R60, R28, R14, R28 ;  /* 0x0000000e1c3c722b */ /* 0x000fe2000000001c */
[----:B------:R-:W-:Y:S01]  /*6ed0*/  VIADD R15, R57, 0xfff00000 ;  /* 0xfff00000390f7836 */ /* 0x000fe20000000000 */
[----:B------:R-:W-:-:S06]  /*6ee0*/  MOV R14, R56 ;  /* 0x00000038000e7202 */ /* 0x000fcc0000000f00 */
[----:B------:R-:W-:Y:S02]  /*6ef0*/  DFMA R54, R16, R14, R50 ;  /* 0x0000000e1036722b */ /* 0x000fe40000000032 */
[----:B------:R-:W-:Y:S02]  /*6f00*/  LOP3.LUT R47, R61, 0x80000000, RZ, 0x3c, !PT ;  /* 0x800000003d2f7812 */ /* 0x000fe400078e3cff */
[----:B------:R-:W-:Y:S02]  /*6f10*/  FSEL R28, R22, R60, !P0 ;  /* 0x0000003c161c7208 */ /* 0x000fe40004000000 */
[----:B------:R-:W-:Y:S02]  /*6f20*/  FSEL R29, R23, R61, !P0 ;  /* 0x0000003d171d7208 */ /* 0x000fe40004000000 */
[----:B------:R-:W-:Y:S02]  /*6f30*/  FSEL R22, R60, R22, !P0 ;  /* 0x000000163c167208 */ /* 0x000fe40004000000 */
[----:B------:R-:W-:-:S02]  /*6f40*/  FSEL R23, R47, R23, !P0 ;  /* 0x000000172f177208 */ /* 0x000fc40004000000 */
[----:B------:R-:W-:Y:S02]  /*6f50*/  ISETP.GE.U32.AND P0, PT, R20, 0x7ca00000, PT ;  /* 0x7ca000001400780c */ /* 0x000fe40003f06070 */
[----:B------:R-:W-:Y:S02]  /*6f60*/  @P1 LOP3.LUT R47, R29, 0x80000000, RZ, 0x3c, !PT ;  /* 0x800000001d2f1812 */ /* 0x000fe400078e3cff */
[----:B------:R-:W-:-:S03]  /*6f70*/  @P1 LOP3.LUT R61, R23, 0x80000000, RZ, 0x3c, !PT ;  /* 0x80000000173d1812 */ /* 0x000fc600078e3cff */
[----:B------:R-:W-:Y:S01]  /*6f80*/  @P1 IMAD.MOV.U32 R29, RZ, RZ, R47 ;  /* 0x000000ffff1d1224 */ /* 0x000fe200078e002f */
[----:B------:R-:W-:-:S05]  /*6f90*/  @P1 MOV R23, R61 ;  /* 0x0000003d00171202 */ /* 0x000fca0000000f00 */
[----:B------:R-:W-:Y:S05]  /*6fa0*/  @!P0 BRA `(.L_x_287) ;  /* 0x0000000000208947 */ /* 0x000fea0003800000 */
[----:B------:R-:W-:Y:S01]  /*6fb0*/  IMAD.MOV.U32 R2, RZ, RZ, R50 ;  /* 0x000000ffff027224 */ /* 0x000fe200078e0032 */
[----:B------:R-:W-:Y:S01]  /*6fc0*/  MOV R21, R53 ;  /* 0x0000003500157202 */ /* 0x000fe20000000f00 */
[----:B------:R-:W-:Y:S01]  /*6fd0*/  IMAD.MOV.U32 R14, RZ, RZ, R56 ;  /* 0x000000ffff0e7224 */ /* 0x000fe200078e0038 */
[----:B------:R-:W-:Y:S02]  /*6fe0*/  MOV R47, R51 ;  /* 0x00000033002f7202 */ /* 0x000fe40000000f00 */
[----:B------:R-:W-:-:S07]  /*6ff0*/  MOV R50, 0x7010 ;  /* 0x0000701000327802 */ /* 0x000fce0000000f00 */
[----:B-12---:R-:W-:Y:S05]  /*7000*/  CALL.REL.NOINC `($__internal_6_$__cuda_sm20_dsqrt_rn_f64_mediumpath_v1) ;  /* 0x0000003400b87944 */ /* 0x006fea0003c00000 */
[----:B------:R-:W-:Y:S01]  /*7010*/  IMAD.MOV.U32 R54, RZ, RZ, R14 ;  /* 0x000000ffff367224 */ /* 0x000fe200078e000e */
[----:B------:R-:W-:-:S07]  /*7020*/  MOV R55, R15 ;  /* 0x0000000f00377202 */ /* 0x000fce0000000f00 */
.L_x_287:
[----:B------:R-:W-:Y:S05]  /*7030*/  BSYNC.RECONVERGENT B3 ;  /* 0x0000000000037941 */ /* 0x000fea0003800200 */
.L_x_286:
[----:B------:R-:W0:Y:S01]  /*7040*/  FRND.F64.TRUNC R16, R18 ;  /* 0x0000001200107313 */ /* 0x000e22000030d800 */
[----:B------:R-:W-:Y:S01]  /*7050*/  DMUL R14, RZ, R18 ;  /* 0x00000012ff0e7228 */ /* 0x000fe20000000000 */
[----:B------:R-:W-:Y:S01]  /*7060*/  IMAD.MOV.U32 R32, RZ, RZ, R27 ;  /* 0x000000ffff207224 */ /* 0x000fe200078e001b */
[----:B------:R-:W-:Y:S01]  /*7070*/  DADD R22, RZ, R22 ;  /* 0x00000000ff167229 */ /* 0x000fe20000000016 */
[----:B------:R-:W-:Y:S01]  /*7080*/  HFMA2 R27, -RZ, RZ, 0, 5.9604644775390625e-08 ;  /* 0x00000001ff1b7431 */ /* 0x000fe200000001ff */
[----:B0-----:R-:W-:-:S06]  /*7090*/  DSETP.NEU.AND P0, PT, R18, R16, PT ;  /* 0x000000101200722a */ /* 0x001fcc0003f0d000 */
[----:B------:R-:W-:Y:S02]  /*70a0*/  FSEL R14, R14, R28, !P0 ;  /* 0x0000001c0e0e7208 */ /* 0x000fe40004000000 */
[----:B------:R-:W-:Y:S01]  /*70b0*/  FSEL R15, R15, R29, !P0 ;  /* 0x0000001d0f0f7208 */ /* 0x000fe20004000000 */
[----:B------:R-:W-:Y:S01]  /*70c0*/  IMAD.MOV.U32 R29, RZ, RZ, R35 ;  /* 0x000000ffff1d7224 */ /* 0x000fe200078e0023 */
[----:B------:R-:W-:Y:S01]  /*70d0*/  MOV R28, R33 ;  /* 0x00000021001c7202 */ /* 0x000fe20000000f00 */
[----:B------:R-:W-:Y:S01]  /*70e0*/  DMUL R34, R22, R54 ;  /* 0x0000003616227228 */ /* 0x000fe20000000000 */
[----:B------:R-:W-:Y:S01]  /*70f0*/  MOV R33, R31 ;  /* 0x0000001f00217202 */ /* 0x000fe20000000f00 */
[----:B------:R-:W-:Y:S01]  /*7100*/  IMAD.MOV.U32 R23, RZ, RZ, R49 ;  /* 0x000000ffff177224 */ /* 0x000fe200078e0031 */
[----:B------:R-:W-:Y:S01]  /*7110*/  DMUL R14, R54, R14 ;  /* 0x0000000e360e7228 */ /* 0x000fe20000000000 */
[----:B------:R-:W-:-:S10]  /*7120*/  IMAD.MOV.U32 R31, RZ, RZ, R24 ;  /* 0x000000ffff1f7224 */ /* 0x000fd400078e0018 */
.L_x_282:
[----:B------:R-:W-:Y:S05]  /*7130*/  BSYNC.RECONVERGENT B1 ;  /* 0x0000000000017941 */ /* 0x000fea0003800200 */
.L_x_281:
[----:B------:R-:W-:-:S06]  /*7140*/  FMUL R16, R5, R4 ;  /* 0x0000000405107220 */ /* 0x000fcc0000400000 */
[----:B------:R-:W0:Y:S02]  /*7150*/  F2F.F64.F32 R16, R16 ;  /* 0x0000001000107310 */ /* 0x000e240000201800 */
[----:B0-----:R-:W-:-:S08]  /*7160*/  DFMA R14, R14, R58, R16 ;  /* 0x0000003a0e0e722b */ /* 0x001fd00000000010 */
[----:B------:R-:W-:-:S06]  /*7170*/  DADD R14, R14, 0.5 ;  /* 0x3fe000000e0e7429 */ /* 0x000fcc0000000000 */
[----:B------:R0:W3:Y:S01]  /*7180*/  F2I.U32.F64.TRUNC R55, R14 ;  /* 0x0000000e00377311 */ /* 0x0000e2000030d000 */
[----:B------:R-:W-:Y:S05]  /*7190*/  BRA `(.L_x_279) ;  /* 0x0000000c00ac7947 */ /* 0x000fea0003800000 */
.L_x_280:
        /* <DEDUP_REMOVED lines=16> */
.L_x_297:
[----:B------:R-:W-:Y:S01]  /*72a0*/  SHF.R.U32.HI R2, RZ, 0x2, R33 ;  /* 0x00000002ff027819 */ /* 0x000fe20000011621 */
[----:B------:R-:W-:Y:S01]  /*72b0*/  UMOV UR6, 0xfefa39ef ;  /* 0xfefa39ef00067882 */ /* 0x000fe20000000000 */
[----:B---3--:R-:W-:Y:S01]  /*72c0*/  SHF.L.U32 R15, R31, 0x4, RZ ;  /* 0x000000041f0f7819 */ /* 0x008fe200000006ff */
[----:B------:R-:W-:Y:S01]  /*72d0*/  UMOV UR7, 0x3fe62e42 ;  /* 0x3fe62e4200077882 */ /* 0x000fe20000000000 */
[----:B------:R-:W-:Y:S01]  /*72e0*/  LOP3.LUT R14, R2, R33, RZ, 0x3c, !PT ;  /* 0x00000021020e7212 */ /* 0x000fe200078e3cff */
[----:B------:R-:W-:Y:S01]  /*72f0*/  FMUL R19, R5, R4 ;  /* 0x0000000405137220 */ /* 0x000fe20000400000 */
[----:B------:R-:W-:Y:S01]  /*7300*/  BSSY.RECONVERGENT B3, `(.L_x_289) ;  /* 0x00000ba000037945 */ /* 0x000fe20003800200 */
[----:B------:R-:W-:Y:S01]  /*7310*/  MOV R33, R28 ;  /* 0x0000001c00217202 */ /* 0x000fe20000000f00 */
[----:B------:R-:W-:Y:S02]  /*7320*/  IMAD.MOV.U32 R28, RZ, RZ, R31 ;  /* 0x000000ffff1c7224 */ /* 0x000fe400078e001f */
[----:B------:R-:W-:-:S05]  /*7330*/  IMAD.SHL.U32 R2, R14, 0x2, RZ ;  /* 0x000000020e027824 */ /* 0x000fca00078e00ff */
[----:B------:R-:W-:Y:S02]  /*7340*/  LOP3.LUT R15, R31, R15, R2, 0x96, !PT ;  /* 0x0000000f1f0f7212 */ /* 0x000fe400078e9602 */
[----:B------:R-:W-:Y:S02]  /*7350*/  MOV R2, R29 ;  /* 0x0000001d00027202 */ /* 0x000fe40000000f00 */
        /* <DEDUP_REMOVED lines=17> */
[C---:B-1----:R-:W-:Y:S01]  /*7470*/  FADD R18, R54.reuse, 1 ;  /* 0x3f80000036127421 */ /* 0x042fe20000000000 */
[----:B------:R-:W-:-:S03]  /*7480*/  FADD R14, -R54, R19 ;  /* 0x00000013360e7221 */ /* 0x000fc60000000100 */
[----:B------:R-:W-:Y:S01]  /*7490*/  FADD R19, -R18, R19 ;  /* 0x0000001312137221 */ /* 0x000fe20000000100 */
[C-C-:B------:R-:W-:Y:S01]  /*74a0*/  FFMA R21, R57.reuse, R14, -R24.reuse ;  /* 0x0000000e39157223 */ /* 0x140fe20000000818 */
[----:B------:R-:W1:Y:S02]  /*74b0*/  F2I.TRUNC.NTZ R18, R18 ;  /* 0x0000001200127305 */ /* 0x000e64000020f100 */
[----:B------:R-:W-:-:S06]  /*74c0*/  FFMA R19, R57, R19, -R24 ;  /* 0x0000001339137223 */ /* 0x000fcc0000000818 */
[----:B------:R-:W3:Y:S01]  /*74d0*/  F2F.F64.F32 R16, R19 ;  /* 0x0000001300107310 */ /* 0x000ee20000201800 */
[----:B-1----:R-:W-:-:S07]  /*74e0*/  ISETP.GE.AND P0, PT, R18, 0x9, PT ;  /* 0x000000091200780c */ /* 0x002fce0003f06270 */
[----:B------:R-:W1:Y:S01]  /*74f0*/  F2F.F64.F32 R14, R21 ;  /* 0x00000015000e7310 */ /* 0x000e620000201800 */
[----:B---3--:R-:W-:Y:S02]  /*7500*/  DMUL R16, R16, UR6 ;  /* 0x0000000610107c28 */ /* 0x008fe40008000000 */
[----:B-1----:R-:W-:-:S08]  /*7510*/  DMUL R14, R14, UR6 ;  /* 0x000000060e0e7c28 */ /* 0x002fd00008000000 */
[----:B------:R-:W1:Y:S08]  /*7520*/  F2F.F32.F64 R17, R16 ;  /* 0x0000001000117310 */ /* 0x000e700000301000 */
[----:B------:R3:W4:Y:S08]  /*7530*/  F2F.F32.F64 R15, R14 ;  /* 0x0000000e000f7310 */ /* 0x0007300000301000 */
[----:B-1----:R1:W5:Y:S01]  /*7540*/  MUFU.EX2 R20, R17 ;  /* 0x0000001100147308 */ /* 0x0023620000000800 */
[----:B---3--:R-:W-:-:S04]  /*7550*/  SHF.R.U32.HI R14, RZ, 0x2, R23 ;  /* 0x00000002ff0e7819 */ /* 0x008fc80000011617 */
[----:B------:R-:W-:-:S03]  /*7560*/  LOP3.LUT R14, R14, R23, RZ, 0x3c, !PT ;  /* 0x000000170e0e7212 */ /* 0x000fc600078e3cff */
[----:B----4-:R3:W4:Y:S01]  /*7570*/  MUFU.EX2 R22, R15 ;  /* 0x0000000f00167308 */ /* 0x0107220000000800 */
[----:B-1----:R-:W-:Y:S02]  /*7580*/  I2FP.F32.S32 R17, R18 ;  /* 0x0000001200117245 */ /* 0x002fe40000201400 */
[----:B------:R-:W-:Y:S01]  /*7590*/  SHF.L.U32 R16, R14, 0x1, RZ ;  /* 0x000000010e107819 */ /* 0x000fe200000006ff */
[----:B-----5:R-:W-:Y:S01]  /*75a0*/  FADD R20, R20, 1 ;  /* 0x3f80000014147421 */ /* 0x020fe20000000000 */
[----:B---3--:R-:W-:-:S03]  /*75b0*/  IMAD.SHL.U32 R15, R29, 0x10, RZ ;  /* 0x000000101d0f7824 */ /* 0x008fc600078e00ff */
[----:B------:R-:W-:Y:S02]  /*75c0*/  FMUL R20, R20, R20 ;  /* 0x0000001414147220 */ /* 0x000fe40000400000 */
[----:B------:R-:W-:Y:S01]  /*75d0*/  LOP3.LUT R14, R14, R16, R15, 0x96, !PT ;  /* 0x000000100e0e7212 */ /* 0x000fe200078e960f */
[----:B----4-:R-:W-:Y:S01]  /*75e0*/  FADD R22, R22, 1 ;  /* 0x3f80000016167421 */ /* 0x010fe20000000000 */
[----:B------:R-:W1:Y:S02]  /*75f0*/  F2F.F64.F32 R16, |R17| ;  /* 0x4000001100107310 */ /* 0x000e640000201800 */
[----:B------:R-:W-:Y:S01]  /*7600*/  LOP3.LUT R14, R14, R29, RZ, 0x3c, !PT ;  /* 0x0000001d0e0e7212 */ /* 0x000fe200078e3cff */
[----:B------:R-:W-:-:S04]  /*7610*/  FMUL R22, R22, R22 ;  /* 0x0000001616167220 */ /* 0x000fc80000400000 */
[----:B------:R-:W-:Y:S01]  /*7620*/  IMAD.MOV.U32 R31, RZ, RZ, R14 ;  /* 0x000000ffff1f7224 */ /* 0x000fe200078e000e */
[----:B------:R-:W-:Y:S08]  /*7630*/  MUFU.RCP R19, R22 ;  /* 0x0000001600137308 */ /* 0x000ff00000001000 */
[----:B------:R-:W3:Y:S02]  /*7640*/  MUFU.RCP R20, R20 ;  /* 0x0000001400147308 */ /* 0x000ee40000001000 */
[----:B---3--:R-:W-:Y:S01]  /*7650*/  FADD R56, R20, -R19 ;  /* 0x8000001314387221 */ /* 0x008fe20000000000 */
[----:B-1----:R-:W-:Y:S06]  /*7660*/  @!P0 BRA `(.L_x_290) ;  /* 0x0000000400fc8947 */ /* 0x002fec0003800000 */
[----:B------:R-:W1:Y:S01]  /*7670*/  MUFU.RCP64H R19, R17 ;  /* 0x0000001100137308 */ /* 0x000e620000001800 */
[----:B------:R-:W-:Y:S01]  /*7680*/  IADD3 R18, PT, PT, R17, 0x300402, RZ ;  /* 0x0030040211127810 */ /* 0x000fe20007ffe0ff */
[----:B------:R-:W-:Y:S03]  /*7690*/  BSSY.RECONVERGENT B4, `(.L_x_291) ;  /* 0x000000e000047945 */ /* 0x000fe60003800200 */
[----:B------:R-:W-:Y:S02]  /*76a0*/  FSETP.GEU.AND P0, PT, |R18|, 5.8789094863358348022e-39, PT ;  /* 0x004004021200780b */ /* 0x000fe40003f0e200 */
[----:B-1----:R-:W-:-:S08]  /*76b0*/  DFMA R14, -R16, R18, 1 ;  /* 0x3ff00000100e742b */ /* 0x002fd00000000112 */
        /* <DEDUP_REMOVED lines=8> */
[----:B0-2---:R-:W-:Y:S05]  /*7740*/  CALL.REL.NOINC `($__internal_4_$__cuda_sm20_dblrcp_rn_slowpath_v3) ;  /* 0x0000002800247944 */ /* 0x005fea0003c00000 */
[----:B------:R-:W-:Y:S01]  /*7750*/  MOV R22, R14 ;  /* 0x0000000e00167202 */ /* 0x000fe20000000f00 */
[----:B------:R-:W-:-:S07]  /*7760*/  IMAD.MOV.U32 R23, RZ, RZ, R15 ;  /* 0x000000ffff177224 */ /* 0x000fce00078e000f */
.L_x_292:
[----:B------:R-:W-:Y:S05]  /*7770*/  BSYNC.RECONVERGENT B4 ;  /* 0x0000000000047941 */ /* 0x000fea0003800200 */
.L_x_291:
        /* <DEDUP_REMOVED lines=11> */
[----:B------:R-:W-:Y:S01]  /*7830*/  BSSY.RECONVERGENT B4, `(.L_x_293) ;  /* 0x000005c000047945 */ /* 0x000fe20003800200 */
[----:B------:R-:W-:-:S04]  /*7840*/  MOV R50, R16 ;  /* 0x0000001000327202 */ /* 0x000fc80000000f00 */
[----:B------:R-:W-:Y:S01]  /*7850*/  DFMA R14, R18, R14, -UR6 ;  /* 0x80000006120e7e2b */ /* 0x000fe2000800000e */
[----:B------:R-:W-:Y:S01]  /*7860*/  UMOV UR6, 0xa29f7264 ;  /* 0xa29f726400067882 */ /* 0x000fe20000000000 */
[----:B------:R-:W-:Y:S01]  /*7870*/  UMOV UR7, 0x3f4a019f ;  /* 0x3f4a019f00077882 */ /* 0x000fe20000000000 */
[----:B------:R-:W-:-:S05]  /*7880*/  @!P0 DMUL R20, R16, 1.80143985094819840000e+16 ;  /* 0x4350000010148828 */ /* 0x000fca0000000000 */
[----:B------:R-:W-:Y:S01]  /*7890*/  DFMA R14, R18, R14, UR6 ;  /* 0x00000006120e7e2b */ /* 0x000fe2000800000e */
[----:B------:R-:W-:Y:S01]  /*78a0*/  UMOV UR6, 0x16b2acec ;  /* 0x16b2acec00067882 */ /* 0x000fe20000000000 */
[----:B------:R-:W-:-:S03]  /*78b0*/  UMOV UR7, 0x3f66c16c ;  /* 0x3f66c16c00077882 */ /* 0x000fc60000000000 */
[----:B------:R-:W-:-:S03]  /*78c0*/  @!P0 MOV R50, R20 ;  /* 0x0000001400328202 */ /* 0x000fc60000000f00 */
[----:B------:R-:W-:Y:S01]  /*78d0*/  DFMA R14, R18, R14, -UR6 ;  /* 0x80000006120e7e2b */ /* 0x000fe2000800000e */
[----:B------:R-:W-:Y:S01]  /*78e0*/  UMOV UR6, 0x55555545 ;  /* 0x5555554500067882 */ /* 0x000fe20000000000 */
[----:B------:R-:W-:-:S06]  /*78f0*/  UMOV UR7, 0x3fb55555 ;  /* 0x3fb5555500077882 */ /* 0x000fcc0000000000 */
[----:B------:R-:W-:Y:S01]  /*7900*/  DFMA R14, R18, R14, UR6 ;  /* 0x00000006120e7e2b */ /* 0x000fe2000800000e */
[----:B------:R-:W-:Y:S01]  /*7910*/  UMOV UR6, 0xc864beae ;  /* 0xc864beae00067882 */ /* 0x000fe20000000000 */
[----:B------:R-:W-:Y:S01]  /*7920*/  MOV R19, R17 ;  /* 0x0000001100137202 */ /* 0x000fe20000000f00 */
[----:B------:R-:W-:Y:S01]  /*7930*/  @!P0 IMAD.MOV.U32 R19, RZ, RZ, R21 ;  /* 0x000000ffff138224 */ /* 0x000fe200078e0015 */
[----:B------:R-:W-:-:S04]  /*7940*/  UMOV UR7, 0x3fed67f1 ;  /* 0x3fed67f100077882 */ /* 0x000fc80000000000 */
[----:B------:R-:W-:Y:S01]  /*7950*/  IADD3 R18, PT, PT, R19, -0x1, RZ ;  /* 0xffffffff13127810 */ /* 0x000fe20007ffe0ff */
[----:B------:R-:W-:Y:S01]  /*7960*/  DFMA R14, R14, R22, UR6 ;  /* 0x000000060e0e7e2b */ /* 0x000fe20008000016 */
[----:B------:R-:W-:Y:S02]  /*7970*/  IMAD.MOV.U32 R22, RZ, RZ, -0x3ff ;  /* 0xfffffc01ff167424 */ /* 0x000fe400078e00ff */
[----:B------:R-:W-:Y:S01]  /*7980*/  ISETP.GT.U32.AND P1, PT, R18, 0x7feffffe, PT ;  /* 0x7feffffe1200780c */ /* 0x000fe20003f24070 */
[----:B------:R-:W-:-:S12]  /*7990*/  @!P0 IMAD.MOV.U32 R22, RZ, RZ, -0x435 ;  /* 0xfffffbcbff168424 */ /* 0x000fd800078e00ff */
[----:B------:R-:W-:Y:S05]  /*79a0*/  @P1 BRA `(.L_x_294) ;  /* 0x0000000000f81947 */ /* 0x000fea0003800000 */
[C---:B------:R-:W-:Y:S01]  /*79b0*/  LOP3.LUT R18, R19.reuse, 0xfffff, RZ, 0xc0, !PT ;  /* 0x000fffff13127812 */ /* 0x040fe200078ec0ff */
[----:B------:R-:W-:Y:S01]  /*79c0*/  IMAD.MOV.U32 R52, RZ, RZ, RZ ;  /* 0x000000ffff347224 */ /* 0x000fe200078e00ff */
[----:B------:R-:W-:Y:S01]  /*79d0*/  LEA.HI R22, R19, R22, RZ, 0xc ;  /* 0x0000001613167211 */ /* 0x000fe200078f60ff */
[----:B------:R-:W-:Y:S01]  /*79e0*/  UMOV UR6, 0x3ae80f1e ;  /* 0x3ae80f1e00067882 */ /* 0x000fe20000000000 */
[----:B------:R-:W-:Y:S01]  /*79f0*/  LOP3.LUT R51, R18, 0x3ff00000, RZ, 0xfc, !PT ;  /* 0x3ff0000012337812 */ /* 0x000fe200078efcff */
[----:B------:R-:W-:Y:S01]  /*7a00*/  UMOV UR7, 0x3eb1380b ;  /* 0x3eb1380b00077882 */ /* 0x000fe20000000000 */
[----:B------:R-:W-:Y:S02]  /*7a10*/  IMAD.MOV.U32 R23, RZ, RZ, 0x43300000 ;  /* 0x43300000ff177424 */ /* 0x000fe400078e00ff */
[----:B------:R-:W-:-:S13]  /*7a20*/  ISETP.GE.U32.AND P0, PT, R51, 0x3ff6a09f, PT ;  /* 0x3ff6a09f3300780c */ /* 0x000fda0003f06070 */
[----:B------:R-:W-:Y:S01]  /*7a30*/  @P0 VIADD R21, R51, 0xfff00000 ;  /* 0xfff0000033150836 */ /* 0x000fe20000000000 */
[----:B------:R-:W-:-:S04]  /*7a40*/  @P0 IADD3 R22, PT, PT, R22, 0x1, RZ ;  /* 0x0000000116160810 */ /* 0x000fc80007ffe0ff */
[----:B------:R-:W-:Y:S02]  /*7a50*/  @P0 MOV R51, R21 ;  /* 0x0000001500330202 */ /* 0x000fe40000000f00 */
[----:B------:R-:W-:-:S04]  /*7a60*/  LOP3.LUT R22, R22, 0x80000000, RZ, 0x3c, !PT ;  /* 0x8000000016167812 */ /* 0x000fc800078e3cff */
[C---:B------:R-:W-:Y:S02]  /*7a70*/  DADD R60, R50.reuse, 1 ;  /* 0x3ff00000323c7429 */ /* 0x040fe40000000000 */
[----:B------:R-:W-:-:S04]  /*7a80*/  DADD R50, R50, -1 ;  /* 0xbff0000032327429 */ /* 0x000fc80000000000 */
[----:B------:R-:W1:Y:S02]  /*7a90*/  MUFU.RCP64H R53, R61 ;  /* 0x0000003d00357308 */ /* 0x000e640000001800 */
[----:B-1----:R-:W-:-:S08]  /*7aa0*/  DFMA R20, -R60, R52, 1 ;  /* 0x3ff000003c14742b */ /* 0x002fd00000000134 */
[----:B------:R-:W-:-:S08]  /*7ab0*/  DFMA R20, R20, R20, R20 ;  /* 0x000000141414722b */ /* 0x000fd00000000014 */
[----:B------:R-:W-:-:S08]  /*7ac0*/  DFMA R20, R52, R20, R52 ;  /* 0x000000143414722b */ /* 0x000fd00000000034 */
[----:B------:R-:W-:-:S08]  /*7ad0*/  DMUL R52, R50, R20 ;  /* 0x0000001432347228 */ /* 0x000fd00000000000 */
[----:B------:R-:W-:-:S08]  /*7ae0*/  DFMA R52, R50, R20, R52 ;  /* 0x000000143234722b */ /* 0x000fd00000000034 */
[----:B------:R-:W-:-:S08]  /*7af0*/  DADD R18, R50, -R52 ;  /* 0x0000000032127229 */ /* 0x000fd00000000834 */
[----:B------:R-:W-:-:S08]  /*7b00*/  DADD R18, R18, R18 ;  /* 0x0000000012127229 */ /* 0x000fd00000000012 */
[-C--:B------:R-:W-:Y:S02]  /*7b10*/  DFMA R18, R50, -R52.reuse, R18 ;  /* 0x800000343212722b */ /* 0x080fe40000000012 */
[----:B------:R-:W-:-:S06]  /*7b20*/  DMUL R50, R52, R52 ;  /* 0x0000003434327228 */ /* 0x000fcc0000000000 */
[----:B------:R-:W-:Y:S01]  /*7b30*/  DMUL R18, R20, R18 ;  /* 0x0000001214127228 */ /* 0x000fe20000000000 */
[----:B------:R-:W-:Y:S01]  /*7b40*/  MOV R20, 0x8b7a8b04 ;  /* 0x8b7a8b0400147802 */ /* 0x000fe20000000f00 */
[----:B------:R-:W-:-:S06]  /*7b50*/  IMAD.MOV.U32 R21, RZ, RZ, 0x3ed0ee25 ;  /* 0x3ed0ee25ff157424 */ /* 0x000fcc00078e00ff */
[----:B------:R-:W-:Y:S01]  /*7b60*/  DFMA R20, R50, UR6, R20 ;  /* 0x0000000632147c2b */ /* 0x000fe20008000014 */
        /* <DEDUP_REMOVED lines=23> */
[----:B------:R-:W-:-:S04]  /*7ce0*/  DMUL R50, R50, R20 ;  /* 0x0000001432327228 */ /* 0x000fc80000000000 */
[----:B------:R-:W-:-:S04]  /*7cf0*/  DFMA R20, R22, UR6, R52 ;  /* 0x0000000616147c2b */ /* 0x000fc80008000034 */
[----:B------:R-:W-:-:S04]  /*7d00*/  DFMA R50, R52, R50, R18 ;  /* 0x000000323432722b */ /* 0x000fc80000000012 */
[----:B------:R-:W-:Y:S01]  /*7d10*/  DFMA R18, R22, -UR6, R20 ;  /* 0x8000000616127c2b */ /* 0x000fe20008000014 */
[----:B------:R-:W-:Y:S01]  /*7d20*/  UMOV UR6, 0x3b39803f ;  /* 0x3b39803f00067882 */ /* 0x000fe20000000000 */
[----:B------:R-:W-:-:S06]  /*7d30*/  UMOV UR7, 0x3c7abc9e ;  /* 0x3c7abc9e00077882 */ /* 0x000fcc0000000000 */
[----:B------:R-:W-:-:S08]  /*7d40*/  DADD R18, -R52, R18 ;  /* 0x0000000034127229 */ /* 0x000fd00000000112 */
[----:B------:R-:W-:-:S08]  /*7d50*/  DADD R18, R50, -R18 ;  /* 0x0000000032127229 */ /* 0x000fd00000000812 */
[----:B------:R-:W-:-:S08]  /*7d60*/  DFMA R18, R22, UR6, R18 ;  /* 0x0000000616127c2b */ /* 0x000fd00008000012 */
[----:B------:R-:W-:Y:S01]  /*7d70*/  DADD R20, R20, R18 ;  /* 0x0000000014147229 */ /* 0x000fe20000000012 */
[----:B------:R-:W-:Y:S10]  /*7d80*/  BRA `(.L_x_295) ;  /* 0x0000000000187947 */ /* 0x000ff40003800000 */
.L_x_294:
[----:B------:R-:W-:Y:S01]  /*7d90*/  MOV R18, 0x0 ;  /* 0x0000000000127802 */ /* 0x000fe20000000f00 */
[----:B------:R-:W-:Y:S01]  /*7da0*/  IMAD.MOV.U32 R19, RZ, RZ, 0x7ff00000 ;  /* 0x7ff00000ff137424 */ /* 0x000fe200078e00ff */
[----:B------:R-:W-:-:S05]  /*7db0*/  LOP3.LUT P0, RZ, R21, 0x7fffffff, RZ, 0xc0, !PT ;  /* 0x7fffffff15ff7812 */ /* 0x000fca000780c0ff */
[----:B------:R-:W-:-:S10]  /*7dc0*/  DFMA R18, R20, R18, +INF ;  /* 0x7ff000001412742b */ /* 0x000fd40000000012 */
[----:B------:R-:W-:Y:S02]  /*7dd0*/  FSEL R20, R18, RZ, P0 ;  /* 0x000000ff12147208 */ /* 0x000fe40000000000 */
[----:B------:R-:W-:-:S07]  /*7de0*/  FSEL R21, R19, -QNAN , P0 ;  /* 0xfff0000013157808 */ /* 0x000fce0000000000 */
.L_x_295:
[----:B------:R-:W-:Y:S05]  /*7df0*/  BSYNC.RECONVERGENT B4 ;  /* 0x0000000000047941 */ /* 0x000fea0003800200 */
.L_x_293:
[----:B------:R-:W-:Y:S02]  /*7e00*/  DMUL R20, R20, 0.5 ;  /* 0x3fe0000014147828 */ /* 0x000fe40000000000 */
[----:B------:R-:W-:-:S08]  /*7e10*/  DADD R18, R16, -0.5 ;  /* 0xbfe0000010127429 */ /* 0x000fd00000000000 */
[CC--:B------:R-:W-:Y:S02]  /*7e20*/  DFMA R16, R20.reuse, R18.reuse, -R16 ;  /* 0x000000121410722b */ /* 0x0c0fe40000000810 */
[----:B------:R-:W-:-:S08]  /*7e30*/  DFMA R14, R20, R18, R14 ;  /* 0x00000012140e722b */ /* 0x000fd0000000000e */
[----:B------:R-:W-:Y:S01]  /*7e40*/  DADD R14, R16, R14 ;  /* 0x00000000100e7229 */ /* 0x000fe2000000000e */
[----:B------:R-:W-:Y:S10]  /*7e50*/  BRA `(.L_x_296) ;  /* 0x0000000000107947 */ /* 0x000ff40003800000 */
.L_x_290:
[----:B------:R-:W1:Y:S01]  /*7e60*/  F2I.F64.TRUNC R16, R16 ;  /* 0x0000001000107311 */ /* 0x000e62000030d100 */
[----:B------:R-:W-:Y:S02]  /*7e70*/  UMOV UR6, 0x8 ;  /* 0x0000000800067882 */ /* 0x000fe40000000000 */
[----:B-1----:R-:W-:-:S06]  /*7e80*/  LEA R14, R16, -UR6, 0x3 ;  /* 0x80000006100e7c11 */ /* 0x002fcc000f8e18ff */
[----:B------:R-:W1:Y:S02]  /*7e90*/  LDC.64 R14, c[0x3][R14] ;  /* 0x00c000000e0e7b82 */ /* 0x000e640000000a00 */
.L_x_296:
[----:B------:R-:W-:Y:S05]  /*7ea0*/  BSYNC.RECONVERGENT B3 ;  /* 0x0000000000037941 */ /* 0x000fea0003800200 */
.L_x_289:
[----:B-1----:R1:W3:Y:S01]  /*7eb0*/  F2F.F32.F64 R14, R14 ;  /* 0x0000000e000e7310 */ /* 0x0022e20000301000 */
[----:B------:R-:W-:Y:S01]  /*7ec0*/  FMUL R16, R5, R4 ;  /* 0x0000000405107220 */ /* 0x000fe20000400000 */
[----:B------:R-:W-:Y:S01]  /*7ed0*/  UMOV UR6, 0x652b82fe ;  /* 0x652b82fe00067882 */ /* 0x000fe20000000000 */
[----:B------:R-:W-:Y:S01]  /*7ee0*/  UMOV UR7, 0x3ff71547 ;  /* 0x3ff7154700077882 */ /* 0x000fe20000000000 */
[----:B------:R-:W-:Y:S01]  /*7ef0*/  IADD3 R20, PT, PT, R32, R31, RZ ;  /* 0x0000001f20147210 */ /* 0x000fe20007ffe0ff */
[----:B0-----:R-:W-:Y:S01]  /*7f00*/  FFMA R17, R47, R54, -R16 ;  /* 0x000000362f117223 */ /* 0x001fe20000000810 */
[----:B------:R-:W-:Y:S02]  /*7f10*/  IMAD.MOV.U32 R21, RZ, RZ, 0x2f800000 ;  /* 0x2f800000ff157424 */ /* 0x000fe400078e00ff */
[----:B------:R-:W-:Y:S01]  /*7f20*/  FMUL R56, R56, 1.2999999523162841797 ;  /* 0x3fa6666638387820 */ /* 0x000fe20000400000 */
[----:B------:R-:W-:Y:S02]  /*7f30*/  I2FP.F32.U32 R20, R20 ;  /* 0x0000001400147245 */ /* 0x000fe40000201000 */
[----:B------:R-:W-:-:S03]  /*7f40*/  MOV R23, R2 ;  /* 0x0000000200177202 */ /* 0x000fc60000000f00 */
[----:B-1----:R-:W-:Y:S01]  /*7f50*/  FFMA R15, R20, R21, 1.1641532182693481445e-10 ;  /* 0x2f000000140f7423 */ /* 0x002fe20000000015 */
[----:B---3--:R-:W-:-:S03]  /*7f60*/  FADD R18, -R14, R17 ;  /* 0x000000110e127221 */ /* 0x008fc60000000100 */
[----:B------:R-:W-:Y:S01]  /*7f70*/  FMUL R20, R56, R15 ;  /* 0x0000000f38147220 */ /* 0x000fe20000400000 */
[----:B------:R-:W0:Y:S08]  /*7f80*/  F2F.F64.F32 R16, R18 ;  /* 0x0000001200107310 */ /* 0x000e300000201800 */
[----:B------:R-:W-:Y:S01]  /*7f90*/  F2F.F64.F32 R14, R56 ;  /* 0x00000038000e7310 */ /* 0x000fe20000201800 */
[----:B0-----:R-:W-:Y:S01]  /*7fa0*/  DMUL R16, R16, UR6 ;  /* 0x0000000610107c28 */ /* 0x001fe20008000000 */
[----:B------:R-:W-:Y:S01]  /*7fb0*/  UMOV UR6, 0xc924223 ;  /* 0x0c92422300067882 */ /* 0x000fe20000000000 */
[----:B------:R-:W-:-:S08]  /*7fc0*/  UMOV UR7, 0x3bc79ca1 ;  /* 0x3bc79ca100077882 */ /* 0x000fd00000000000 */
[----:B------:R-:W0:Y:S08]  /*7fd0*/  F2F.F32.F64 R16, R16 ;  /* 0x0000001000107310 */ /* 0x000e300000301000 */
[----:B0-----:R-:W0:Y:S02]  /*7fe0*/  MUFU.EX2 R19, R16 ;  /* 0x0000001000137308 */ /* 0x001e240000000800 */
[----:B0-----:R-:W-:-:S13]  /*7ff0*/  FSETP.GEU.AND P0, PT, R20, R19, PT ;  /* 0x000000131400720b */ /* 0x001fda0003f0e000 */
[----:B------:R-:W-:-:S14]  /*8000*/  DSETP.LTU.OR P0, PT, R14, UR6, P0 ;  /* 0x000000060e007e2a */ /* 0x000fdc0008709400 */
[----:B------:R-:W-:Y:S05]  /*8010*/  @P0 BRA `(.L_x_297) ;  /* 0xfffffff000a00947 */ /* 0x000fea000383ffff */
[----:B------:R-:W-:Y:S05]  /*8020*/  BSYNC.RECONVERGENT B1 ;  /* 0x0000000000017941 */ /* 0x000fea0003800200 */
.L_x_288:
[----:B------:R-:W4:Y:S01]  /*8030*/  F2I.U32.FLOOR.NTZ R55, R55 ;  /* 0x0000003700377305 */ /* 0x000f220000207000 */
[----:B------:R-:W-:-:S07]  /*8040*/  IMAD.MOV.U32 R23, RZ, RZ, R2 ;  /* 0x000000ffff177224 */ /* 0x000fce00078e0002 */
.L_x_279:
[----:B------:R-:W-:Y:S05]  /*8050*/  BSYNC.RECONVERGENT B0 ;  /* 0x0000000000007941 */ /* 0x000fea0003800200 */
.L_x_275:
[----:B---34-:R-:W-:Y:S01]  /*8060*/  ISETP.NE.AND P0, PT, R55, RZ, PT ;  /* 0x000000ff3700720c */ /* 0x018fe20003f05270 */
        /* <DEDUP_REMOVED lines=17> */
.L_x_310:
[----:B------:R-:W-:Y:S01]  /*8180*/  SHF.R.U32.HI R2, RZ, 0x2, R33 ;  /* 0x00000002ff027819 */ /* 0x000fe20000011621 */
[----:B0-----:R-:W-:Y:S02]  /*8190*/  IMAD.SHL.U32 R14, R53, 0x10, RZ ;  /* 0x00000010350e7824 */ /* 0x001fe400078e00ff */
        /* <DEDUP_REMOVED lines=46> */
[----:B-12---:R-:W-:Y:S05]  /*8480*/  CALL.REL.NOINC `($__internal_9_$__cuda_sm3x_div_rn_noftz_f32_slowpath) ;  /* 0x0000002800d07944 */ /* 0x006fea0003c00000 */
[----:B------:R-:W-:-:S07]  /*8490*/  MOV R15, R2 ;  /* 0x00000002000f7202 */ /* 0x000fce0000000f00 */
.L_x_303:
[----:B------:R-:W-:Y:S05]  /*84a0*/  BSYNC.RECONVERGENT B5 ;  /* 0x0000000000057941 */ /* 0x000fea0003800200 */
.L_x_302:
[----:B------:R-:W-:Y:S01]  /*84b0*/  SHF.R.U32.HI R2, RZ, 0x2, R23 ;  /* 0x00000002ff027819 */ /* 0x000fe20000011617 */
[----:B------:R-:W-:Y:S02]  /*84c0*/  IMAD.SHL.U32 R14, R57, 0x10, RZ ;  /* 0x00000010390e7824 */ /* 0x000fe400078e00ff */
[----:B------:R-:W-:Y:S02]  /*84d0*/  HFMA2 R21, -RZ, RZ, 1.5048828125, 33.21875 ;  /* 0x3e055027ff157431 */ /* 0x000fe400000001ff */
[----:B------:R-:W-:Y:S01]  /*84e0*/  IMAD.MOV.U32 R17, RZ, RZ, 0x2f800000 ;  /* 0x2f800000ff117424 */ /* 0x000fe200078e00ff */
[----:B------:R-:W-:Y:S01]  /*84f0*/  LOP3.LUT R2, R2, R23, RZ, 0x3c, !PT ;  /* 0x0000001702027212 */ /* 0x000fe200078e3cff */
[----:B------:R-:W0:Y:S01]  /*8500*/  MUFU.RCP R20, R25 ;  /* 0x0000001900147308 */ /* 0x000e220000001000 */
[----:B------:R-:W-:Y:S01]  /*8510*/  BSSY.RECONVERGENT B5, `(.L_x_304) ;  /* 0x000002d000057945 */ /* 0x000fe20003800200 */
[----:B------:R-:W-:Y:S01]  /*8520*/  FADD R23, -R15, R24 ;  /* 0x000000180f177221 */ /* 0x000fe20000000100 */
[----:B------:R-:W-:-:S04]  /*8530*/  SHF.L.U32 R16, R2, 0x1, RZ ;  /* 0x0000000102107819 */ /* 0x000fc800000006ff */
[----:B------:R-:W-:-:S04]  /*8540*/  LOP3.LUT R49, R57, R14, R16, 0x96, !PT ;  /* 0x0000000e39317212 */ /* 0x000fc800078e9610 */
[----:B------:R-:W-:-:S04]  /*8550*/  LOP3.LUT R49, R49, R2, RZ, 0x3c, !PT ;  /* 0x0000000231317212 */ /* 0x000fc800078e3cff */
        /* <DEDUP_REMOVED lines=39> */
[----:B------:R-:W-:-:S07]  /*87d0*/  MOV R14, R2 ;  /* 0x00000002000e7202 */ /* 0x000fce0000000f00 */
.L_x_305:
[----:B------:R-:W-:Y:S05]  /*87e0*/  BSYNC.RECONVERGENT B5 ;  /* 0x0000000000057941 */ /* 0x000fea0003800200 */
.L_x_304:
[----:B------:R-:W-:Y:S01]  /*87f0*/  SHF.R.U32.HI R15, RZ, 0x2, R28 ;  /* 0x00000002ff0f7819 */ /* 0x000fe2000001161c */
[----:B------:R-:W-:Y:S02]  /*8800*/  IMAD.SHL.U32 R2, R49, 0x10, RZ ;  /* 0x0000001031027824 */ /* 0x000fe400078e00ff */
[----:B------:R-:W-:Y:S01]  /*8810*/  HFMA2 R21, -RZ, RZ, 1.5048828125, 33.21875 ;  /* 0x3e055027ff157431 */ /* 0x000fe200000001ff */
[----:B------:R-:W0:Y:S01]  /*8820*/  MUFU.RCP R22, R25 ;  /* 0x0000001900167308 */ /* 0x000e220000001000 */
[----:B------:R-:W-:Y:S01]  /*8830*/  LOP3.LUT R15, R15, R28, RZ, 0x3c, !PT ;  /* 0x0000001c0f0f7212 */ /* 0x000fe200078e3cff */
[----:B------:R-:W-:Y:S01]  /*8840*/  BSSY.RECONVERGENT B5, `(.L_x_306) ;  /* 0x000002e000057945 */ /* 0x000fe20003800200 */
[----:B------:R-:W-:Y:S02]  /*8850*/  FADD R23, R23, -R14 ;  /* 0x8000000e17177221 */ /* 0x000fe40000000000 */
        /* <DEDUP_REMOVED lines=44> */
.L_x_307:
[----:B------:R-:W-:Y:S05]  /*8b20*/  BSYNC.RECONVERGENT B5 ;  /* 0x0000000000057941 */ /* 0x000fea0003800200 */
.L_x_306:
[----:B------:R-:W-:Y:S01]  /*8b30*/  SHF.R.U32.HI R2, RZ, 0x2, R29 ;  /* 0x00000002ff027819 */ /* 0x000fe2000001161d */
[----:B------:R-:W-:Y:S02]  /*8b40*/  IMAD.SHL.U32 R16, R51, 0x10, RZ ;  /* 0x0000001033107824 */ /* 0x000fe400078e00ff */
[----:B------:R-:W-:Y:S02]  /*8b50*/  HFMA2 R21, -RZ, RZ, 1.5048828125, 33.21875 ;  /* 0x3e055027ff157431 */ /* 0x000fe400000001ff */
[----:B------:R-:W-:Y:S01]  /*8b60*/  VIADD R18, R18, 0x161f14 ;  /* 0x00161f1412127836 */ /* 0x000fe20000000000 */
[----:B------:R-:W-:Y:S01]  /*8b70*/  LOP3.LUT R2, R2, R29, RZ, 0x3c, !PT ;  /* 0x0000001d02027212 */ /* 0x000fe200078e3cff */
[----:B------:R-:W0:Y:S01]  /*8b80*/  MUFU.RCP R22, R25 ;  /* 0x0000001900167308 */ /* 0x000e220000001000 */
[----:B------:R-:W-:Y:S01]  /*8b90*/  BSSY.RECONVERGENT B5, `(.L_x_308) ;  /* 0x000002d000057945 */ /* 0x000fe20003800200 */
[----:B------:R-:W-:Y:S01]  /*8ba0*/  FADD R23, R23, -R14 ;  /* 0x8000000e17177221 */ /* 0x000fe20000000000 */
        /* <DEDUP_REMOVED lines=43> */
.L_x_309:
[----:B------:R-:W-:Y:S05]  /*8e60*/  BSYNC.RECONVERGENT B5 ;  /* 0x0000000000057941 */ /* 0x000fea0003800200 */
.L_x_308:
        /* <DEDUP_REMOVED lines=8> */
.L_x_301:
[----:B------:R-:W-:Y:S05]  /*8ef0*/  BSYNC.RECONVERGENT B4 ;  /* 0x0000000000047941 */ /* 0x000fea0003800200 */
.L_x_300:
        /* <DEDUP_REMOVED lines=8> */
[----:B0-----:R-:W-:Y:S02]  /*8f80*/  HFMA2 R15, -RZ, RZ, 0.1171875, 0 ;  /* 0x2f800000ff0f7431 */ /* 0x001fe400000001ff */
[----:B------:R-:W-:Y:S01]  /*8f90*/  IMAD.MOV.U32 R17, RZ, RZ, 0x3e055027 ;  /* 0x3e055027ff117424 */ /* 0x000fe200078e00ff */
[----:B------:R-:W0:Y:S01]  /*8fa0*/  MUFU.RCP R20, R25 ;  /* 0x0000001900147308 */ /* 0x000e220000001000 */
[----:B------:R-:W-:Y:S01]  /*8fb0*/  LOP3.LUT R55, R2, R33, RZ, 0x3c, !PT ;  /* 0x0000002102377212 */ /* 0x000fe200078e3cff */
[----:B------:R-:W-:Y:S01]  /*8fc0*/  BSSY.RECONVERGENT B4, `(.L_x_311) ;  /* 0x000002c000047945 */ /* 0x000fe20003800200 */
[----:B------:R-:W-:-:S03]  /*8fd0*/  SHF.L.U32 R2, R53, 0x4, RZ ;  /* 0x0000000435027819 */ /* 0x000fc600000006ff */
[----:B------:R-:W-:-:S05]  /*8fe0*/  IMAD.SHL.U32 R14, R55, 0x2, RZ ;  /* 0x00000002370e7824 */ /* 0x000fca00078e00ff */
[----:B------:R-:W-:-:S04]  /*8ff0*/  LOP3.LUT R2, R53, R2, R14, 0x96, !PT ;  /* 0x0000000235027212 */ /* 0x000fc800078e960e */
[----:B------:R-:W-:-:S04]  /*9000*/  LOP3.LUT R55, R2, R55, RZ, 0x3c, !PT ;  /* 0x0000003702377212 */ /* 0x000fc800078e3cff */
[----:B------:R-:W-:-:S04]  /*9010*/  IADD3 R2, PT, PT, R18, 0x587c5, R55 ;  /* 0x000587c512027810 */ /* 0x000fc80007ffe037 */
[----:B------:R-:W-:-:S05]  /*9020*/  I2FP.F32.U32 R2, R2 ;  /* 0x0000000200027245 */ /* 0x000fca0000201000 */
[----:B------:R-:W-:-:S05]  /*9030*/  FFMA R2, R2, R15, 1.1641532182693481445e-10 ;  /* 0x2f00000002027423 */ /* 0x000fca000000000f */
[----:B------:R-:W-:-:S13]  /*9040*/  FSETP.GEU.AND P0, PT, R2, 1.175494350822287508e-38, PT ;  /* 0x008000000200780b */ /* 0x000fda0003f0e000 */
[----:B------:R-:W-:-:S04]  /*9050*/  @!P0 FMUL R2, R2, 8388608 ;  /* 0x4b00000002028820 */ /* 0x000fc80000400000 */
[----:B------:R-:W-:-:S05]  /*9060*/  VIADD R14, R2, 0xc0d55555 ;  /* 0xc0d55555020e7836 */ /* 0x000fca0000000000 */
[----:B------:R-:W-:-:S04]  /*9070*/  LOP3.LUT R15, R14, 0xff800000, RZ, 0xc0, !PT ;  /* 0xff8000000e0f7812 */ /* 0x000fc800078ec0ff */
[-C--:B------:R-:W-:Y:S02]  /*9080*/  IADD3 R14, PT, PT, R2, -R15.reuse, RZ ;  /* 0x8000000f020e7210 */ /* 0x080fe40007ffe0ff */
[----:B------:R-:W-:-:S03]  /*9090*/  I2FP.F32.S32 R15, R15 ;  /* 0x0000000f000f7245 */ /* 0x000fc60000201400 */
[----:B------:R-:W-:Y:S01]  /*90a0*/  FADD R16, R14, -1 ;  /* 0xbf8000000e107421 */ /* 0x000fe20000000000 */
[----:B------:R-:W-:Y:S02]  /*90b0*/  FSEL R14, RZ, -23, P0 ;  /* 0xc1b80000ff0e7808 */ /* 0x000fe40000000000 */
[----:B------:R-:W-:Y:S01]  /*90c0*/  ISETP.GT.U32.AND P0, PT, R2, 0x7f7fffff, PT ;  /* 0x7f7fffff0200780c */ /* 0x000fe20003f04070 */
[C---:B------:R-:W-:Y:S02]  /*90d0*/  FFMA R17, R16.reuse, -R17, 0.14084610342979431152 ;  /* 0x3e1039f610117423 */ /* 0x040fe40000000811 */
[----:B------:R-:W-:Y:S01]  /*90e0*/  FFMA R14, R15, 1.1920928955078125e-07, R14 ;  /* 0x340000000f0e7823 */ /* 0x000fe2000000000e */
[----:B------:R-:W-:Y:S01]  /*90f0*/  MOV R15, 0x7f800000 ;  /* 0x7f800000000f7802 */ /* 0x000fe20000000f00 */
        /* <DEDUP_REMOVED lines=23> */
[----:B-12---:R-:W-:Y:S05]  /*9270*/  CALL.REL.NOINC `($__internal_9_$__cuda_sm3x_div_rn_noftz_f32_slowpath) ;  /* 0x0000001c00547944 */ /* 0x006fea0003c00000 */
.L_x_312:
[----:B------:R-:W-:Y:S05]  /*9280*/  BSYNC.RECONVERGENT B4 ;  /* 0x0000000000047941 */ /* 0x000fea0003800200 */
.L_x_311:
        /* <DEDUP_REMOVED lines=57> */
.L_x_314:
[----:B------:R-:W-:Y:S05]  /*9620*/  BSYNC.RECONVERGENT B4 ;  /* 0x0000000000047941 */ /* 0x000fea0003800200 */
.L_x_313:
        /* <DEDUP_REMOVED lines=12> */
[----:B------:R-:W-:-:S05]  /*96f0*/  LOP3.LUT R2, R2, R49, RZ, 0x3c, !PT ;  /* 0x0000003102027212 */ /* 0x000fca00078e3cff */
[----:B------:R-:W-:-:S05]  /*9700*/  IMAD.SHL.U32 R15, R2, 0x2, RZ ;  /* 0x00000002020f7824 */ /* 0x000fca00078e00ff */
[----:B------:R-:W-:-:S04]  /*9710*/  LOP3.LUT R15, R57, R14, R15, 0x96, !PT ;  /* 0x0000000e390f7212 */ /* 0x000fc800078e960f */
[----:B------:R-:W-:Y:S01]  /*9720*/  LOP3.LUT R31, R15, R2, RZ, 0x3c, !PT ;  /* 0x000000020f1f7212 */ /* 0x000fe200078e3cff */
[----:B------:R-:W-:-:S03]  /*9730*/  HFMA2 R15, -RZ, RZ, 0.1171875, 0 ;  /* 0x2f800000ff0f7431 */ /* 0x000fc600000001ff */
[----:B------:R-:W-:Y:S02]  /*9740*/  IADD3 R2, PT, PT, R18, 0x10974f, R31 ;  /* 0x0010974f12027810 */ /* 0x000fe40007ffe01f */
[----:B------:R-:W0:Y:S02]  /*9750*/  MUFU.RCP R18, R25 ;  /* 0x0000001900127308 */ /* 0x000e240000001000 */
        /* <DEDUP_REMOVED lines=38> */
.L_x_316:
[----:B------:R-:W-:Y:S05]  /*99c0*/  BSYNC.RECONVERGENT B4 ;  /* 0x0000000000047941 */ /* 0x000fea0003800200 */
.L_x_315:
[----:B------:R-:W-:Y:S01]  /*99d0*/  FADD R24, R24, -R2 ;  /* 0x8000000218187221 */ /* 0x000fe20000000000 */
[----:B------:R-:W-:Y:S01]  /*99e0*/  IMAD.MOV.U32 R29, RZ, RZ, R57 ;  /* 0x000000ffff1d7224 */ /* 0x000fe200078e0039 */
[----:B------:R-:W-:Y:S01]  /*99f0*/  MOV R28, R55 ;  /* 0x00000037001c7202 */ /* 0x000fe20000000f00 */
[----:B------:R-:W-:Y:S01]  /*9a00*/  IMAD.MOV.U32 R23, RZ, RZ, R53 ;  /* 0x000000ffff177224 */ /* 0x000fe200078e0035 */
[----:B------:R-:W-:-:S07]  /*9a10*/  MOV R33, R51 ;  /* 0x0000003300217202 */ /* 0x000fce0000000f00 */
.L_x_299:
[----:B------:R-:W-:Y:S05]  /*9a20*/  BSYNC.RECONVERGENT B3 ;  /* 0x0000000000037941 */ /* 0x000fea0003800200 */
.L_x_298:
[----:B------:R-:W-:Y:S01]  /*9a30*/  FMUL R2, R4, R7 ;  /* 0x0000000704027220 */ /* 0x000fe20000400000 */
[----:B------:R-:W3:Y:S01]  /*9a40*/  LDCU UR6, c[0x3][0x64] ;  /* 0x00c00c80ff0677ac */ /* 0x000ee20008000800 */
[----:B------:R-:W-:Y:S02]  /*9a50*/  BSSY.RECONVERGENT B0, `(.L_x_317) ;  /* 0x000000e000007945 */ /* 0x000fe40003800200 */
[----:B0-----:R-:W-:Y:S01]  /*9a60*/  VIADD R15, R2, 0xf3000000 ;  /* 0xf3000000020f7836 */ /* 0x001fe20000000000 */
[----:B------:R0:W4:Y:S04]  /*9a70*/  MUFU.RSQ R14, R2 ;  /* 0x00000002000e7308 */ /* 0x0001280000001400 */
[----:B------:R-:W-:Y:S02]  /*9a80*/  ISETP.GT.U32.AND P1, PT, R15, 0x727fffff, PT ;  /* 0x727fffff0f00780c */ /* 0x000fe40003f24070 */
[----:B---3--:R-:W-:-:S11]  /*9a90*/  ISETP.NE.AND P0, PT, RZ, UR6, PT ;  /* 0x00000006ff007c0c */ /* 0x008fd6000bf05270 */
[----:B0---4-:R-:W-:Y:S05]  /*9aa0*/  @!P1 BRA `(.L_x_318) ;  /* 0x0000000000109947 */ /* 0x011fea0003800000 */
[----:B------:R-:W-:Y:S02]  /*9ab0*/  MOV R14, R2 ;  /* 0x00000002000e7202 */ /* 0x000fe40000000f00 */
[----:B------:R-:W-:-:S07]  /*9ac0*/  MOV R21, 0x9ae0 ;  /* 0x00009ae000157802 */ /* 0x000fce0000000f00 */
[----:B-12---:R-:W-:Y:S05]  /*9ad0*/  CALL.REL.NOINC `($__internal_8_$__cuda_sm20_sqrt_rn_f32_slowpath) ;  /* 0x0000001000e47944 */ /* 0x006fea0003c00000 */
[----:B------:R-:W-:Y:S05]  /*9ae0*/  BRA `(.L_x_319) ;  /* 0x0000000000107947 */ /* 0x000fea0003800000 */
.L_x_318:
[----:B------:R-:W-:Y:S01]  /*9af0*/  FMUL.FTZ R47, R2, R14 ;  /* 0x0000000e022f7220 */ /* 0x000fe20000410000 */
[----:B------:R-:W-:-:S03]  /*9b00*/  FMUL.FTZ R14, R14, 0.5 ;  /* 0x3f0000000e0e7820 */ /* 0x000fc60000410000 */
[----:B------:R-:W-:-:S04]  /*9b10*/  FFMA R2, -R47, R47, R2 ;  /* 0x0000002f2f027223 */ /* 0x000fc80000000102 */
[----:B------:R-:W-:-:S07]  /*9b20*/  FFMA R47, R2, R14, R47 ;  /* 0x0000000e022f7223 */ /* 0x000fce000000002f */
.L_x_319:
[----:B------:R-:W-:Y:S05]  /*9b30*/  BSYNC.RECONVERGENT B0 ;  /* 0x0000000000007941 */ /* 0x000fea0003800200 */
.L_x_317:
[----:B------:R-:W-:-:S04]  /*9b40*/  @P0 FFMA R24, R47, -R5, R24 ;  /* 0x800000052f180223 */ /* 0x000fc80000000018 */
[----:B------:R-:W-:-:S07]  /*9b50*/  IMAD.MOV.U32 R49, RZ, RZ, R24 ;  /* 0x000000ffff317224 */ /* 0x000fce00078e0018 */
.L_x_271:
[----:B------:R-:W-:Y:S05]  /*9b60*/  BSYNC.RECONVERGENT B2 ;  /* 0x0000000000027941 */ /* 0x000fea0003800200 */
.L_x_270:
[----:B------:R-:W-:Y:S01]  /*9b70*/  FADD R49, R48, R49 ;  /* 0x0000003130317221 */ /* 0x000fe20000000000 */
[----:B------:R-:W-:Y:S01]  /*9b80*/  MOV R51, R10 ;  /* 0x0000000a00337202 */ /* 0x000fe20000000f00 */
[----:B------:R-:W-:Y:S01]  /*9b90*/  IMAD.MOV.U32 R25, RZ, RZ, R31 ;  /* 0x000000ffff197224 */ /* 0x000fe200078e001f */
[----:B------:R-:W-:Y:S01]  /*9ba0*/  MOV R24, R29 ;  /* 0x0000001d00187202 */ /* 0x000fe20000000f00 */
[----:B------:R-:W-:Y:S01]  /*9bb0*/  IMAD.MOV.U32 R19, RZ, RZ, R28 ;  /* 0x000000ffff137224 */ /* 0x000fe200078e001c */
[----:B------:R-:W-:-:S07]  /*9bc0*/  MOV R18, R23 ;  /* 0x0000001700127202 */ /* 0x000fce0000000f00 */
.L_x_254:
[-C--:B------:R-:W-:Y:S01]  /*9bd0*/  FFMA R0, R51, R5.reuse, R0 ;  /* 0x0000000533007223 */ /* 0x080fe20000000000 */
        /* <DEDUP_REMOVED lines=21> */
[----:B-12---:R-:W-:Y:S05]  /*9d30*/  CALL.REL.NOINC `($__internal_9_$__cuda_sm3x_div_rn_noftz_f32_slowpath) ;  /* 0x0000001000a47944 */ /* 0x006fea0003c00000 */
.L_x_323:
[----:B------:R-:W-:Y:S05]  /*9d40*/  BSYNC.RECONVERGENT B3 ;  /* 0x0000000000037941 */ /* 0x000fea0003800200 */
.L_x_322:
[----:B------:R-:W0:Y:S02]  /*9d50*/  FRND.FLOOR R15, R2 ;  /* 0x00000002000f7307 */ /* 0x000e240000205000 */
[----:B0-----:R-:W-:-:S07]  /*9d60*/  FFMA R0, R15, -6.2831854820251464844, R0 ;  /* 0xc0c90fdb0f007823 */ /* 0x001fce0000000000 */
.L_x_321:
[----:B------:R-:W-:Y:S05]  /*9d70*/  BSYNC.RECONVERGENT B2 ;  /* 0x0000000000027941 */ /* 0x000fea0003800200 */
.L_x_320:
[----:B------:R-:W0:Y:S01]  /*9d80*/  LDC.64 R14, c[0x3][0x80] ;  /* 0x00c02000ff0e7b82 */ /* 0x000e220000000a00 */
[----:B------:R-:W3:Y:S01]  /*9d90*/  LDCU.64 UR6, c[0x3][0x78] ;  /* 0x00c00f00ff0677ac */ /* 0x000ee20008000a00 */
[----:B------:R-:W-:Y:S01]  /*9da0*/  IMAD.U32 R2, RZ, RZ, UR5 ;  /* 0x00000005ff027e24 */ /* 0x000fe2000f8e00ff */
[----:B------:R-:W-:Y:S02]  /*9db0*/  MOV R43, R49 ;  /* 0x00000031002b7202 */ /* 0x000fe40000000f00 */
[----:B0-----:R-:W-:Y:S01]  /*9dc0*/  ISETP.LE.U32.AND P0, PT, R14, UR4, PT ;  /* 0x000000040e007c0c */ /* 0x001fe2000bf03070 */
[----:B------:R-:W-:-:S03]  /*9dd0*/  UIADD3 UR4, UP0, UPT, UR4, 0x1, URZ ;  /* 0x0000000104047890 */ /* 0x000fc6000ff1e0ff */
[----:B------:R-:W-:Y:S01]  /*9de0*/  ISETP.GE.AND.EX P0, PT, R2, R15, PT, P0 ;  /* 0x0000000f0200720c */ /* 0x000fe20003f06300 */
[----:B------:R-:W-:Y:S02]  /*9df0*/  UIADD3.X UR5, UPT, UPT, URZ, UR5, URZ, UP0, !UPT ;  /* 0x00000005ff057290 */ /* 0x000fe400087fe4ff */
[----:B---3--:R-:W-:-:S04]  /*9e00*/  UISETP.NE.U32.AND UP0, UPT, UR4, UR6, UPT ;  /* 0x000000060400728c */ /* 0x008fc8000bf05070 */
[----:B------:R-:W-:-:S06]  /*9e10*/  UISETP.NE.AND.EX UP0, UPT, UR5, UR7, UPT, UP0 ;  /* 0x000000070500728c */ /* 0x000fcc000bf05300 */
[C---:B------:R-:W-:Y:S01]  /*9e20*/  @P0 FADD R41, R49.reuse, R41 ;  /* 0x0000002931290221 */ /* 0x040fe20000000000 */
[----:B------:R-:W-:Y:S02]  /*9e30*/  @P0 FFMA R40, R49, R49, R40 ;  /* 0x0000003131280223 */ /* 0x000fe40000000028 */
[----:B------:R-:W-:Y:S05]  /*9e40*/  BRA.U UP0, `(.L_x_324) ;  /* 0xffffff7500e07547 */ /* 0x000fea000b83ffff */
.L_x_185:
[----:B------:R-:W3:Y:S01]  /*9e50*/  S2R R10, SR_TID.X ;  /* 0x00000000000a7919 */ /* 0x000ee20000002100 */
[----:B------:R-:W3:Y:S01]  /*9e60*/  S2UR UR6, SR_CTAID.X ;  /* 0x00000000000679c3 */ /* 0x000ee20000002500 */
[----:B------:R-:W-:-:S05]  /*9e70*/  FADD R11, R12, R30 ;  /* 0x0000001e0c0b7221 */ /* 0x000fca0000000000 */
[----:B------:R-:W-:Y:S02]  /*9e80*/  STG.E desc[UR8][R38.64], R11 ;  /* 0x0000000b26007986 */ /* 0x000fe4000c101908 */
[----:B------:R-:W3:Y:S02]  /*9e90*/  LDC R15, c[0x0][0x360] ;  /* 0x0000d800ff0f7b82 */ /* 0x000ee40000000800 */
[----:B------:R-:W-:Y:S06]  /*9ea0*/  STG.E desc[UR8][R36.64], R49 ;  /* 0x0000003124007986 */ /* 0x000fec000c101908 */
[----:B01----:R-:W0:Y:S08]  /*9eb0*/  LDC.64 R2, c[0x0][0x390] ;  /* 0x0000e400ff027b82 */ /* 0x003e300000000a00 */
[----:B------:R-:W1:Y:S08]  /*9ec0*/  LDC.64 R4, c[0x0][0x398] ;  /* 0x0000e600ff047b82 */ /* 0x000e700000000a00 */
[----:B------:R-:W4:Y:S01]  /*9ed0*/  LDC.64 R6, c[0x0][0x3a0] ;  /* 0x0000e800ff067b82 */ /* 0x000f220000000a00 */
[----:B---3--:R-:W-:-:S07]  /*9ee0*/  IMAD R15, R15, UR6, R10 ;  /* 0x000000060f0f7c24 */ /* 0x008fce000f8e020a */
[----:B------:R-:W3:Y:S01]  /*9ef0*/  LDC.64 R8, c[0x0][0x3b0] ;  /* 0x0000ec00ff087b82 */ /* 0x000ee20000000a00 */
[----:B0-----:R-:W-:-:S05]  /*9f00*/  IMAD.WIDE.U32 R2, R15, 0x4, R2 ;  /* 0x000000040f027825 */ /* 0x001fca00078e0002 */
[----:B------:R-:W-:Y:S01]  /*9f10*/  STG.E desc[UR8][R2.64], R0 ;  /* 0x0000000002007986 */ /* 0x000fe2000c101908 */
[----:B-1----:R-:W-:-:S05]  /*9f20*/  IMAD.WIDE.U32 R4, R15, 0x4, R4 ;  /* 0x000000040f047825 */ /* 0x002fca00078e0004 */
[----:B------:R-:W-:Y:S01]  /*9f30*/  STG.E desc[UR8][R4.64], R41 ;  /* 0x0000002904007986 */ /* 0x000fe2000c101908 */
[----:B----4-:R-:W-:-:S05]  /*9f40*/  IMAD.WIDE.U32 R6, R15, 0x4, R6 ;  /* 0x000000040f067825 */ /* 0x010fca00078e0006 */
[----:B------:R-:W-:Y:S01]  /*9f50*/  STG.E desc[UR8][R6.64], R40 ;  /* 0x0000002806007986 */ /* 0x000fe2000c101908 */
[----:B---3--:R-:W-:-:S05]  /*9f60*/  IMAD.WIDE.U32 R8, R15, 0x30, R8 ;  /* 0x000000300f087825 */ /* 0x008fca00078e0008 */
[----:B------:R-:W-:Y:S04]  /*9f70*/  STG.E.64 desc[UR8][R8.64], R32 ;  /* 0x0000002008007986 */ /* 0x000fe8000c101b08 */
[----:B------:R-:W-:Y:S04]  /*9f80*/  STG.E.64 desc[UR8][R8.64+0x8], R18 ;  /* 0x0000081208007986 */ /* 0x000fe8000c101b08 */
[----:B------:R-:W-:Y:S04]  /*9f90*/  STG.E.64 desc[UR8][R8.64+0x10], R24 ;  /* 0x0000101808007986 */ /* 0x000fe8000c101b08 */
[----:B------:R-:W-:Y:S04]  /*9fa0*/  STG.E.64 desc[UR8][R8.64+0x18], R26 ;  /* 0x0000181a08007986 */ /* 0x000fe8000c101b08 */
[----:B------:R-:W-:Y:S04]  /*9fb0*/  STG.E.64 desc[UR8][R8.64+0x28], R34 ;  /* 0x0000282208007986 */ /* 0x000fe8000c101b08 */
[----:B------:R-:W-:Y:S01]  /*9fc0*/  STG.E desc[UR8][R8.64+0x20], R13 ;  /* 0x0000200d08007986 */ /* 0x000fe2000c101908 */
[----:B------:R-:W-:Y:S05]  /*9fd0*/  EXIT ;  /* 0x000000000000794d */ /* 0x000fea0003800000 */
        .weak           $__internal_4_$__cuda_sm20_dblrcp_rn_slowpath_v3
        .type           $__internal_4_$__cuda_sm20_dblrcp_rn_slowpath_v3,@function
        .size           $__internal_4_$__cuda_sm20_dblrcp_rn_slowpath_v3,($__internal_5_$__cuda_sm20_div_s64 - $__internal_4_$__cuda_sm20_dblrcp_rn_slowpath_v3)
$__internal_4_$__cuda_sm20_dblrcp_rn_slowpath_v3:
[----:B------:R-:W-:Y:S01]  /*9fe0*/  DSETP.GTU.AND P0, PT, |R16|, +INF , PT ;  /* 0x7ff000001000742a */ /* 0x000fe20003f0c200 */
[----:B------:R-:W-:-:S13]  /*9ff0*/  BSSY.RECONVERGENT B5, `(.L_x_325) ;  /* 0x0000022000057945 */ /* 0x000fda0003800200 */
[----:B------:R-:W-:Y:S05]  /*a000*/  @P0 BRA `(.L_x_326) ;  /* 0x0000000000780947 */ /* 0x000fea0003800000 */
[----:B------:R-:W-:-:S05]  /*a010*/  LOP3.LUT R19, R17, 0x7fffffff, RZ, 0xc0, !PT ;  /* 0x7fffffff11137812 */ /* 0x000fca00078ec0ff */
[----:B------:R-:W-:-:S05]  /*a020*/  VIADD R14, R19, 0xffffffff ;  /* 0xffffffff130e7836 */ /* 0x000fca0000000000 */
[----:B------:R-:W-:-:S13]  /*a030*/  ISETP.GE.U32.AND P0, PT, R14, 0x7fefffff, PT ;  /* 0x7fefffff0e00780c */ /* 0x000fda0003f06070 */
[----:B------:R-:W-:Y:S02]  /*a040*/  @P0 LOP3.LUT R15, R17, 0x7ff00000, RZ, 0x3c, !PT ;  /* 0x7ff00000110f0812 */ /* 0x000fe400078e3cff */
[----:B------:R-:W-:Y:S01]  /*a050*/  @P0 MOV R14, RZ ;  /* 0x000000ff000e0202 */ /* 0x000fe20000000f00 */
[----:B------:R-:W-:Y:S06]  /*a060*/  @P0 BRA `(.L_x_327) ;  /* 0x0000000000680947 */ /* 0x000fec0003800000 */
[----:B------:R-:W-:-:S13]  /*a070*/  ISETP.GE.U32.AND P0, PT, R19, 0x1000001, PT ;  /* 0x010000011300780c */ /* 0x000fda0003f06070 */
[----:B------:R-:W-:Y:S05]  /*a080*/  @!P0 BRA `(.L_x_328) ;  /* 0x0000000000348947 */ /* 0x000fea0003800000 */
[----:B------:R-:W-:Y:S01]  /*a090*/  VIADD R21, R17, 0xc0200000 ;  /* 0xc020000011157836 */ /* 0x000fe20000000000 */
[----:B------:R-:W-:-:S03]  /*a0a0*/  MOV R20, R16 ;  /* 0x0000001000147202 */ /* 0x000fc60000000f00 */
        /* <DEDUP_REMOVED lines=11> */
.L_x_328:
        /* <DEDUP_REMOVED lines=9> */
.L_x_326:
[----:B------:R-:W-:Y:S01]  /*a1f0*/  LOP3.LUT R15, R17, 0x80000, RZ, 0xfc, !PT ;  /* 0x00080000110f7812 */ /* 0x000fe200078efcff */
[----:B------:R-:W-:-:S07]  /*a200*/  IMAD.MOV.U32 R14, RZ, RZ, R16 ;  /* 0x000000ffff0e7224 */ /* 0x000fce00078e0010 */
.L_x_327:
[----:B------:R-:W-:Y:S05]  /*a210*/  BSYNC.RECONVERGENT B5 ;  /* 0x0000000000057941 */ /* 0x000fea0003800200 */
.L_x_325:
[----:B------:R-:W-:-:S04]  /*a220*/  MOV R23, 0x0 ;  /* 0x0000000000177802 */ /* 0x000fc80000000f00 */
[----:B------:R-:W-:Y:S05]  /*a230*/  RET.REL.NODEC R22 `(_Z11run_momentsPfS_S_S_S_S_P17curandStateXORWOW) ;  /* 0xffffff5c16707950 */ /* 0x000fea0003c3ffff */
        .weak           $__internal_5_$__cuda_sm20_div_s64
        .type           $__internal_5_$__cuda_sm20_div_s64,@function
        .size           $__internal_5_$__cuda_sm20_div_s64,($__internal_6_$__cuda_sm20_dsqrt_rn_f64_mediumpath_v1 - $__internal_5_$__cuda_sm20_div_s64)
$__internal_5_$__cuda_sm20_div_s64:
[----:B------:R-:W0:Y:S02]  /*a240*/  LDCU.64 UR4, c[0x3][0x70] ;  /* 0x00c00e00ff0477ac */ /* 0x000e240008000a00 */
[----:B0-----:R-:W-:Y:S02]  /*a250*/  IADD3 R4, P0, PT, RZ, -UR4, RZ ;  /* 0x80000004ff047c10 */ /* 0x001fe4000ff1e0ff */
[----:B------:R-:W-:-:S03]  /*a260*/  ISETP.LE.AND P1, PT, RZ, UR5, PT ;  /* 0x00000005ff007c0c */ /* 0x000fc6000bf23270 */
[----:B------:R-:W-:Y:S01]  /*a270*/  IMAD.X R3, RZ, RZ, ~UR5, P0 ;  /* 0x80000005ff037e24 */ /* 0x000fe200080e06ff */
[----:B------:R-:W-:-:S04]  /*a280*/  SEL R4, R4, UR4, !P1 ;  /* 0x0000000404047c07 */ /* 0x000fc8000c800000 */
[----:B------:R-:W-:-:S04]  /*a290*/  SEL R5, R3, UR5, !P1 ;  /* 0x0000000503057c07 */ /* 0x000fc8000c800000 */
[----:B------:R-:W0:Y:S08]  /*a2a0*/  I2F.U64.RP R3, R4 ;  /* 0x0000000400037312 */ /* 0x000e300000309000 */
[----:B0-----:R-:W0:Y:S02]  /*a2b0*/  MUFU.RCP R3, R3 ;  /* 0x0000000300037308 */ /* 0x001e240000001000 */
[----:B0-----:R-:W-:-:S06]  /*a2c0*/  IADD3 R8, PT, PT, R3, 0x1ffffffe, RZ ;  /* 0x1ffffffe03087810 */ /* 0x001fcc0007ffe0ff */
[----:B------:R-:W0:Y:S02]  /*a2d0*/  F2I.U64.TRUNC R8, R8 ;  /* 0x0000000800087311 */ /* 0x000e24000020d800 */
[----:B0-----:R-:W-:-:S04]  /*a2e0*/  IMAD.WIDE.U32 R10, R8, R4, RZ ;  /* 0x00000004080a7225 */ /* 0x001fc800078e00ff */
[C---:B------:R-:W-:Y:S01]  /*a2f0*/  IMAD R7, R8.reuse, R5, R11 ;  /* 0x0000000508077224 */ /* 0x040fe200078e020b */
[----:B------:R-:W-:Y:S02]  /*a300*/  IADD3 R15, P0, PT, RZ, -R10, RZ ;  /* 0x8000000aff0f7210 */ /* 0x000fe40007f1e0ff */
[----:B------:R-:W-:Y:S01]  /*a310*/  MOV R11, R8 ;  /* 0x00000008000b7202 */ /* 0x000fe20000000f00 */
[----:B------:R-:W-:Y:S02]  /*a320*/  IMAD R7, R9, R4, R7 ;  /* 0x0000000409077224 */ /* 0x000fe400078e0207 */
[----:B------:R-:W-:-:S04]  /*a330*/  IMAD.HI.U32 R10, R8, R15, RZ ;  /* 0x0000000f080a7227 */ /* 0x000fc800078e00ff */
[----:B------:R-:W-:-:S04]  /*a340*/  IMAD.X R7, RZ, RZ, ~R7, P0 ;  /* 0x000000ffff077224 */ /* 0x000fc800000e0e07 */
[----:B------:R-:W-:-:S04]  /*a350*/  IMAD.WIDE.U32 R10, P0, R8, R7, R10 ;  /* 0x00000007080a7225 */ /* 0x000fc8000780000a */
[C---:B------:R-:W-:Y:S02]  /*a360*/  IMAD R17, R9.reuse, R7, RZ ;  /* 0x0000000709117224 */ /* 0x040fe400078e02ff */
[----:B------:R-:W-:-:S04]  /*a370*/  IMAD.HI.U32 R10, P2, R9, R15, R10 ;  /* 0x0000000f090a7227 */ /* 0x000fc8000784000a */
[----:B------:R-:W-:Y:S01]  /*a380*/  IMAD.HI.U32 R3, R9, R7, RZ ;  /* 0x0000000709037227 */ /* 0x000fe200078e00ff */
[----:B------:R-:W-:-:S03]  /*a390*/  IADD3 R11, P3, PT, R17, R10, RZ ;  /* 0x0000000a110b7210 */ /* 0x000fc60007f7e0ff */
[----:B------:R-:W-:Y:S02]  /*a3a0*/  IMAD.X R3, R3, 0x1, R9, P0 ;  /* 0x0000000103037824 */ /* 0x000fe400000e0609 */
[----:B------:R-:W-:-:S03]  /*a3b0*/  IMAD.WIDE.U32 R8, R11, R4, RZ ;  /* 0x000000040b087225 */ /* 0x000fc600078e00ff */
[----:B------:R-:W-:Y:S01]  /*a3c0*/  IADD3.X R3, PT, PT, RZ, RZ, R3, P3, P2 ;  /* 0x000000ffff037210 */ /* 0x000fe20001fe4403 */
[----:B------:R-:W-:Y:S01]  /*a3d0*/  IMAD R7, R11, R5, R9 ;  /* 0x000000050b077224 */ /* 0x000fe200078e0209 */
[----:B------:R-:W-:-:S03]  /*a3e0*/  IADD3 R9, P0, PT, RZ, -R8, RZ ;  /* 0x80000008ff097210 */ /* 0x000fc60007f1e0ff */
[----:B------:R-:W-:Y:S02]  /*a3f0*/  IMAD R7, R3, R4, R7 ;  /* 0x0000000403077224 */ /* 0x000fe400078e0207 */
[----:B------:R-:W-:-:S03]  /*a400*/  IMAD.HI.U32 R10, R11, R9, RZ ;  /* 0x000000090b0a7227 */ /* 0x000fc600078e00ff */
[----:B------:R-:W-:-:S05]  /*a410*/  IADD3.X R8, PT, PT, RZ, ~R7, RZ, P0, !PT ;  /* 0x80000007ff087210 */ /* 0x000fca00007fe4ff */
[----:B------:R-:W-:-:S04]  /*a420*/  IMAD.WIDE.U32 R10, P0, R11, R8, R10 ;  /* 0x000000080b0a7225 */ /* 0x000fc8000780000a */
[C---:B------:R-:W-:Y:S02]  /*a430*/  IMAD R14, R3.reuse, R8, RZ ;  /* 0x00000008030e7224 */ /* 0x040fe400078e02ff */
[----:B------:R-:W-:-:S04]  /*a440*/  IMAD.HI.U32 R7, P2, R3, R9, R10 ;  /* 0x0000000903077227 */ /* 0x000fc8000784000a */
[----:B------:R-:W-:Y:S02]  /*a450*/  HFMA2 R9, -RZ, RZ, 0, 0 ;  /* 0x00000000ff097431 */ /* 0x000fe400000001ff */
[----:B------:R-:W-:Y:S01]  /*a460*/  IMAD.HI.U32 R10, R3, R8, RZ ;  /* 0x00000008030a7227 */ /* 0x000fe200078e00ff */
[----:B------:R-:W-:-:S03]  /*a470*/  IADD3 R7, P3, PT, R14, R7, RZ ;  /* 0x000000070e077210 */ /* 0x000fc60007f7e0ff */
[----:B------:R-:W-:Y:S02]  /*a480*/  IMAD.X R3, R10, 0x1, R3, P0 ;  /* 0x000000010a037824 */ /* 0x000fe400000e0603 */
[----:B------:R-:W-:-:S03]  /*a490*/  IMAD.HI.U32 R8, R7, R2, RZ ;  /* 0x0000000207087227 */ /* 0x000fc600078e00ff */
[----:B------:R-:W-:Y:S01]  /*a4a0*/  IADD3.X R3, PT, PT, RZ, RZ, R3, P3, P2 ;  /* 0x000000ffff037210 */ /* 0x000fe20001fe4403 */
[----:B------:R-:W-:-:S04]  /*a4b0*/  IMAD.WIDE.U32 R8, RZ, R7, R8 ;  /* 0x00000007ff087225 */ /* 0x000fc800078e0008 */
[----:B------:R-:W-:-:S05]  /*a4c0*/  IMAD.HI.U32 R3, P0, R3, R2, R8 ;  /* 0x0000000203037227 */ /* 0x000fca0007800008 */
[----:B------:R-:W-:Y:S01]  /*a4d0*/  IADD3 R7, P2, PT, RZ, R3, RZ ;  /* 0x00000003ff077210 */ /* 0x000fe20007f5e0ff */
[----:B------:R-:W-:-:S04]  /*a4e0*/  IMAD.X R3, RZ, RZ, RZ, P0 ;  /* 0x000000ffff037224 */ /* 0x000fc800000e06ff */
[----:B------:R-:W-:Y:S01]  /*a4f0*/  IMAD.WIDE.U32 R8, R7, R4, RZ ;  /* 0x0000000407087225 */ /* 0x000fe200078e00ff */
[----:B------:R-:W-:-:S03]  /*a500*/  IADD3.X R3, PT, PT, RZ, R3, RZ, P2, !PT ;  /* 0x00000003ff037210 */ /* 0x000fc600017fe4ff */
[C---:B------:R-:W-:Y:S01]  /*a510*/  IMAD R9, R7.reuse, R5, R9 ;  /* 0x0000000507097224 */ /* 0x040fe200078e0209 */
[----:B------:R-:W-:Y:S02]  /*a520*/  IADD3 R15, P2, PT, -R8, R2, RZ ;  /* 0x00000002080f7210 */ /* 0x000fe40007f5e1ff */
[----:B------:R-:W-:Y:S01]  /*a530*/  IADD3 R2, P3, PT, R7, 0x1, RZ ;  /* 0x0000000107027810 */ /* 0x000fe20007f7e0ff */
[-C--:B------:R-:W-:Y:S01]  /*a540*/  IMAD R9, R3, R4.reuse, R9 ;  /* 0x0000000403097224 */ /* 0x080fe200078e0209 */
[----:B------:R-:W-:-:S03]  /*a550*/  ISETP.GE.U32.AND P0, PT, R15, R4, PT ;  /* 0x000000040f00720c */ /* 0x000fc60003f06070 */
[----:B------:R-:W-:Y:S01]  /*a560*/  IMAD.X R17, RZ, RZ, ~R9, P2 ;  /* 0x000000ffff117224 */ /* 0x000fe200010e0e09 */
[----:B------:R-:W-:Y:S01]  /*a570*/  IADD3 R9, P2, PT, R15, -R4, RZ ;  /* 0x800000040f097210 */ /* 0x000fe20007f5e0ff */
[----:B------:R-:W-:-:S03]  /*a580*/  IMAD.X R8, RZ, RZ, R3, P3 ;  /* 0x000000ffff087224 */ /* 0x000fc600018e0603 */
[CC--:B------:R-:W-:Y:S02]  /*a590*/  ISETP.GE.U32.AND.EX P0, PT, R17.reuse, R5.reuse, PT, P0 ;  /* 0x000000051100720c */ /* 0x0c0fe40003f06100 */
[----:B------:R-:W-:Y:S02]  /*a5a0*/  IADD3.X R11, PT, PT, R17, ~R5, RZ, P2, !PT ;  /* 0x80000005110b7210 */ /* 0x000fe400017fe4ff */
[----:B------:R-:W-:Y:S02]  /*a5b0*/  SEL R9, R9, R15, P0 ;  /* 0x0000000f09097207 */ /* 0x000fe40000000000 */
[----:B------:R-:W-:Y:S02]  /*a5c0*/  SEL R11, R11, R17, P0 ;  /* 0x000000110b0b7207 */ /* 0x000fe40000000000 */
[----:B------:R-:W-:Y:S02]  /*a5d0*/  SEL R7, R2, R7, P0 ;  /* 0x0000000702077207 */ /* 0x000fe40000000000 */
[----:B------:R-:W-:-:S02]  /*a5e0*/  ISETP.GE.U32.AND P2, PT, R9, R4, PT ;  /* 0x000000040900720c */ /* 0x000fc40003f46070 */
[----:B------:R-:W-:Y:S02]  /*a5f0*/  SEL R4, R8, R3, P0 ;  /* 0x0000000308047207 */ /* 0x000fe40000000000 */
[----:B------:R-:W-:Y:S02]  /*a600*/  IADD3 R2, P3, PT, R7, 0x1, RZ ;  /* 0x0000000107027810 */ /* 0x000fe40007f7e0ff */
[----:B------:R-:W-:Y:S02]  /*a610*/  ISETP.GE.U32.AND.EX P0, PT, R11, R5, PT, P2 ;  /* 0x000000050b00720c */ /* 0x000fe40003f06120 */
[-C--:B------:R-:W-:Y:S02]  /*a620*/  IADD3.X R3, PT, PT, RZ, R4.reuse, RZ, P3, !PT ;  /* 0x00000004ff037210 */ /* 0x080fe40001ffe4ff */
[----:B------:R-:W-:Y:S02]  /*a630*/  SEL R2, R2, R7, P0 ;  /* 0x0000000702027207 */ /* 0x000fe40000000000 */
[----:B------:R-:W-:-:S02]  /*a640*/  SEL R3, R3, R4, P0 ;  /* 0x0000000403037207 */ /* 0x000fc40000000000 */
[-C--:B------:R-:W-:Y:S02]  /*a650*/  IADD3 R5, P2, PT, RZ, -R2.reuse, RZ ;  /* 0x80000002ff057210 */ /* 0x080fe40007f5e0ff */
[----:B------:R-:W-:Y:S02]  /*a660*/  ISETP.NE.U32.AND P0, PT, RZ, UR4, PT ;  /* 0x00000004ff007c0c */ /* 0x000fe4000bf05070 */
[----:B------:R-:W-:Y:S01]  /*a670*/  MOV R7, 0x0 ;  /* 0x0000000000077802 */ /* 0x000fe20000000f00 */
[----:B------:R-:W-:Y:S01]  /*a680*/  IMAD.X R4, RZ, RZ, ~R3, P2 ;  /* 0x000000ffff047224 */ /* 0x000fe200010e0e03 */
[----:B------:R-:W-:Y:S02]  /*a690*/  ISETP.NE.AND.EX P0, PT, RZ, UR5, PT, P0 ;  /* 0x00000005ff007c0c */ /* 0x000fe4000bf05300 */
[----:B------:R-:W-:Y:S02]  /*a6a0*/  SEL R2, R5, R2, !P1 ;  /* 0x0000000205027207 */ /* 0x000fe40004800000 */
[----:B------:R-:W-:-:S02]  /*a6b0*/  SEL R3, R4, R3, !P1 ;  /* 0x0000000304037207 */ /* 0x000fc40004800000 */
[----:B------:R-:W-:Y:S02]  /*a6c0*/  SEL R2, R2, 0xffffffff, P0 ;  /* 0xffffffff02027807 */ /* 0x000fe40000000000 */
[----:B------:R-:W-:Y:S01]  /*a6d0*/  SEL R3, R3, 0xffffffff, P0 ;  /* 0xffffffff03037807 */ /* 0x000fe20000000000 */
[----:B------:R-:W-:Y:S06]  /*a6e0*/  RET.REL.NODEC R6 `(_Z11run_momentsPfS_S_S_S_S_P17curandStateXORWOW) ;  /* 0xffffff5806447950 */ /* 0x000fec0003c3ffff */
        .weak           $__internal_6_$__cuda_sm20_dsqrt_rn_f64_mediumpath_v1
        .type           $__internal_6_$__cuda_sm20_dsqrt_rn_f64_mediumpath_v1,@function
        .size           $__internal_6_$__cuda_sm20_dsqrt_rn_f64_mediumpath_v1,($__internal_7_$__cuda_sm20_rem_s64 - $__internal_6_$__cuda_sm20_dsqrt_rn_f64_mediumpath_v1)
$__internal_6_$__cuda_sm20_dsqrt_rn_f64_mediumpath_v1:
[----:B------:R-:W-:Y:S01]  /*a6f0*/  ISETP.GE.U32.AND P0, PT, R20, -0x3400000, PT ;  /* 0xfcc000001400780c */ /* 0x000fe20003f06070 */
[----:B------:R-:W-:Y:S01]  /*a700*/  BSSY.RECONVERGENT B4, `(.L_x_329) ;  /* 0x0000026000047945 */ /* 0x000fe20003800200 */
[----:B------:R-:W-:Y:S01]  /*a710*/  IMAD.MOV.U32 R20, RZ, RZ, R52 ;  /* 0x000000ffff147224 */ /* 0x000fe200078e0034 */
[----:B------:R-:W-:Y:S01]  /*a720*/  MOV R52, R2 ;  /* 0x0000000200347202 */ /* 0x000fe20000000f00 */
[----:B------:R-:W-:-:S09]  /*a730*/  IMAD.MOV.U32 R53, RZ, RZ, R47 ;  /* 0x000000ffff357224 */ /* 0x000fd200078e002f */
        /* <DEDUP_REMOVED lines=9> */
.L_x_330:
        /* <DEDUP_REMOVED lines=9> */
[----:B------:R-:W-:Y:S01]  /*a860*/  MOV R14, 0x0 ;  /* 0x00000000000e7802 */ /* 0x000fe20000000f00 */
[----:B------:R-:W-:Y:S02]  /*a870*/  IMAD.MOV.U32 R20, RZ, RZ, RZ ;  /* 0x000000ffff147224 */ /* 0x000fe400078e00ff */
[----:B------:R-:W-:Y:S02]  /*a880*/  IMAD.MOV.U32 R15, RZ, RZ, 0x3fd80000 ;  /* 0x3fd80000ff0f7424 */ /* 0x000fe400078e00ff */
        /* <DEDUP_REMOVED lines=12> */
.L_x_332:
[----:B------:R-:W-:-:S11]  /*a950*/  DADD R14, R20, R20 ;  /* 0x00000000140e7229 */ /* 0x000fd60000000014 */
.L_x_331:
[----:B------:R-:W-:Y:S05]  /*a960*/  BSYNC.RECONVERGENT B4 ;  /* 0x0000000000047941 */ /* 0x000fea0003800200 */
.L_x_329:
[----:B------:R-:W-:-:S04]  /*a970*/  MOV R51, 0x0 ;  /* 0x0000000000337802 */ /* 0x000fc80000000f00 */
[----:B------:R-:W-:Y:S05]  /*a980*/  RET.REL.NODEC R50 `(_Z11run_momentsPfS_S_S_S_S_P17curandStateXORWOW) ;  /* 0xffffff54329c7950 */ /* 0x000fea0003c3ffff */
        .weak           $__internal_7_$__cuda_sm20_rem_s64
        .type           $__internal_7_$__cuda_sm20_rem_s64,@function
        .size           $__internal_7_$__cuda_sm20_rem_s64,($__internal_8_$__cuda_sm20_sqrt_rn_f32_slowpath - $__internal_7_$__cuda_sm20_rem_s64)
$__internal_7_$__cuda_sm20_rem_s64:
[----:B------:R-:W0:Y:S01]  /*a990*/  LDCU UR10, c[0x3][0x8c] ;  /* 0x00c01180ff0a77ac */ /* 0x000e220008000800 */
[----:B------:R-:W-:Y:S02]  /*a9a0*/  UISETP.GE.AND UP0, UPT, UR6, URZ, UPT ;  /* 0x000000ff0600728c */ /* 0x000fe4000bf06270 */
[----:B0-----:R-:W-:-:S04]  /*a9b0*/  UIADD3 UR4, UP1, UPT, URZ, -UR10, URZ ;  /* 0x8000000aff047290 */ /* 0x001fc8000ff3e0ff */
[----:B------:R-:W-:Y:S02]  /*a9c0*/  UIADD3.X UR5, UPT, UPT, URZ, ~UR6, URZ, UP1, !UPT ;  /* 0x80000006ff057290 */ /* 0x000fe40008ffe4ff */
[----:B------:R-:W-:Y:S02]  /*a9d0*/  USEL UR4, UR4, UR10, !UP0 ;  /* 0x0000000a04047287 */ /* 0x000fe4000c000000 */
[----:B------:R-:W-:-:S09]  /*a9e0*/  USEL UR5, UR5, UR6, !UP0 ;  /* 0x0000000605057287 */ /* 0x000fd2000c000000 */
[----:B------:R-:W0:Y:S08]  /*a9f0*/  I2F.U64.RP R8, UR4 ;  /* 0x0000000400087d12 */ /* 0x000e300008309000 */
[----:B0-----:R-:W0:Y:S02]  /*aa00*/  MUFU.RCP R8, R8 ;  /* 0x0000000800087308 */ /* 0x001e240000001000 */
[----:B0-----:R-:W-:-:S06]  /*aa10*/  VIADD R4, R8, 0x1ffffffe ;  /* 0x1ffffffe08047836 */ /* 0x001fcc0000000000 */
[----:B------:R-:W0:Y:S02]  /*aa20*/  F2I.U64.TRUNC R4, R4 ;  /* 0x0000000400047311 */ /* 0x000e24000020d800 */
[----:B0-----:R-:W-:-:S04]  /*aa30*/  IMAD.WIDE.U32 R6, R4, UR4, RZ ;  /* 0x0000000404067c25 */ /* 0x001fc8000f8e00ff */
[----:B------:R-:W-:Y:S01]  /*aa40*/  IMAD R7, R4, UR5, R7 ;  /* 0x0000000504077c24 */ /* 0x000fe2000f8e0207 */
[----:B------:R-:W-:-:S03]  /*aa50*/  IADD3 R9, P0, PT, RZ, -R6, RZ ;  /* 0x80000006ff097210 */ /* 0x000fc60007f1e0ff */
[----:B------:R-:W-:Y:S02]  /*aa60*/  IMAD R7, R5, UR4, R7 ;  /* 0x0000000405077c24 */ /* 0x000fe4000f8e0207 */
[----:B------:R-:W-:-:S03]  /*aa70*/  IMAD.HI.U32 R6, R4, R9, RZ ;  /* 0x0000000904067227 */ /* 0x000fc600078e00ff */
[----:B------:R-:W-:Y:S01]  /*aa80*/  IADD3.X R11, PT, PT, RZ, ~R7, RZ, P0, !PT ;  /* 0x80000007ff0b7210 */ /* 0x000fe200007fe4ff */
[----:B------:R-:W-:-:S04]  /*aa90*/  IMAD.MOV.U32 R7, RZ, RZ, R4 ;  /* 0x000000ffff077224 */ /* 0x000fc800078e0004 */
[----:B------:R-:W-:-:S04]  /*aaa0*/  IMAD.WIDE.U32 R6, P0, R4, R11, R6 ;  /* 0x0000000b04067225 */ /* 0x000fc80007800006 */
[C---:B------:R-:W-:Y:S02]  /*aab0*/  IMAD R15, R5.reuse, R11, RZ ;  /* 0x0000000b050f7224 */ /* 0x040fe400078e02ff */
[----:B------:R-:W-:-:S04]  /*aac0*/  IMAD.HI.U32 R6, P1, R5, R9, R6 ;  /* 0x0000000905067227 */ /* 0x000fc80007820006 */
[----:B------:R-:W-:Y:S01]  /*aad0*/  IMAD.HI.U32 R11, R5, R11, RZ ;  /* 0x0000000b050b7227 */ /* 0x000fe200078e00ff */
[----:B------:R-:W-:-:S04]  /*aae0*/  IADD3 R7, P2, PT, R15, R6, RZ ;  /* 0x000000060f077210 */ /* 0x000fc80007f5e0ff */
[----:B------:R-:W-:Y:S01]  /*aaf0*/  IADD3.X R6, PT, PT, R11, R5, RZ, P0, !PT ;  /* 0x000000050b067210 */ /* 0x000fe200007fe4ff */
[----:B------:R-:W-:-:S03]  /*ab00*/  IMAD.WIDE.U32 R4, R7, UR4, RZ ;  /* 0x0000000407047c25 */ /* 0x000fc6000f8e00ff */
[----:B------:R-:W-:Y:S01]  /*ab10*/  IADD3.X R9, PT, PT, RZ, RZ, R6, P2, P1 ;  /* 0x000000ffff097210 */ /* 0x000fe200017e2406 */
[----:B------:R-:W-:Y:S01]  /*ab20*/  IMAD R6, R7, UR5, R5 ;  /* 0x0000000507067c24 */ /* 0x000fe2000f8e0205 */
[----:B------:R-:W-:Y:S02]  /*ab30*/  IADD3 R11, P0, PT, RZ, -R4, RZ ;  /* 0x80000004ff0b7210 */ /* 0x000fe40007f1e0ff */
[----:B------:R-:W-:Y:S01]  /*ab40*/  ISETP.GE.AND P1, PT, R3, RZ, PT ;  /* 0x000000ff0300720c */ /* 0x000fe20003f26270 */
[----:B------:R-:W-:Y:S01]  /*ab50*/  IMAD R4, R9, UR4, R6 ;  /* 0x0000000409047c24 */ /* 0x000fe2000f8e0206 */
[----:B------:R-:W-:Y:S01]  /*ab60*/  IADD3 R5, P4, PT, RZ, -R10, RZ ;  /* 0x8000000aff057210 */ /* 0x000fe20007f9e0ff */
[----:B------:R-:W-:-:S03]  /*ab70*/  IMAD.HI.U32 R6, R7, R11, RZ ;  /* 0x0000000b07067227 */ /* 0x000fc600078e00ff */
[----:B------:R-:W-:Y:S01]  /*ab80*/  SEL R10, R5, R10, !P1 ;  /* 0x0000000a050a7207 */ /* 0x000fe20004800000 */
[----:B------:R-:W-:Y:S02]  /*ab90*/  IMAD.X R4, RZ, RZ, ~R4, P0 ;  /* 0x000000ffff047224 */ /* 0x000fe400000e0e04 */
[----:B------:R-:W-:Y:S01]  /*aba0*/  HFMA2 R5, -RZ, RZ, 0, 0 ;  /* 0x00000000ff057431 */ /* 0x000fe200000001ff */
[----:B------:R-:W-:Y:S01]  /*abb0*/  IADD3.X R8, PT, PT, RZ, ~R3, RZ, P4, !PT ;  /* 0x80000003ff087210 */ /* 0x000fe200027fe4ff */
[----:B------:R-:W-:-:S03]  /*abc0*/  IMAD.WIDE.U32 R6, P0, R7, R4, R6 ;  /* 0x0000000407067225 */ /* 0x000fc60007800006 */
[----:B------:R-:W-:Y:S01]  /*abd0*/  SEL R8, R8, R3, !P1 ;  /* 0x0000000308087207 */ /* 0x000fe20004800000 */
[----:B------:R-:W-:-:S04]  /*abe0*/  IMAD.HI.U32 R7, P2, R9, R11, R6 ;  /* 0x0000000b09077227 */ /* 0x000fc80007840006 */
[CC--:B------:R-:W-:Y:S02]  /*abf0*/  IMAD R6, R9.reuse, R4.reuse, RZ ;  /* 0x0000000409067224 */ /* 0x0c0fe400078e02ff */
[----:B------:R-:W-:-:S03]  /*ac00*/  IMAD.HI.U32 R4, R9, R4, RZ ;  /* 0x0000000409047227 */ /* 0x000fc600078e00ff */
[----:B------:R-:W-:Y:S01]  /*ac10*/  IADD3 R7, P3, PT, R6, R7, RZ ;  /* 0x0000000706077210 */ /* 0x000fe20007f7e0ff */
[----:B------:R-:W-:-:S04]  /*ac20*/  IMAD.X R9, R4, 0x1, R9, P0 ;  /* 0x0000000104097824 */ /* 0x000fc800000e0609 */
[----:B------:R-:W-:Y:S01]  /*ac30*/  IMAD.HI.U32 R4, R7, R10, RZ ;  /* 0x0000000a07047227 */ /* 0x000fe200078e00ff */
[----:B------:R-:W-:-:S03]  /*ac40*/  IADD3.X R9, PT, PT, RZ, RZ, R9, P3, P2 ;  /* 0x000000ffff097210 */ /* 0x000fc60001fe4409 */
[----:B------:R-:W-:-:S04]  /*ac50*/  IMAD.WIDE.U32 R4, R7, R8, R4 ;  /* 0x0000000807047225 */ /* 0x000fc800078e0004 */
[C---:B------:R-:W-:Y:S02]  /*ac60*/  IMAD R7, R9.reuse, R8, RZ ;  /* 0x0000000809077224 */ /* 0x040fe400078e02ff */
[----:B------:R-:W-:-:S04]  /*ac70*/  IMAD.HI.U32 R4, P0, R9, R10, R4 ;  /* 0x0000000a09047227 */ /* 0x000fc80007800004 */
[----:B------:R-:W-:Y:S01]  /*ac80*/  IMAD.HI.U32 R3, R9, R8, RZ ;  /* 0x0000000809037227 */ /* 0x000fe200078e00ff */
[----:B------:R-:W-:-:S03]  /*ac90*/  IADD3 R7, P2, PT, R7, R4, RZ ;  /* 0x0000000407077210 */ /* 0x000fc60007f5e0ff */
[----:B------:R-:W-:Y:S02]  /*aca0*/  IMAD.X R3, RZ, RZ, R3, P0 ;  /* 0x000000ffff037224 */ /* 0x000fe400000e0603 */
[----:B------:R-:W-:-:S03]  /*acb0*/  IMAD.WIDE.U32 R4, R7, UR4, RZ ;  /* 0x0000000407047c25 */ /* 0x000fc6000f8e00ff */
[----:B------:R-:W-:Y:S01]  /*acc0*/  IADD3.X R3, PT, PT, RZ, R3, RZ, P2, !PT ;  /* 0x00000003ff037210 */ /* 0x000fe200017fe4ff */
[----:B------:R-:W-:Y:S01]  /*acd0*/  IMAD R6, R7, UR5, R5 ;  /* 0x0000000507067c24 */ /* 0x000fe2000f8e0205 */
[----:B------:R-:W-:-:S03]  /*ace0*/  IADD3 R4, P2, PT, -R4, R10, RZ ;  /* 0x0000000a04047210 */ /* 0x000fc60007f5e1ff */
[----:B------:R-:W-:Y:S01]  /*acf0*/  IMAD R3, R3, UR4, R6 ;  /* 0x0000000403037c24 */ /* 0x000fe2000f8e0206 */
[----:B------:R-:W-:-:S03]  /*ad00*/  ISETP.GE.U32.AND P0, PT, R4, UR4, PT ;  /* 0x0000000404007c0c */ /* 0x000fc6000bf06070 */
[----:B------:R-:W-:Y:S01]  /*ad10*/  IMAD.X R5, R8, 0x1, ~R3, P2 ;  /* 0x0000000108057824 */ /* 0x000fe200010e0e03 */
[----:B------:R-:W-:-:S04]  /*ad20*/  IADD3 R3, P2, PT, R4, -UR4, RZ ;  /* 0x8000000404037c10 */ /* 0x000fc8000ff5e0ff */
[C---:B------:R-:W-:Y:S02]  /*ad30*/  ISETP.GE.U32.AND.EX P0, PT, R5.reuse, UR5, PT, P0 ;  /* 0x0000000505007c0c */ /* 0x040fe4000bf06100 */
[----:B------:R-:W-:Y:S02]  /*ad40*/  IADD3.X R6, PT, PT, R5, ~UR5, RZ, P2, !PT ;  /* 0x8000000505067c10 */ /* 0x000fe400097fe4ff */
[----:B------:R-:W-:Y:S02]  /*ad50*/  SEL R3, R3, R4, P0 ;  /* 0x0000000403037207 */ /* 0x000fe40000000000 */
[----:B------:R-:W-:Y:S02]  /*ad60*/  SEL R6, R6, R5, P0 ;  /* 0x0000000506067207 */ /* 0x000fe40000000000 */
[C---:B------:R-:W-:Y:S02]  /*ad70*/  ISETP.GE.U32.AND P0, PT, R3.reuse, UR4, PT ;  /* 0x0000000403007c0c */ /* 0x040fe4000bf06070 */
[----:B------:R-:W-:-:S02]  /*ad80*/  IADD3 R4, P2, PT, R3, -UR4, RZ ;  /* 0x8000000403047c10 */ /* 0x000fc4000ff5e0ff */
[C---:B------:R-:W-:Y:S02]  /*ad90*/  ISETP.GE.U32.AND.EX P0, PT, R6.reuse, UR5, PT, P0 ;  /* 0x0000000506007c0c */ /* 0x040fe4000bf06100 */
[----:B------:R-:W-:Y:S02]  /*ada0*/  IADD3.X R5, PT, PT, R6, ~UR5, RZ, P2, !PT ;  /* 0x8000000506057c10 */ /* 0x000fe400097fe4ff */
[----:B------:R-:W-:Y:S02]  /*adb0*/  SEL R4, R4, R3, P0 ;  /* 0x0000000304047207 */ /* 0x000fe40000000000 */
[----:B------:R-:W-:Y:S02]  /*adc0*/  SEL R5, R5, R6, P0 ;  /* 0x0000000605057207 */ /* 0x000fe40000000000 */
[----:B------:R-:W-:Y:S02]  /*add0*/  IADD3 R3, P2, PT, RZ, -R4, RZ ;  /* 0x80000004ff037210 */ /* 0x000fe40007f5e0ff */
[----:B------:R-:W-:-:S02]  /*ade0*/  ISETP.NE.U32.AND P0, PT, RZ, UR10, PT ;  /* 0x0000000aff007c0c */ /* 0x000fc4000bf05070 */
[-C--:B------:R-:W-:Y:S02]  /*adf0*/  IADD3.X R6, PT, PT, RZ, ~R5.reuse, RZ, P2, !PT ;  /* 0x80000005ff067210 */ /* 0x080fe400017fe4ff */
[----:B------:R-:W-:Y:S01]  /*ae00*/  SEL R4, R3, R4, !P1 ;  /* 0x0000000403047207 */ /* 0x000fe20004800000 */
[----:B------:R-:W-:Y:S01]  /*ae10*/  IMAD.MOV.U32 R3, RZ, RZ, 0x0 ;  /* 0x00000000ff037424 */ /* 0x000fe200078e00ff */
[----:B------:R-:W-:Y:S02]  /*ae20*/  ISETP.NE.AND.EX P0, PT, RZ, UR6, PT, P0 ;  /* 0x00000006ff007c0c */ /* 0x000fe4000bf05300 */
[----:B------:R-:W-:Y:S02]  /*ae30*/  SEL R5, R6, R5, !P1 ;  /* 0x0000000506057207 */ /* 0x000fe40004800000 */
[----:B------:R-:W-:Y:S02]  /*ae40*/  SEL R4, R4, 0xffffffff, P0 ;  /* 0xffffffff04047807 */ /* 0x000fe40000000000 */
[----:B------:R-:W-:Y:S01]  /*ae50*/  SEL R5, R5, 0xffffffff, P0 ;  /* 0xffffffff05057807 */ /* 0x000fe20000000000 */
[----:B------:R-:W-:Y:S06]  /*ae60*/  RET.REL.NODEC R2 `(_Z11run_momentsPfS_S_S_S_S_P17curandStateXORWOW) ;  /* 0xffffff5002647950 */ /* 0x000fec0003c3ffff */
        .weak           $__internal_8_$__cuda_sm20_sqrt_rn_f32_slowpath
        .type           $__internal_8_$__cuda_sm20_sqrt_rn_f32_slowpath,@function
        .size           $__internal_8_$__cuda_sm20_sqrt_rn_f32_slowpath,($__internal_9_$__cuda_sm3x_div_rn_noftz_f32_slowpath - $__internal_8_$__cuda_sm20_sqrt_rn_f32_slowpath)
$__internal_8_$__cuda_sm20_sqrt_rn_f32_slowpath:
        /* <DEDUP_REMOVED lines=19> */
.L_x_333:
[----:B------:R-:W-:Y:S02]  /*afa0*/  HFMA2 R15, -RZ, RZ, 0, 0 ;  /* 0x00000000ff0f7431 */ /* 0x000fe400000001ff */
[----:B------:R-:W-:-:S04]  /*afb0*/  IMAD.MOV.U32 R14, RZ, RZ, R21 ;  /* 0x000000ffff0e7224 */ /* 0x000fc800078e0015 */
[----:B------:R-:W-:Y:S05]  /*afc0*/  RET.REL.NODEC R14 `(_Z11run_momentsPfS_S_S_S_S_P17curandStateXORWOW) ;  /* 0xffffff500e0c7950 */ /* 0x000fea0003c3ffff */
        .weak           $__internal_9_$__cuda_sm3x_div_rn_noftz_f32_slowpath
        .type           $__internal_9_$__cuda_sm3x_div_rn_noftz_f32_slowpath,@function
        .size           $__internal_9_$__cuda_sm3x_div_rn_noftz_f32_slowpath,(.L_x_364 - $__internal_9_$__cuda_sm3x_div_rn_noftz_f32_slowpath)
$__internal_9_$__cuda_sm3x_div_rn_noftz_f32_slowpath:
[----:B------:R-:W-:Y:S01]  /*afd0*/  SHF.R.U32.HI R15, RZ, 0x17, R22 ;  /* 0x00000017ff0f7819 */ /* 0x000fe20000011616 */
[----:B------:R-:W-:Y:S01]  /*afe0*/  BSSY.RECONVERGENT B0, `(.L_x_334) ;  /* 0x0000062000007945 */ /* 0x000fe20003800200 */
[----:B------:R-:W-:Y:S02]  /*aff0*/  SHF.R.U32.HI R17, RZ, 0x17, R2 ;  /* 0x00000017ff117819 */ /* 0x000fe40000011602 */
[----:B------:R-:W-:Y:S02]  /*b000*/  LOP3.LUT R15, R15, 0xff, RZ, 0xc0, !PT ;  /* 0x000000ff0f0f7812 */ /* 0x000fe400078ec0ff */
[----:B------:R-:W-:-:S03]  /*b010*/  LOP3.LUT R17, R17, 0xff, RZ, 0xc0, !PT ;  /* 0x000000ff11117812 */ /* 0x000fc600078ec0ff */
[----:B------:R-:W-:Y:S01]  /*b020*/  VIADD R20, R15, 0xffffffff ;  /* 0xffffffff0f147836 */ /* 0x000fe20000000000 */
[----:B------:R-:W-:-:S04]  /*b030*/  IADD3 R21, PT, PT, R17, -0x1, RZ ;  /* 0xffffffff11157810 */ /* 0x000fc80007ffe0ff */
[----:B------:R-:W-:-:S04]  /*b040*/  ISETP.GT.U32.AND P0, PT, R20, 0xfd, PT ;  /* 0x000000fd1400780c */ /* 0x000fc80003f04070 */
[----:B------:R-:W-:-:S13]  /*b050*/  ISETP.GT.U32.OR P0, PT, R21, 0xfd, P0 ;  /* 0x000000fd1500780c */ /* 0x000fda0000704470 */
[----:B------:R-:W-:Y:S01]  /*b060*/  @!P0 IMAD.MOV.U32 R16, RZ, RZ, RZ ;  /* 0x000000ffff108224 */ /* 0x000fe200078e00ff */
[----:B------:R-:W-:Y:S06]  /*b070*/  @!P0 BRA `(.L_x_335) ;  /* 0x00000000005c8947 */ /* 0x000fec0003800000 */
[----:B------:R-:W-:Y:S02]  /*b080*/  FSETP.GTU.FTZ.AND P0, PT, |R2|, +INF , PT ;  /* 0x7f8000000200780b */ /* 0x000fe40003f1c200 */
[----:B------:R-:W-:-:S04]  /*b090*/  FSETP.GTU.FTZ.AND P2, PT, |R22|, +INF , PT ;  /* 0x7f8000001600780b */ /* 0x000fc80003f5c200 */
[----:B------:R-:W-:-:S13]  /*b0a0*/  PLOP3.LUT P0, PT, P0, P2, PT, 0xf8, 0x8f ;  /* 0x00000000008f781c */ /* 0x000fda0000705f70 */
[----:B------:R-:W-:Y:S05]  /*b0b0*/  @P0 BRA `(.L_x_336) ;  /* 0x00000004004c0947 */ /* 0x000fea0003800000 */
[----:B------:R-:W-:-:S13]  /*b0c0*/  LOP3.LUT P0, RZ, R22, 0x7fffffff, R2, 0xc8, !PT ;  /* 0x7fffffff16ff7812 */ /* 0x000fda000780c802 */
[----:B------:R-:W-:Y:S05]  /*b0d0*/  @!P0 BRA `(.L_x_337) ;  /* 0x00000004003c8947 */ /* 0x000fea0003800000 */
[----:B------:R-:W-:Y:S02]  /*b0e0*/  FSETP.NEU.FTZ.AND P2, PT, |R2|, +INF , PT ;  /* 0x7f8000000200780b */ /* 0x000fe40003f5d200 */
        /* <DEDUP_REMOVED lines=11> */
[----:B------:R-:W-:Y:S01]  /*b1a0*/  @P0 MOV R16, RZ ;  /* 0x000000ff00100202 */ /* 0x000fe20000000f00 */
[----:B------:R-:W-:Y:S02]  /*b1b0*/  @!P0 IMAD.MOV.U32 R16, RZ, RZ, -0x40 ;  /* 0xffffffc0ff108424 */ /* 0x000fe400078e00ff */
[----:B------:R-:W-:Y:S01]  /*b1c0*/  @!P0 FFMA R2, R2, 1.84467440737095516160e+19, RZ ;  /* 0x5f80000002028823 */ /* 0x000fe200000000ff */
[----:B------:R-:W-:Y:S02]  /*b1d0*/  @!P2 FFMA R22, R22, 1.84467440737095516160e+19, RZ ;  /* 0x5f8000001616a823 */ /* 0x000fe400000000ff */
[----:B------:R-:W-:-:S07]  /*b1e0*/  @!P2 IADD3 R16, PT, PT, R16, 0x40, RZ ;  /* 0x000000401010a810 */ /* 0x000fce0007ffe0ff */
.L_x_335:
[----:B------:R-:W-:Y:S01]  /*b1f0*/  LEA R21, R15, 0xc0800000, 0x17 ;  /* 0xc08000000f157811 */ /* 0x000fe200078eb8ff */
[----:B------:R-:W-:Y:S01]  /*b200*/  BSSY.RECONVERGENT B1, `(.L_x_340) ;  /* 0x0000036000017945 */ /* 0x000fe20003800200 */
[----:B------:R-:W-:-:S03]  /*b210*/  IADD3 R17, PT, PT, R17, -0x7f, RZ ;  /* 0xffffff8111117810 */ /* 0x000fc60007ffe0ff */
[----:B------:R-:W-:Y:S02]  /*b220*/  IMAD.IADD R50, R22, 0x1, -R21 ;  /* 0x0000000116327824 */ /* 0x000fe400078e0a15 */
[C---:B------:R-:W-:Y:S01]  /*b230*/  IMAD R2, R17.reuse, -0x800000, R2 ;  /* 0xff80000011027824 */ /* 0x040fe200078e0202 */
[----:B------:R-:W-:Y:S01]  /*b240*/  IADD3 R17, PT, PT, R17, 0x7f, -R15 ;  /* 0x0000007f11117810 */ /* 0x000fe20007ffe80f */
[----:B------:R-:W0:Y:S01]  /*b250*/  MUFU.RCP R20, R50 ;  /* 0x0000003200147308 */ /* 0x000e220000001000 */
[----:B------:R-:W-:-:S03]  /*b260*/  FADD.FTZ R21, -R50, -RZ ;  /* 0x800000ff32157221 */ /* 0x000fc60000010100 */
[----:B------:R-:W-:Y:S02]  /*b270*/  IMAD.IADD R17, R17, 0x1, R16 ;  /* 0x0000000111117824 */ /* 0x000fe400078e0210 */
[----:B0-----:R-:W-:-:S04]  /*b280*/  FFMA R47, R20, R21, 1 ;  /* 0x3f800000142f7423 */ /* 0x001fc80000000015 */
[----:B------:R-:W-:-:S04]  /*b290*/  FFMA R47, R20, R47, R20 ;  /* 0x0000002f142f7223 */ /* 0x000fc80000000014 */
[----:B------:R-:W-:-:S04]  /*b2a0*/  FFMA R20, R2, R47, RZ ;  /* 0x0000002f02147223 */ /* 0x000fc800000000ff */
[----:B------:R-:W-:-:S04]  /*b2b0*/  FFMA R22, R21, R20, R2 ;  /* 0x0000001415167223 */ /* 0x000fc80000000002 */
[----:B------:R-:W-:-:S04]  /*b2c0*/  FFMA R22, R47, R22, R20 ;  /* 0x000000162f167223 */ /* 0x000fc80000000014 */
[----:B------:R-:W-:-:S04]  /*b2d0*/  FFMA R21, R21, R22, R2 ;  /* 0x0000001615157223 */ /* 0x000fc80000000002 */
[----:B------:R-:W-:-:S05]  /*b2e0*/  FFMA R2, R47, R21, R22 ;  /* 0x000000152f027223 */ /* 0x000fca0000000016 */
[----:B------:R-:W-:-:S04]  /*b2f0*/  SHF.R.U32.HI R15, RZ, 0x17, R2 ;  /* 0x00000017ff0f7819 */ /* 0x000fc80000011602 */
[----:B------:R-:W-:-:S04]  /*b300*/  LOP3.LUT R16, R15, 0xff, RZ, 0xc0, !PT ;  /* 0x000000ff0f107812 */ /* 0x000fc800078ec0ff */
[----:B------:R-:W-:-:S05]  /*b310*/  IADD3 R15, PT, PT, R16, R17, RZ ;  /* 0x00000011100f7210 */ /* 0x000fca0007ffe0ff */
[----:B------:R-:W-:-:S05]  /*b320*/  VIADD R16, R15, 0xffffffff ;  /* 0xffffffff0f107836 */ /* 0x000fca0000000000 */
        /* <DEDUP_REMOVED lines=12> */
[C---:B------:R-:W-:Y:S02]  /*b3f0*/  IADD3 R20, PT, PT, R15.reuse, 0x20, RZ ;  /* 0x000000200f147810 */ /* 0x040fe40007ffe0ff */
[----:B------:R-:W-:Y:S02]  /*b400*/  LOP3.LUT R16, R16, 0x7fffff, RZ, 0xc0, !PT ;  /* 0x007fffff10107812 */ /* 0x000fe400078ec0ff */
[C---:B------:R-:W-:Y:S02]  /*b410*/  ISETP.NE.AND P3, PT, R15.reuse, RZ, PT ;  /* 0x000000ff0f00720c */ /* 0x040fe40003f65270 */
[----:B------:R-:W-:Y:S02]  /*b420*/  LOP3.LUT R21, R16, 0x800000, RZ, 0xfc, !PT ;  /* 0x0080000010157812 */ /* 0x000fe400078efcff */
[----:B------:R-:W-:Y:S01]  /*b430*/  ISETP.NE.AND P2, PT, R15, RZ, PT ;  /* 0x000000ff0f00720c */ /* 0x000fe20003f45270 */
[----:B------:R-:W-:Y:S01]  /*b440*/  IMAD.MOV R15, RZ, RZ, -R15 ;  /* 0x000000ffff0f7224 */ /* 0x000fe200078e0a0f */
[----:B------:R-:W-:-:S02]  /*b450*/  SHF.L.U32 R20, R21, R20, RZ ;  /* 0x0000001415147219 */ /* 0x000fc400000006ff */
[----:B------:R-:W-:Y:S02]  /*b460*/  FSETP.NEU.FTZ.AND P0, PT, R17, R22, PT ;  /* 0x000000161100720b */ /* 0x000fe40003f1d000 */
[----:B------:R-:W-:Y:S02]  /*b470*/  SEL R16, R15, RZ, P3 ;  /* 0x000000ff0f107207 */ /* 0x000fe40001800000 */
[----:B------:R-:W-:Y:S02]  /*b480*/  ISETP.NE.AND P2, PT, R20, RZ, P2 ;  /* 0x000000ff1400720c */ /* 0x000fe40001745270 */
[----:B------:R-:W-:Y:S02]  /*b490*/  SHF.R.U32.HI R20, RZ, R16, R21 ;  /* 0x00000010ff147219 */ /* 0x000fe40000011615 */
[----:B------:R-:W-:Y:S02]  /*b4a0*/  PLOP3.LUT P0, PT, P0, P2, PT, 0xf8, 0x8f ;  /* 0x00000000008f781c */ /* 0x000fe40000705f70 */
[----:B------:R-:W-:-:S02]  /*b4b0*/  SHF.R.U32.HI R16, RZ, 0x1, R20 ;  /* 0x00000001ff107819 */ /* 0x000fc40000011614 */
[----:B------:R-:W-:-:S04]  /*b4c0*/  SEL R15, RZ, 0x1, !P0 ;  /* 0x00000001ff0f7807 */ /* 0x000fc80004000000 */
[----:B------:R-:W-:-:S04]  /*b4d0*/  LOP3.LUT R15, R15, 0x1, R16, 0xf8, !PT ;  /* 0x000000010f0f7812 */ /* 0x000fc800078ef810 */
[----:B------:R-:W-:-:S04]  /*b4e0*/  LOP3.LUT R15, R15, R20, RZ, 0xc0, !PT ;  /* 0x000000140f0f7212 */ /* 0x000fc800078ec0ff */
[----:B------:R-:W-:-:S04]  /*b4f0*/  IADD3 R15, PT, PT, R16, R15, RZ ;  /* 0x0000000f100f7210 */ /* 0x000fc80007ffe0ff */
[----:B------:R-:W-:Y:S01]  /*b500*/  LOP3.LUT R2, R15, R2, RZ, 0xfc, !PT ;  /* 0x000000020f027212 */ /* 0x000fe200078efcff */
[----:B------:R-:W-:Y:S06]  /*b510*/  BRA `(.L_x_343) ;  /* 0x0000000000107947 */ /* 0x000fec0003800000 */
.L_x_342:
[----:B------:R-:W-:-:S04]  /*b520*/  LOP3.LUT R2, R2, 0x80000000, RZ, 0xc0, !PT ;  /* 0x8000000002027812 */ /* 0x000fc800078ec0ff */
[----:B------:R-:W-:Y:S01]  /*b530*/  LOP3.LUT R2, R2, 0x7f800000, RZ, 0xfc, !PT ;  /* 0x7f80000002027812 */ /* 0x000fe200078efcff */
[----:B------:R-:W-:Y:S06]  /*b540*/  BRA `(.L_x_343) ;  /* 0x0000000000047947 */ /* 0x000fec0003800000 */
.L_x_341:
[----:B------:R-:W-:-:S07]  /*b550*/  IMAD R2, R17, 0x800000, R2 ;  /* 0x0080000011027824 */ /* 0x000fce00078e0202 */
.L_x_343:
[----:B------:R-:W-:Y:S05]  /*b560*/  BSYNC.RECONVERGENT B1 ;  /* 0x0000000000017941 */ /* 0x000fea0003800200 */
.L_x_340:
[----:B------:R-:W-:Y:S05]  /*b570*/  BRA `(.L_x_344) ;  /* 0x0000000000207947 */ /* 0x000fea0003800000 */
.L_x_339:
[----:B------:R-:W-:-:S04]  /*b580*/  LOP3.LUT R2, R22, 0x80000000, R2, 0x48, !PT ;  /* 0x8000000016027812 */ /* 0x000fc800078e4802 */
[----:B------:R-:W-:Y:S01]  /*b590*/  LOP3.LUT R2, R2, 0x7f800000, RZ, 0xfc, !PT ;  /* 0x7f80000002027812 */ /* 0x000fe200078efcff */
[----:B------:R-:W-:Y:S06]  /*b5a0*/  BRA `(.L_x_344) ;  /* 0x0000000000147947 */ /* 0x000fec0003800000 */
.L_x_338:
[----:B------:R-:W-:Y:S01]  /*b5b0*/  LOP3.LUT R2, R22, 0x80000000, R2, 0x48, !PT ;  /* 0x8000000016027812 */ /* 0x000fe200078e4802 */
[----:B------:R-:W-:Y:S06]  /*b5c0*/  BRA `(.L_x_344) ;  /* 0x00000000000c7947 */ /* 0x000fec0003800000 */
.L_x_337:
[----:B------:R-:W0:Y:S01]  /*b5d0*/  MUFU.RSQ R2, -QNAN ;  /* 0xffc0000000027908 */ /* 0x000e220000001400 */
[----:B------:R-:W-:Y:S05]  /*b5e0*/  BRA `(.L_x_344) ;  /* 0x0000000000047947 */ /* 0x000fea0003800000 */
.L_x_336:
[----:B------:R-:W-:-:S07]  /*b5f0*/  FADD.FTZ R2, R2, R22 ;  /* 0x0000001602027221 */ /* 0x000fce0000010000 */
.L_x_344:
[----:B------:R-:W-:Y:S05]  /*b600*/  BSYNC.RECONVERGENT B0 ;  /* 0x0000000000007941 */ /* 0x000fea0003800200 */
.L_x_334:
[----:B------:R-:W-:-:S04]  /*b610*/  HFMA2 R15, -RZ, RZ, 0, 0 ;  /* 0x00000000ff0f7431 */ /* 0x000fc800000001ff */
[----:B0-----:R-:W-:Y:S05]  /*b620*/  RET.REL.NODEC R14 `(_Z11run_momentsPfS_S_S_S_S_P17curandStateXORWOW) ;  /* 0xffffff480e747950 */ /* 0x001fea0003c3ffff */
.L_x_345:
        /* <DEDUP_REMOVED lines=13> */
.L_x_364:


//--------------------- .text._Z12init_dev_rngPjP17curandStateXORWOW --------------------------
	.section	.text._Z12init_dev_rngPjP17curandStateXORWOW,"ax",@progbits
	.align	128
        .global         _Z12init_dev_rngPjP17curandStateXORWOW
        .type           _Z12init_dev_rngPjP17curandStateXORWOW,@function
        .size           _Z12init_dev_rngPjP17curandStateXORWOW,(.L_x_367 - _Z12init_dev_rngPjP17curandStateXORWOW)
        .other          _Z12init_dev_rngPjP17curandStateXORWOW,@"STO_CUDA_ENTRY STV_DEFAULT"
_Z12init_dev_rngPjP17curandStateXORWOW:
.text._Z12init_dev_rngPjP17curandStateXORWOW:
[----:B------:R-:W-:Y:S01]  /*0000*/  LDC R1, c[0x0][0x37c] ;  /* 0x0000df00ff017b82 */ /* 0x000fe20000000800 */
[----:B------:R-:W0:Y:S07]  /*0010*/  S2R R5, SR_TID.X ;  /* 0x0000000000057919 */ /* 0x000e2e0000002100 */
[----:B------:R-:W0:Y:S01]  /*0020*/  S2UR UR6, SR_CTAID.X ;  /* 0x00000000000679c3 */ /* 0x000e220000002500 */
[----:B------:R-:W1:Y:S07]  /*0030*/  LDCU.64 UR4, c[0x0][0x358] ;  /* 0x00006b00ff0477ac */ /* 0x000e6e0008000a00 */
[----:B------:R-:W0:Y:S08]  /*0040*/  LDC R0, c[0x0][0x360] ;  /* 0x0000d800ff007b82 */ /* 0x000e300000000800 */
[----:B------:R-:W2:Y:S08]  /*0050*/  LDC.64 R2, c[0x0][0x380] ;  /* 0x0000e000ff027b82 */ /* 0x000eb00000000a00 */
[----:B------:R-:W3:Y:S01]  /*0060*/  LDC.64 R6, c[0x0][0x388] ;  /* 0x0000e200ff067b82 */ /* 0x000ee20000000a00 */
[----:B0-----:R-:W-:-:S04]  /*0070*/  IMAD R0, R0, UR6, R5 ;  /* 0x0000000600007c24 */ /* 0x001fc8000f8e0205 */
[----:B--2---:R-:W-:-:S06]  /*0080*/  IMAD.WIDE.U32 R2, R0, 0x4, R2 ;  /* 0x0000000400027825 */ /* 0x004fcc00078e0002 */
[----:B-1----:R-:W2:Y:S01]  /*0090*/  LDG.E R2, desc[UR4][R2.64] ;  /* 0x0000000402027981 */ /* 0x002ea2000c1e1900 */
[----:B------:R-:W-:Y:S01]  /*00a0*/  IMAD.MOV.U32 R11, RZ, RZ, -0x75bd8fc ;  /* 0xf8a42704ff0b7424 */ /* 0x000fe200078e00ff */
[C---:B------:R-:W-:Y:S01]  /*00b0*/  ISETP.NE.AND P0, PT, R0.reuse, RZ, PT ;  /* 0x000000ff0000720c */ /* 0x040fe20003f05270 */
[----:B------:R-:W-:Y:S01]  /*00c0*/  IMAD.MOV.U32 R12, RZ, RZ, -0x23270784 ;  /* 0xdcd8f87cff0c7424 */ /* 0x000fe200078e00ff */
[----:B------:R-:W-:Y:S01]  /*00d0*/  BSSY.RECONVERGENT B0, `(.L_x_346) ;  /* 0x00000db000007945 */ /* 0x000fe20003800200 */
[----:B---3--:R-:W-:Y:S01]  /*00e0*/  IMAD.WIDE.U32 R6, R0, 0x30, R6 ;  /* 0x0000003000067825 */ /* 0x008fe200078e0006 */
[----:B--2---:R-:W-:-:S05]  /*00f0*/  LOP3.LUT R4, R2, 0xaad26b49, RZ, 0x3c, !PT ;  /* 0xaad26b4902047812 */ /* 0x004fca00078e3cff */
[----:B------:R-:W-:-:S04]  /*0100*/  IMAD R4, R4, 0x4182bed5, RZ ;  /* 0x4182bed504047824 */ /* 0x000fc800078e02ff */
[C---:B------:R-:W-:Y:S01]  /*0110*/  VIADD R8, R4.reuse, 0xd9f6dc18 ;  /* 0xd9f6dc1804087836 */ /* 0x040fe20000000000 */
[C---:B------:R-:W-:Y:S01]  /*0120*/  LOP3.LUT R10, R4.reuse, 0x159a55e5, RZ, 0x3c, !PT ;  /* 0x159a55e5040a7812 */ /* 0x040fe200078e3cff */
[C---:B------:R-:W-:Y:S02]  /*0130*/  VIADD R9, R4.reuse, 0x75bcd15 ;  /* 0x075bcd1504097836 */ /* 0x040fe40000000000 */
[----:B------:R-:W-:Y:S02]  /*0140*/  VIADD R13, R4, 0x583f19 ;  /* 0x00583f19040d7836 */ /* 0x000fe40000000000 */
[----:B------:R0:W-:Y:S04]  /*0150*/  STG.E.64 desc[UR4][R6.64+0x8], R10 ;  /* 0x0000080a06007986 */ /* 0x0001e8000c101b04 */
[----:B------:R0:W-:Y:S04]  /*0160*/  STG.E.64 desc[UR4][R6.64], R8 ;  /* 0x0000000806007986 */ /* 0x0001e8000c101b04 */
[----:B------:R0:W-:Y:S01]  /*0170*/  STG.E.64 desc[UR4][R6.64+0x10], R12 ;  /* 0x0000100c06007986 */ /* 0x0001e2000c101b04 */
[----:B------:R-:W-:Y:S05]  /*0180*/  @!P0 BRA `(.L_x_347) ;  /* 0x0000000c003c8947 */ /* 0x000fea0003800000 */
[----:B0-----:R-:W-:-:S07]  /*0190*/  CS2R R12, SRZ ;  /* 0x00000000000c7805 */ /* 0x001fce000001ff00 */
.L_x_353:
[----:B0-----:R-:W-:Y:S01]  /*01a0*/  LOP3.LUT R2, R0, 0x3, RZ, 0xc0, !PT ;  /* 0x0000000300027812 */ /* 0x001fe200078ec0ff */
[----:B------:R-:W-:Y:S03]  /*01b0*/  BSSY.RECONVERGENT B1, `(.L_x_348) ;  /* 0x00000c6000017945 */ /* 0x000fe60003800200 */
[----:B------:R-:W-:-:S04]  /*01c0*/  ISETP.NE.U32.AND P0, PT, R2, RZ, PT ;  /* 0x000000ff0200720c */ /* 0x000fc80003f05070 */
[----:B------:R-:W-:-:S13]  /*01d0*/  ISETP.NE.AND.EX P0, PT, RZ, RZ, PT, P0 ;  /* 0x000000ffff00720c */ /* 0x000fda0003f05300 */
[----:B------:R-:W-:Y:S05]  /*01e0*/  @!P0 BRA `(.L_x_349) ;  /* 0x0000000c00088947 */ /* 0x000fea0003800000 */
[----:B------:R-:W0:Y:S01]  /*01f0*/  LDC.64 R8, c[0x4][RZ] ;  /* 0x01000000ff087b82 */ /* 0x000e220000000a00 */
[----:B------:R-:W-:Y:S02]  /*0200*/  IMAD.MOV.U32 R14, RZ, RZ, RZ ;  /* 0x000000ffff0e7224 */ /* 0x000fe400078e00ff */
[----:B0-----:R-:W-:-:S07]  /*0210*/  IMAD.WIDE.U32 R8, R12, 0xc80, R8 ;  /* 0x00000c800c087825 */ /* 0x001fce00078e0008 */
.L_x_352:
[----:B0-----:R-:W-:Y:S01]  /*0220*/  IMAD.MOV.U32 R15, RZ, RZ, RZ ;  /* 0x000000ffff0f7224 */ /* 0x001fe200078e00ff */
[----:B------:R-:W-:Y:S01]  /*0230*/  CS2R R2, SRZ ;  /* 0x0000000000027805 */ /* 0x000fe2000001ff00 */
[----:B------:R-:W-:Y:S01]  /*0240*/  IMAD.MOV.U32 R17, RZ, RZ, RZ ;  /* 0x000000ffff117224 */ /* 0x000fe200078e00ff */
[----:B------:R-:W-:-:S07]  /*0250*/  CS2R R4, SRZ ;  /* 0x0000000000047805 */ /* 0x000fce000001ff00 */
.L_x_351:
[----:B------:R-:W-:-:S05]  /*0260*/  IMAD.WIDE.U32 R10, R17, 0x4, R6 ;  /* 0x00000004110a7825 */ /* 0x000fca00078e0006 */
[----:B------:R0:W5:Y:S01]  /*0270*/  LDG.E R16, desc[UR4][R10.64+0x4] ;  /* 0x000004040a107981 */ /* 0x000162000c1e1900 */
[----:B------:R-:W-:-:S07]  /*0280*/  IMAD.MOV.U32 R19, RZ, RZ, RZ ;  /* 0x000000ffff137224 */ /* 0x000fce00078e00ff */
.L_x_350:
[----:B-----5:R-:W-:Y:S01]  /*0290*/  SHF.R.U32.HI R24, RZ, R19, R16 ;  /* 0x00000013ff187219 */ /* 0x020fe20000011610 */
[----:B0-----:R-:W-:-:S03]  /*02a0*/  IMAD.SHL.U32 R10, R17, 0x20, RZ ;  /* 0x00000020110a7824 */ /* 0x001fc600078e00ff */
[----:B------:R-:W-:Y:S01]  /*02b0*/  LOP3.LUT R11, R24, 0x1, RZ, 0xc0, !PT ;  /* 0x00000001180b7812 */ /* 0x000fe200078ec0ff */
[----:B------:R-:W-:-:S03]  /*02c0*/  IMAD.IADD R10, R10, 0x1, R19 ;  /* 0x000000010a0a7824 */ /* 0x000fc600078e0213 */
[----:B------:R-:W-:Y:S01]  /*02d0*/  ISETP.NE.U32.AND P0, PT, R11, 0x1, PT ;  /* 0x000000010b00780c */ /* 0x000fe20003f05070 */
[----:B------:R-:W-:-:S03]  /*02e0*/  IMAD R11, R10, 0x5, RZ ;  /* 0x000000050a0b7824 */ /* 0x000fc600078e02ff */
[----:B------:R-:W-:Y:S01]  /*02f0*/  R2P PR, R24, 0x7e ;  /* 0x0000007e18007804 */ /* 0x000fe20000000000 */
[----:B------:R-:W-:-:S08]  /*0300*/  IMAD.WIDE.U32 R10, R11, 0x4, R8 ;  /* 0x000000040b0a7825 */ /* 0x000fd000078e0008 */
[----:B------:R-:W2:Y:S04]  /*0310*/  @!P0 LDG.E R18, desc[UR4][R10.64] ;  /* 0x000000040a128981 */ /* 0x000ea8000c1e1900 */
[----:B------:R-:W3:Y:S04]  /*0320*/  @!P0 LDG.E R20, desc[UR4][R10.64+0x10] ;  /* 0x000010040a148981 */ /* 0x000ee8000c1e1900 */
[----:B------:R-:W4:Y:S04]  /*0330*/  @P1 LDG.E R22, desc[UR4][R10.64+0x14] ;  /* 0x000014040a161981 */ /* 0x000f28000c1e1900 */
[----:B------:R-:W4:Y:S04]  /*0340*/  @P2 LDG.E R26, desc[UR4][R10.64+0x28] ;  /* 0x000028040a1a2981 */ /* 0x000f28000c1e1900 */
[----:B------:R-:W4:Y:S04]  /*0350*/  @!P0 LDG.E R21, desc[UR4][R10.64+0x4] ;  /* 0x000004040a158981 */ /* 0x000f28000c1e1900 */
[----:B------:R-:W4:Y:S04]  /*0360*/  @!P0 LDG.E R23, desc[UR4][R10.64+0xc] ;  /* 0x00000c040a178981 */ /* 0x000f28000c1e1900 */
[----:B------:R-:W4:Y:S04]  /*0370*/  @P1 LDG.E R25, desc[UR4][R10.64+0x18] ;  /* 0x000018040a191981 */ /* 0x000f28000c1e1900 */
[----:B------:R-:W4:Y:S04]  /*0380*/  @P3 LDG.E R28, desc[UR4][R10.64+0x3c] ;  /* 0x00003c040a1c3981 */ /* 0x000f28000c1e1900 */
[----:B------:R-:W4:Y:S01]  /*0390*/  @P6 LDG.E R27, desc[UR4][R10.64+0x7c] ;  /* 0x00007c040a1b6981 */ /* 0x000f22000c1e1900 */
[----:B--2---:R-:W-:-:S03]  /*03a0*/  @!P0 LOP3.LUT R15, R15, R18, RZ, 0x3c, !PT ;  /* 0x000000120f0f8212 */ /* 0x004fc600078e3cff */
[----:B------:R-:W2:Y:S01]  /*03b0*/  @!P0 LDG.E R18, desc[UR4][R10.64+0x8] ;  /* 0x000008040a128981 */ /* 0x000ea2000c1e1900 */
[----:B---3--:R-:W-:-:S03]  /*03c0*/  @!P0 LOP3.LUT R3, R3, R20, RZ, 0x3c, !PT ;  /* 0x0000001403038212 */ /* 0x008fc600078e3cff */
[----:B------:R-:W3:Y:S01]  /*03d0*/  @P1 LDG.E R20, desc[UR4][R10.64+0x24] ;  /* 0x000024040a141981 */ /* 0x000ee2000c1e1900 */
[----:B----4-:R-:W-:-:S03]  /*03e0*/  @P1 LOP3.LUT R15, R15, R22, RZ, 0x3c, !PT ;  /* 0x000000160f0f1212 */ /* 0x010fc600078e3cff */
[----:B------:R-:W4:Y:S01]  /*03f0*/  @P2 LDG.E R22, desc[UR4][R10.64+0x38] ;  /* 0x000038040a162981 */ /* 0x000f22000c1e1900 */
[----:B------:R-:W-:-:S03]  /*0400*/  @P2 LOP3.LUT R15, R15, R26, RZ, 0x3c, !PT ;  /* 0x0000001a0f0f2212 */ /* 0x000fc600078e3cff */
[----:B------:R-:W4:Y:S01]  /*0410*/  @P4 LDG.E R26, desc[UR4][R10.64+0x50] ;  /* 0x000050040a1a4981 */ /* 0x000f22000c1e1900 */
[----:B------:R-:W-:-:S03]  /*0420*/  @!P0 LOP3.LUT R4, R4, R21, RZ, 0x3c, !PT ;  /* 0x0000001504048212 */ /* 0x000fc600078e3cff */
[----:B------:R-:W4:Y:S01]  /*0430*/  @P1 LDG.E R21, desc[UR4][R10.64+0x20] ;  /* 0x000020040a151981 */ /* 0x000f22000c1e1900 */
[----:B------:R-:W-:-:S03]  /*0440*/  @!P0 LOP3.LUT R2, R2, R23, RZ, 0x3c, !PT ;  /* 0x0000001702028212 */ /* 0x000fc600078e3cff */
[----:B------:R-:W4:Y:S01]  /*0450*/  @P2 LDG.E R23, desc[UR4][R10.64+0x2c] ;  /* 0x00002c040a172981 */ /* 0x000f22000c1e1900 */
[----:B------:R-:W-:-:S03]  /*0460*/  @P1 LOP3.LUT R4, R4, R25, RZ, 0x3c, !PT ;  /* 0x0000001904041212 */ /* 0x000fc600078e3cff */
[----:B------:R-:W4:Y:S01]  /*0470*/  @P2 LDG.E R25, desc[UR4][R10.64+0x34] ;  /* 0x000034040a192981 */ /* 0x000f22000c1e1900 */
[----:B--2---:R-:W-:-:S03]  /*0480*/  @!P0 LOP3.LUT R5, R5, R18, RZ, 0x3c, !PT ;  /* 0x0000001205058212 */ /* 0x004fc600078e3cff */
[----:B------:R-:W2:Y:S01]  /*0490*/  @P1 LDG.E R18, desc[UR4][R10.64+0x1c] ;  /* 0x00001c040a121981 */ /* 0x000ea2000c1e1900 */
[----:B---3--:R-:W-:-:S03]  /*04a0*/  @P1 LOP3.LUT R3, R3, R20, RZ, 0x3c, !PT ;  /* 0x0000001403031212 */ /* 0x008fc600078e3cff */
[----:B------:R-:W3:Y:S01]  /*04b0*/  @P2 LDG.E R20, desc[UR4][R10.64+0x30] ;  /* 0x000030040a142981 */ /* 0x000ee2000c1e1900 */
[----:B----4-:R-:W-:-:S03]  /*04c0*/  @P2 LOP3.LUT R3, R3, R22, RZ, 0x3c, !PT ;  /* 0x0000001603032212 */ /* 0x010fc600078e3cff */
[----:B------:R-:W4:Y:S01]  /*04d0*/  @P3 LDG.E R22, desc[UR4][R10.64+0x4c] ;  /* 0x00004c040a163981 */ /* 0x000f22000c1e1900 */
[----:B------:R-:W-:-:S04]  /*04e0*/  @P3 LOP3.LUT R15, R15, R28, RZ, 0x3c, !PT ;  /* 0x0000001c0f0f3212 */ /* 0x000fc800078e3cff */
[----:B------:R-:W-:Y:S02]  /*04f0*/  @P4 LOP3.LUT R15, R15, R26, RZ, 0x3c, !PT ;  /* 0x0000001a0f0f4212 */ /* 0x000fe400078e3cff */
[----:B------:R-:W-:Y:S01]  /*0500*/  @P1 LOP3.LUT R2, R2, R21, RZ, 0x3c, !PT ;  /* 0x0000001502021212 */ /* 0x000fe200078e3cff */
[----:B------:R-:W4:Y:S04]  /*0510*/  @P5 LDG.E R26, desc[UR4][R10.64+0x64] ;  /* 0x000064040a1a5981 */ /* 0x000f28000c1e1900 */
[----:B------:R-:W4:Y:S01]  /*0520*/  @P3 LDG.E R21, desc[UR4][R10.64+0x40] ;  /* 0x000040040a153981 */ /* 0x000f22000c1e1900 */
[----:B------:R-:W-:Y:S02]  /*0530*/  @P2 LOP3.LUT R4, R4, R23, RZ, 0x3c, !PT ;  /* 0x0000001704042212 */ /* 0x000fe400078e3cff */
[----:B------:R-:W-:Y:S01]  /*0540*/  @P2 LOP3.LUT R2, R2, R25, RZ, 0x3c, !PT ;  /* 0x0000001902022212 */ /* 0x000fe200078e3cff */
[----:B------:R-:W4:Y:S04]  /*0550*/  @P3 LDG.E R23, desc[UR4][R10.64+0x48] ;  /* 0x000048040a173981 */ /* 0x000f28000c1e1900 */
[----:B------:R-:W4:Y:S01]  /*0560*/  @P4 LDG.E R25, desc[UR4][R10.64+0x54] ;  /* 0x000054040a194981 */ /* 0x000f22000c1e1900 */
[----:B--2---:R-:W-:-:S03]  /*0570*/  @P1 LOP3.LUT R5, R5, R18, RZ, 0x3c, !PT ;  /* 0x0000001205051212 */ /* 0x004fc600078e3cff */
[----:B------:R-:W2:Y:S01]  /*0580*/  @P3 LDG.E R18, desc[UR4][R10.64+0x44] ;  /* 0x000044040a123981 */ /* 0x000ea2000c1e1900 */
[----:B---3--:R-:W-:-:S03]  /*0590*/  @P2 LOP3.LUT R5, R5, R20, RZ, 0x3c, !PT ;  /* 0x0000001405052212 */ /* 0x008fc600078e3cff */
[----:B------:R-:W3:Y:S01]  /*05a0*/  @P4 LDG.E R20, desc[UR4][R10.64+0x58] ;  /* 0x000058040a144981 */ /* 0x000ee2000c1e1900 */
[----:B----4-:R-:W-:-:S03]  /*05b0*/  @P3 LOP3.LUT R3, R3, R22, RZ, 0x3c, !PT ;  /* 0x0000001603033212 */ /* 0x010fc600078e3cff */
[----:B------:R-:W4:Y:S01]  /*05c0*/  @P4 LDG.E R22, desc[UR4][R10.64+0x60] ;  /* 0x000060040a164981 */ /* 0x000f22000c1e1900 */
[----:B------:R-:W-:Y:S02]  /*05d0*/  LOP3.LUT P0, RZ, R24, 0x80, RZ, 0xc0, !PT ;  /* 0x0000008018ff7812 */ /* 0x000fe4000780c0ff */
[----:B------:R-:W-:Y:S02]  /*05e0*/  @P5 LOP3.LUT R15, R15, R26, RZ, 0x3c, !PT ;  /* 0x0000001a0f0f5212 */ /* 0x000fe400078e3cff */
[----:B------:R-:W4:Y:S01]  /*05f0*/  @P6 LDG.E R26, desc[UR4][R10.64+0x78] ;  /* 0x000078040a1a6981 */ /* 0x000f22000c1e1900 */
[----:B------:R-:W-:-:S03]  /*0600*/  @P3 LOP3.LUT R4, R4, R21, RZ, 0x3c, !PT ;  /* 0x0000001504043212 */ /* 0x000fc600078e3cff */
[----:B------:R-:W4:Y:S01]  /*0610*/  @P4 LDG.E R21, desc[UR4][R10.64+0x5c] ;  /* 0x00005c040a154981 */ /* 0x000f22000c1e1900 */
[----:B------:R-:W-:-:S03]  /*0620*/  @P3 LOP3.LUT R2, R2, R23, RZ, 0x3c, !PT ;  /* 0x0000001702023212 */ /* 0x000fc600078e3cff */
[----:B------:R-:W4:Y:S01]  /*0630*/  @P5 LDG.E R23, desc[UR4][R10.64+0x68] ;  /* 0x000068040a175981 */ /* 0x000f22000c1e1900 */
[----:B------:R-:W-:-:S03]  /*0640*/  @P4 LOP3.LUT R4, R4, R25, RZ, 0x3c, !PT ;  /* 0x0000001904044212 */ /* 0x000fc600078e3cff */
[----:B------:R-:W4:Y:S01]  /*0650*/  @P5 LDG.E R25, desc[UR4][R10.64+0x70] ;  /* 0x000070040a195981 */ /* 0x000f22000c1e1900 */
[----:B--2---:R-:W-:-:S03]  /*0660*/  @P3 LOP3.LUT R5, R5, R18, RZ, 0x3c, !PT ;  /* 0x0000001205053212 */ /* 0x004fc600078e3cff */
[----:B------:R-:W2:Y:S01]  /*0670*/  @P5 LDG.E R18, desc[UR4][R10.64+0x6c] ;  /* 0x00006c040a125981 */ /* 0x000ea2000c1e1900 */
[----:B---3--:R-:W-:-:S03]  /*0680*/  @P4 LOP3.LUT R5, R5, R20, RZ, 0x3c, !PT ;  /* 0x0000001405054212 */ /* 0x008fc600078e3cff */
[----:B------:R-:W3:Y:S01]  /*0690*/  @P5 LDG.E R20, desc[UR4][R10.64+0x74] ;  /* 0x000074040a145981 */ /* 0x000ee2000c1e1900 */
[----:B----4-:R-:W-:-:S03]  /*06a0*/  @P4 LOP3.LUT R3, R3, R22, RZ, 0x3c, !PT ;  /* 0x0000001603034212 */ /* 0x010fc600078e3cff */
[----:B------:R-:W4:Y:S01]  /*06b0*/  @P0 LDG.E R22, desc[UR4][R10.64+0x8c] ;  /* 0x00008c040a160981 */ /* 0x000f22000c1e1900 */
[----:B------:R-:W-:-:S03]  /*06c0*/  @P6 LOP3.LUT R15, R15, R26, RZ, 0x3c, !PT ;  /* 0x0000001a0f0f6212 */ /* 0x000fc600078e3cff */
        /* <DEDUP_REMOVED lines=13> */
[----:B------:R-:W-:Y:S02]  /*07a0*/  @P6 LOP3.LUT R4, R4, R27, RZ, 0x3c, !PT ;  /* 0x0000001b04046212 */ /* 0x000fe400078e3cff */
[----:B------:R-:W-:Y:S02]  /*07b0*/  @P6 LOP3.LUT R2, R2, R21, RZ, 0x3c, !PT ;  /* 0x0000001502026212 */ /* 0x000fe400078e3cff */
[----:B------:R-:W-:Y:S02]  /*07c0*/  @P0 LOP3.LUT R4, R4, R23, RZ, 0x3c, !PT ;  /* 0x0000001704040212 */ /* 0x000fe400078e3cff */
[----:B------:R-:W-:Y:S02]  /*07d0*/  @P0 LOP3.LUT R2, R2, R25, RZ, 0x3c, !PT ;  /* 0x0000001902020212 */ /* 0x000fe400078e3cff */
[----:B--2---:R-:W-:Y:S02]  /*07e0*/  @P6 LOP3.LUT R5, R5, R18, RZ, 0x3c, !PT ;  /* 0x0000001205056212 */ /* 0x004fe400078e3cff */
[----:B---3--:R-:W-:-:S02]  /*07f0*/  @P6 LOP3.LUT R3, R3, R20, RZ, 0x3c, !PT ;  /* 0x0000001403036212 */ /* 0x008fc400078e3cff */
[----:B----4-:R-:W-:Y:S02]  /*0800*/  @P0 LOP3.LUT R5, R5, R22, RZ, 0x3c, !PT ;  /* 0x0000001605050212 */ /* 0x010fe400078e3cff */
[----:B------:R-:W-:Y:S02]  /*0810*/  @P0 LOP3.LUT R3, R3, R26, RZ, 0x3c, !PT ;  /* 0x0000001a03030212 */ /* 0x000fe400078e3cff */
[----:B------:R-:W-:-:S13]  /*0820*/  R2P PR, R24.B1, 0x7f ;  /* 0x0000007f18007804 */ /* 0x000fda0000001000 */
[----:B------:R-:W2:Y:S04]  /*0830*/  @P0 LDG.E R18, desc[UR4][R10.64+0xa0] ;  /* 0x0000a0040a120981 */ /* 0x000ea8000c1e1900 */
[----:B------:R-:W3:Y:S04]  /*0840*/  @P1 LDG.E R22, desc[UR4][R10.64+0xb4] ;  /* 0x0000b4040a161981 */ /* 0x000ee8000c1e1900 */
[----:B------:R-:W4:Y:S04]  /*0850*/  @P2 LDG.E R26, desc[UR4][R10.64+0xc8] ;  /* 0x0000c8040a1a2981 */ /* 0x000f28000c1e1900 */
[----:B------:R-:W4:Y:S04]  /*0860*/  @P3 LDG.E R28, desc[UR4][R10.64+0xdc] ;  /* 0x0000dc040a1c3981 */ /* 0x000f28000c1e1900 */
[----:B------:R-:W4:Y:S04]  /*0870*/  @P0 LDG.E R23, desc[UR4][R10.64+0xa4] ;  /* 0x0000a4040a170981 */ /* 0x000f28000c1e1900 */
[----:B------:R-:W4:Y:S04]  /*0880*/  @P0 LDG.E R20, desc[UR4][R10.64+0xa8] ;  /* 0x0000a8040a140981 */ /* 0x000f28000c1e1900 */
[----:B------:R-:W4:Y:S04]  /*0890*/  @P4 LDG.E R25, desc[UR4][R10.64+0xf0] ;  /* 0x0000f0040a194981 */ /* 0x000f28000c1e1900 */
        /* <DEDUP_REMOVED lines=21> */
[----:B------:R-:W-:Y:S02]  /*09f0*/  LOP3.LUT P0, RZ, R24, 0x8000, RZ, 0xc0, !PT ;  /* 0x0000800018ff7812 */ /* 0x000fe4000780c0ff */
[----:B----4-:R-:W-:Y:S01]  /*0a00*/  @P5 LOP3.LUT R15, R15, R26, RZ, 0x3c, !PT ;  /* 0x0000001a0f0f5212 */ /* 0x010fe200078e3cff */
[----:B------:R-:W4:Y:S04]  /*0a10*/  @P3 LDG.E R24, desc[UR4][R10.64+0xe4] ;  /* 0x0000e4040a183981 */ /* 0x000f28000c1e1900 */
[----:B------:R-:W2:Y:S01]  /*0a20*/  @P6 LDG.E R26, desc[UR4][R10.64+0x118] ;  /* 0x000118040a1a6981 */ /* 0x000ea2000c1e1900 */
        /* <DEDUP_REMOVED lines=8> */
[----:B---3--:R-:W-:-:S03]  /*0ab0*/  @P2 LOP3.LUT R3, R3, R22, RZ, 0x3c, !PT ;  /* 0x0000001603032212 */ /* 0x008fc600078e3cff */
[----:B------:R-:W3:Y:S01]  /*0ac0*/  @P4 LDG.E R22, desc[UR4][R10.64+0x100] ;  /* 0x000100040a164981 */ /* 0x000ee2000c1e1900 */
[----:B--2---:R-:W-:-:S03]  /*0ad0*/  @P6 LOP3.LUT R15, R15, R26, RZ, 0x3c, !PT ;  /* 0x0000001a0f0f6212 */ /* 0x004fc600078e3cff */
[----:B------:R-:W2:Y:S01]  /*0ae0*/  @P0 LDG.E R26, desc[UR4][R10.64+0x12c] ;  /* 0x00012c040a1a0981 */ /* 0x000ea2000c1e1900 */
[----:B----4-:R-:W-:-:S03]  /*0af0*/  @P2 LOP3.LUT R2, R2, R23, RZ, 0x3c, !PT ;  /* 0x0000001702022212 */ /* 0x010fc600078e3cff */
[----:B------:R-:W4:Y:S01]  /*0b00*/  @P4 LDG.E R23, desc[UR4][R10.64+0xfc] ;  /* 0x0000fc040a174981 */ /* 0x000f22000c1e1900 */
[----:B------:R-:W-:-:S03]  /*0b10*/  @P2 LOP3.LUT R5, R5, R20, RZ, 0x3c, !PT ;  /* 0x0000001405052212 */ /* 0x000fc600078e3cff */
[----:B------:R-:W4:Y:S01]  /*0b20*/  @P4 LDG.E R20, desc[UR4][R10.64+0xf8] ;  /* 0x0000f8040a144981 */ /* 0x000f22000c1e1900 */
[----:B------:R-:W-:Y:S02]  /*0b30*/  @P3 LOP3.LUT R2, R2, R27, RZ, 0x3c, !PT ;  /* 0x0000001b02023212 */ /* 0x000fe400078e3cff */
[----:B------:R-:W-:Y:S01]  /*0b40*/  @P3 LOP3.LUT R4, R4, R25, RZ, 0x3c, !PT ;  /* 0x0000001904043212 */ /* 0x000fe200078e3cff */
[----:B------:R-:W4:Y:S01]  /*0b50*/  @P5 LDG.E R27, desc[UR4][R10.64+0x110] ;  /* 0x000110040a1b5981 */ /* 0x000f22000c1e1900 */
[----:B------:R-:W-:-:S03]  /*0b60*/  @P3 LOP3.LUT R5, R5, R24, RZ, 0x3c, !PT ;  /* 0x0000001805053212 */ /* 0x000fc600078e3cff */
[----:B------:R-:W4:Y:S04]  /*0b70*/  @P5 LDG.E R25, desc[UR4][R10.64+0x108] ;  /* 0x000108040a195981 */ /* 0x000f28000c1e1900 */
        /* <DEDUP_REMOVED lines=19> */
[----:B------:R-:W-:-:S05]  /*0cb0*/  VIADD R19, R19, 0x10 ;  /* 0x0000001013137836 */ /* 0x000fca0000000000 */
[----:B------:R-:W-:Y:S02]  /*0cc0*/  ISETP.NE.AND P1, PT, R19, 0x20, PT ;  /* 0x000000201300780c */ /* 0x000fe40003f25270 */
[----:B------:R-:W-:Y:S02]  /*0cd0*/  @P5 LOP3.LUT R3, R3, R18, RZ, 0x3c, !PT ;  /* 0x0000001203035212 */ /* 0x000fe400078e3cff */
[----:B------:R-:W-:Y:S02]  /*0ce0*/  @P6 LOP3.LUT R4, R4, R21, RZ, 0x3c, !PT ;  /* 0x0000001504046212 */ /* 0x000fe400078e3cff */
[----:B---3--:R-:W-:-:S04]  /*0cf0*/  @P6 LOP3.LUT R3, R3, R22, RZ, 0x3c, !PT ;  /* 0x0000001603036212 */ /* 0x008fc800078e3cff */
[----:B--2---:R-:W-:Y:S02]  /*0d00*/  @P0 LOP3.LUT R3, R3, R26, RZ, 0x3c, !PT ;  /* 0x0000001a03030212 */ /* 0x004fe400078e3cff */
[----:B----4-:R-:W-:Y:S02]  /*0d10*/  @P6 LOP3.LUT R2, R2, R23, RZ, 0x3c, !PT ;  /* 0x0000001702026212 */ /* 0x010fe400078e3cff */
[----:B------:R-:W-:Y:S02]  /*0d20*/  @P6 LOP3.LUT R5, R5, R20, RZ, 0x3c, !PT ;  /* 0x0000001405056212 */ /* 0x000fe400078e3cff */
[----:B------:R-:W-:Y:S02]  /*0d30*/  @P0 LOP3.LUT R2, R2, R27, RZ, 0x3c, !PT ;  /* 0x0000001b02020212 */ /* 0x000fe400078e3cff */
[----:B------:R-:W-:Y:S02]  /*0d40*/  @P0 LOP3.LUT R4, R4, R25, RZ, 0x3c, !PT ;  /* 0x0000001904040212 */ /* 0x000fe400078e3cff */
[----:B------:R-:W-:Y:S01]  /*0d50*/  @P0 LOP3.LUT R5, R5, R24, RZ, 0x3c, !PT ;  /* 0x0000001805050212 */ /* 0x000fe200078e3cff */
[----:B------:R-:W-:Y:S06]  /*0d60*/  @P1 BRA `(.L_x_350) ;  /* 0xfffffff400481947 */ /* 0x000fec000383ffff */
[----:B------:R-:W-:-:S05]  /*0d70*/  VIADD R17, R17, 0x1 ;  /* 0x0000000111117836 */ /* 0x000fca0000000000 */
[----:B------:R-:W-:-:S13]  /*0d80*/  ISETP.NE.AND P0, PT, R17, 0x5, PT ;  /* 0x000000051100780c */ /* 0x000fda0003f05270 */
[----:B------:R-:W-:Y:S05]  /*0d90*/  @P0 BRA `(.L_x_351) ;  /* 0xfffffff400300947 */ /* 0x000fea000383ffff */
[----:B------:R0:W-:Y:S01]  /*0da0*/  STG.E.64 desc[UR4][R6.64+0x8], R4 ;  /* 0x0000080406007986 */ /* 0x0001e2000c101b04 */
[----:B------:R-:W-:Y:S01]  /*0db0*/  VIADD R14, R14, 0x1 ;  /* 0x000000010e0e7836 */ /* 0x000fe20000000000 */
[----:B------:R-:W-:Y:S02]  /*0dc0*/  LOP3.LUT R11, R0, 0x3, RZ, 0xc0, !PT ;  /* 0x00000003000b7812 */ /* 0x000fe400078ec0ff */
[----:B------:R0:W-:Y:S02]  /*0dd0*/  STG.E.64 desc[UR4][R6.64+0x10], R2 ;  /* 0x0000100206007986 */ /* 0x0001e4000c101b04 */
[----:B------:R-:W-:Y:S02]  /*0de0*/  ISETP.GE.U32.AND P0, PT, R14, R11, PT ;  /* 0x0000000b0e00720c */ /* 0x000fe40003f06070 */
[----:B------:R0:W-:Y:S11]  /*0df0*/  STG.E desc[UR4][R6.64+0x4], R15 ;  /* 0x0000040f06007986 */ /* 0x0001f6000c101904 */
[----:B------:R-:W-:Y:S05]  /*0e00*/  @!P0 BRA `(.L_x_352) ;  /* 0xfffffff400048947 */ /* 0x000fea000383ffff */
.L_x_349:
[----:B------:R-:W-:Y:S05]  /*0e10*/  BSYNC.RECONVERGENT B1 ;  /* 0x0000000000017941 */ /* 0x000fea0003800200 */
.L_x_348:
[----:B------:R-:W-:Y:S01]  /*0e20*/  ISETP.GT.U32.AND P0, PT, R0, 0x3, PT ;  /* 0x000000030000780c */ /* 0x000fe20003f04070 */
[----:B------:R-:W-:Y:S01]  /*0e30*/  VIADD R12, R12, 0x1 ;  /* 0x000000010c0c7836 */ /* 0x000fe20000000000 */
[--C-:B------:R-:W-:Y:S02]  /*0e40*/  SHF.R.U64 R0, R0, 0x2, R13.reuse ;  /* 0x0000000200007819 */ /* 0x100fe4000000120d */
[----:B------:R-:W-:Y:S02]  /*0e50*/  ISETP.GT.U32.AND.EX P0, PT, R13, RZ, PT, P0 ;  /* 0x000000ff0d00720c */ /* 0x000fe40003f04100 */
[----:B------:R-:W-:-:S11]  /*0e60*/  SHF.R.U32.HI R13, RZ, 0x2, R13 ;  /* 0x00000002ff0d7819 */ /* 0x000fd6000001160d */
[----:B------:R-:W-:Y:S05]  /*0e70*/  @P0 BRA `(.L_x_353) ;  /* 0xfffffff000c80947 */ /* 0x000fea000383ffff */
.L_x_347:
[----:B------:R-:W-:Y:S05]  /*0e80*/  BSYNC.RECONVERGENT B0 ;  /* 0x0000000000007941 */ /* 0x000fea0003800200 */
.L_x_346:
[----:B------:R-:W-:Y:S04]  /*0e90*/  STG.E.64 desc[UR4][R6.64+0x18], RZ ;  /* 0x000018ff06007986 */ /* 0x000fe8000c101b04 */
[----:B------:R-:W-:Y:S04]  /*0ea0*/  STG.E desc[UR4][R6.64+0x20], RZ ;  /* 0x000020ff06007986 */ /* 0x000fe8000c101904 */
[----:B------:R-:W-:Y:S01]  /*0eb0*/  STG.E.64 desc[UR4][R6.64+0x28], RZ ;  /* 0x000028ff06007986 */ /* 0x000fe2000c101b04 */
[----:B------:R-:W-:Y:S05]  /*0ec0*/  EXIT ;  /* 0x000000000000794d */ /* 0x000fea0003800000 */
.L_x_354:
        /* <DEDUP_REMOVED lines=11> */
.L_x_367:


//--------------------- .nv.global.init           --------------------------
	.section	.nv.global.init,"aw",@progbits
	.align	4
.nv.global.init:
	.type		__cudart_i2opi_f,@object
	.size		__cudart_i2opi_f,(mrg32k3aM1SubSeq - __cudart_i2opi_f)
__cudart_i2opi_f:
        /*0000*/ 	.byte	0x41, 0x90, 0x43, 0x3c, 0x99, 0x95, 0x62, 0xdb, 0xc0, 0xdd, 0x34, 0xf5, 0xd1, 0x57, 0x27, 0xfc
        /*0010*/ 	.byte	0x29, 0x15, 0x44, 0x4e, 0x6e, 0x83, 0xf9, 0xa2
	.type		mrg32k3aM1SubSeq,@object
	.size		mrg32k3aM1SubSeq,(mrg32k3aM2SubSeq - mrg32k3aM1SubSeq)
mrg32k3aM1SubSeq:
        /*0018*/ 	.byte	0x0b, 0xcc, 0xee, 0x04, 0x73, 0x29, 0x8b, 0x6f, 0xf6, 0x53, 0x03, 0xf6, 0x23, 0xf6, 0xea, 0xda
        /* <DEDUP_REMOVED lines=125> */
	.type		mrg32k3aM2SubSeq,@object
	.size		mrg32k3aM2SubSeq,(mrg32k3aM1 - mrg32k3aM2SubSeq)
mrg32k3aM2SubSeq:
        /* <DEDUP_REMOVED lines=126> */
	.type		mrg32k3aM1,@object
	.size		mrg32k3aM1,(mrg32k3aM1Seq - mrg32k3aM1)
mrg32k3aM1:
        /* <DEDUP_REMOVED lines=144> */
	.type		mrg32k3aM1Seq,@object
	.size		mrg32k3aM1Seq,(mrg32k3aM2 - mrg32k3aM1Seq)
mrg32k3aM1Seq:
        /* <DEDUP_REMOVED lines=144> */
	.type		mrg32k3aM2,@object
	.size		mrg32k3aM2,(mrg32k3aM2Seq - mrg32k3aM2)
mrg32k3aM2:
        /* <DEDUP_REMOVED lines=144> */
	.type		mrg32k3aM2Seq,@object
	.size		mrg32k3aM2Seq,(precalc_xorwow_matrix - mrg32k3aM2Seq)
mrg32k3aM2Seq:
        /* <DEDUP_REMOVED lines=144> */
	.type		precalc_xorwow_matrix,@object
	.size		precalc_xorwow_matrix,(precalc_xorwow_offset_matrix - precalc_xorwow_matrix)
precalc_xorwow_matrix:
        /* <DEDUP_REMOVED lines=6400> */
	.type		precalc_xorwow_offset_matrix,@object
	.size		precalc_xorwow_offset_matrix,(.L_1 - precalc_xorwow_offset_matrix)
precalc_xorwow_offset_matrix:
        /* <DEDUP_REMOVED lines=6400> */
.L_1:


//--------------------- .nv.shared.reserved.0     --------------------------
	.section	.nv.shared.reserved.0,"aw",@nobits
	.weak		__nv_reservedSMEM_offset_0_alias
	.size		__nv_reservedSMEM_offset_0_alias, 0, 64
	.other		__nv_reservedSMEM_offset_0_alias,@"STO_CUDA_RESERVED_SHARED STV_DEFAULT"
__nv_reservedSMEM_offset_0_alias:
	.zero		0
	.zero		64


//--------------------- .nv.constant0._Z8run_trajPfS_S_P17curandStateXORWOW --------------------------
	.section	.nv.constant0._Z8run_trajPfS_S_P17curandStateXORWOW,"a",@progbits
	.sectionflags	@""
	.align	4
.nv.constant0._Z8run_trajPfS_S_P17curandStateXORWOW:
	.zero		928


//--------------------- .nv.constant0._Z11run_momentsPfS_S_S_S_S_P17curandStateXORWOW --------------------------
	.section	.nv.constant0._Z11run_momentsPfS_S_S_S_S_P17curandStateXORWOW,"a",@progbits
	.sectionflags	@""
	.align	4
.nv.constant0._Z11run_momentsPfS_S_S_S_S_P17curandStateXORWOW:
	.zero		952


//--------------------- .nv.constant0._Z12init_dev_rngPjP17curandStateXORWOW --------------------------
	.section	.nv.constant0._Z12init_dev_rngPjP17curandStateXORWOW,"a",@progbits
	.sectionflags	@""
	.align	4
.nv.constant0._Z12init_dev_rngPjP17curandStateXORWOW:
	.zero		912


//--------------------- SYMBOLS --------------------------

	.type		.nv.reservedSmem.offset0,@object
	.size		.nv.reservedSmem.offset0,0x4
